// Copyright (c) 2024, Jay Shah, Ganesh Bikshandi, Ying Zhang, Vijay Thakkar, Pradeep Ramani, Tri Dao.
// Splitting the different template instantiations to different files to speed up compilation.
// This file is auto-generated. See "generate_kernels.py"

#include "flash_fwd_hdim64_e4m3_paged_softcap_sm90.cu"
#include "flash_fwd_hdim96_e4m3_paged_softcap_sm90.cu"
#include "flash_fwd_hdim128_e4m3_paged_softcap_sm90.cu"
#include "flash_fwd_hdim192_e4m3_paged_softcap_sm90.cu"
#include "flash_fwd_hdim256_e4m3_paged_softcap_sm90.cu"

// ===== COMPILED SASS (sm_103a) =====

	.target	sm_103a

	.elftype	@"ET_EXEC"


//--------------------- .note.nv.tkinfo           --------------------------
	.section	.note.nv.tkinfo,"",@"SHT_NOTE"
	.sectionflags	@"SHF_NOTE_NV_TKINFO"
	.tkinfo
        /*0018*/ 	.word	0x00000002
        /*0030*/ 	.string	""
        /*0030*/ 	.string	"ptxas"
        /*0030*/ 	.string	"Cuda compilation tools, release 13.0, V13.0.88"
        /*0030*/ 	.string	"Build cuda_13.0.r13.0/compiler.36424714_0"
        /*0030*/ 	.string	"-arch sm_103a -m 64 "



//--------------------- .note.nv.cuinfo           --------------------------
	.section	.note.nv.cuinfo,"",@"SHT_NOTE"
	.sectionflags	@"SHF_NOTE_NV_CUINFO"
        /*0018*/ 	.short	0x0002
        /*001a*/ 	.short	0x0067
        /*001c*/ 	.short	0x0082
	.zero		2


//--------------------- .nv.info                  --------------------------
	.section	.nv.info,"",@"SHT_CUDA_INFO"
	.align	4


	//----- nvinfo : EIATTR_REGCOUNT
	.align		4
        /*0000*/ 	.byte	0x04, 0x2f
        /*0002*/ 	.short	(.L_12 - .L_11)
	.align		4
.L_11:
        /*0004*/ 	.word	index@(_ZN7cutlass13device_kernelIN5flash11enable_sm90INS1_16FlashAttnFwdSm90INS1_25CollectiveMainloopFwdSm90ILi2EN4cute5tupleIJNS5_1CILi1EEES8_S8_EEENS6_IJNS7_ILi192EEENS7_ILi160EEENS7_ILi64EEEEEELi64ENS_12float_e4m3_tEfNS_4arch4Sm90ELb1ELb0ELb1ELb1ELb1ELb1ELb0ELb1ELb1ELb1ELb0ELb0EEENS1_21CollectiveEpilogueFwdINS6_IJSA_SC_SB_EEES9_NS_10bfloat16_tESG_Li384ELb1ELb1ELb0ELb1EEENS1_36VarlenDynamicPersistentTileSchedulerILi192ELi160ELi384ELi128ELb0ELb1ELb1ELb1ELb1ELb1EEEEEEEEEvNT_6ParamsE)
        /*0008*/ 	.word	0x00000004


	//----- nvinfo : EIATTR_FRAME_SIZE
	.align		4
.L_12:
        /*000c*/ 	.byte	0x04, 0x11
        /*000e*/ 	.short	(.L_14 - .L_13)
	.align		4
.L_13:
        /*0010*/ 	.word	index@(_ZN7cutlass13device_kernelIN5flash11enable_sm90INS1_16FlashAttnFwdSm90INS1_25CollectiveMainloopFwdSm90ILi2EN4cute5tupleIJNS5_1CILi1EEES8_S8_EEENS6_IJNS7_ILi192EEENS7_ILi160EEENS7_ILi64EEEEEELi64ENS_12float_e4m3_tEfNS_4arch4Sm90ELb1ELb0ELb1ELb1ELb1ELb1ELb0ELb1ELb1ELb1ELb0ELb0EEENS1_21CollectiveEpilogueFwdINS6_IJSA_SC_SB_EEES9_NS_10bfloat16_tESG_Li384ELb1ELb1ELb0ELb1EEENS1_36VarlenDynamicPersistentTileSchedulerILi192ELi160ELi384ELi128ELb0ELb1ELb1ELb1ELb1ELb1EEEEEEEEEvNT_6ParamsE)
        /*0014*/ 	.word	0x00000000


	//----- nvinfo : EIATTR_REGCOUNT
	.align		4
.L_14:
        /*0018*/ 	.byte	0x04, 0x2f
        /*001a*/ 	.short	(.L_16 - .L_15)
	.align		4
.L_15:
        /*001c*/ 	.word	index@(_ZN7cutlass13device_kernelIN5flash11enable_sm90INS1_16FlashAttnFwdSm90INS1_25CollectiveMainloopFwdSm90ILi2EN4cute5tupleIJNS5_1CILi1EEES8_S8_EEENS6_IJNS7_ILi192EEENS7_ILi160EEENS7_ILi64EEEEEELi64ENS_12float_e4m3_tEfNS_4arch4Sm90ELb1ELb0ELb1ELb1ELb1ELb0ELb0ELb1ELb1ELb1ELb0ELb0EEENS1_21CollectiveEpilogueFwdINS6_IJSA_SC_SB_EEES9_NS_10bfloat16_tESG_Li384ELb1ELb1ELb0ELb1EEENS1_36VarlenDynamicPersistentTileSchedulerILi192ELi160ELi384ELi128ELb0ELb1ELb1ELb1ELb1ELb1EEEEEEEEEvNT_6ParamsE)
        /*0020*/ 	.word	0x00000004


	//----- nvinfo : EIATTR_FRAME_SIZE
	.align		4
.L_16:
        /*0024*/ 	.byte	0x04, 0x11
        /*0026*/ 	.short	(.L_18 - .L_17)
	.align		4
.L_17:
        /*0028*/ 	.word	index@(_ZN7cutlass13device_kernelIN5flash11enable_sm90INS1_16FlashAttnFwdSm90INS1_25CollectiveMainloopFwdSm90ILi2EN4cute5tupleIJNS5_1CILi1EEES8_S8_EEENS6_IJNS7_ILi192EEENS7_ILi160EEENS7_ILi64EEEEEELi64ENS_12float_e4m3_tEfNS_4arch4Sm90ELb1ELb0ELb1ELb1ELb1ELb0ELb0ELb1ELb1ELb1ELb0ELb0EEENS1_21CollectiveEpilogueFwdINS6_IJSA_SC_SB_EEES9_NS_10bfloat16_tESG_Li384ELb1ELb1ELb0ELb1EEENS1_36VarlenDynamicPersistentTileSchedulerILi192ELi160ELi384ELi128ELb0ELb1ELb1ELb1ELb1ELb1EEEEEEEEEvNT_6ParamsE)
        /*002c*/ 	.word	0x00000000


	//----- nvinfo : EIATTR_REGCOUNT
	.align		4
.L_18:
        /*0030*/ 	.byte	0x04, 0x2f
        /*0032*/ 	.short	(.L_20 - .L_19)
	.align		4
.L_19:
        /*0034*/ 	.word	index@(_ZN7cutlass13device_kernelIN5flash11enable_sm90INS1_16FlashAttnFwdSm90INS1_25CollectiveMainloopFwdSm90ILi2EN4cute5tupleIJNS5_1CILi1EEES8_S8_EEENS6_IJNS7_ILi192EEENS7_ILi160EEENS7_ILi64EEEEEELi64ENS_12float_e4m3_tEfNS_4arch4Sm90ELb1ELb0ELb1ELb0ELb1ELb0ELb0ELb1ELb1ELb1ELb0ELb0EEENS1_21CollectiveEpilogueFwdINS6_IJSA_SC_SB_EEES9_NS_10bfloat16_tESG_Li384ELb0ELb1ELb0ELb1EEENS1_30DynamicPersistentTileSchedulerILi384ELi128ELb0ELb1ELb1EEEEEEEEEvNT_6ParamsE)
        /*0038*/ 	.word	0x00000004


	//----- nvinfo : EIATTR_FRAME_SIZE
	.align		4
.L_20:
        /*003c*/ 	.byte	0x04, 0x11
        /*003e*/ 	.short	(.L_22 - .L_21)
	.align		4
.L_21:
        /*0040*/ 	.word	index@(_ZN7cutlass13device_kernelIN5flash11enable_sm90INS1_16FlashAttnFwdSm90INS1_25CollectiveMainloopFwdSm90ILi2EN4cute5tupleIJNS5_1CILi1EEES8_S8_EEENS6_IJNS7_ILi192EEENS7_ILi160EEENS7_ILi64EEEEEELi64ENS_12float_e4m3_tEfNS_4arch4Sm90ELb1ELb0ELb1ELb0ELb1ELb0ELb0ELb1ELb1ELb1ELb0ELb0EEENS1_21CollectiveEpilogueFwdINS6_IJSA_SC_SB_EEES9_NS_10bfloat16_tESG_Li384ELb0ELb1ELb0ELb1EEENS1_30DynamicPersistentTileSchedulerILi384ELi128ELb0ELb1ELb1EEEEEEEEEvNT_6ParamsE)
        /*0044*/ 	.word	0x00000000


	//----- nvinfo : EIATTR_REGCOUNT
	.align		4
.L_22:
        /*0048*/ 	.byte	0x04, 0x2f
        /*004a*/ 	.short	(.L_24 - .L_23)
	.align		4
.L_23:
        /*004c*/ 	.word	index@(_ZN7cutlass13device_kernelIN5flash11enable_sm90INS1_16FlashAttnFwdSm90INS1_25CollectiveMainloopFwdSm90ILi2EN4cute5tupleIJNS5_1CILi1EEES8_S8_EEENS6_IJNS7_ILi192EEENS7_ILi160EEENS7_ILi64EEEEEELi64ENS_12float_e4m3_tEfNS_4arch4Sm90ELb0ELb1ELb1ELb1ELb1ELb1ELb0ELb1ELb1ELb1ELb0ELb0EEENS1_21CollectiveEpilogueFwdINS6_IJSA_SC_SB_EEES9_NS_10bfloat16_tESG_Li384ELb1ELb1ELb0ELb1EEENS1_36VarlenDynamicPersistentTileSchedulerILi192ELi160ELi384ELi128ELb0ELb1ELb1ELb1ELb0ELb1EEEEEEEEEvNT_6ParamsE)
        /*0050*/ 	.word	0x00000004


	//----- nvinfo : EIATTR_FRAME_SIZE
	.align		4
.L_24:
        /*0054*/ 	.byte	0x04, 0x11
        /*0056*/ 	.short	(.L_26 - .L_25)
	.align		4
.L_25:
        /*0058*/ 	.word	index@(_ZN7cutlass13device_kernelIN5flash11enable_sm90INS1_16FlashAttnFwdSm90INS1_25CollectiveMainloopFwdSm90ILi2EN4cute5tupleIJNS5_1CILi1EEES8_S8_EEENS6_IJNS7_ILi192EEENS7_ILi160EEENS7_ILi64EEEEEELi64ENS_12float_e4m3_tEfNS_4arch4Sm90ELb0ELb1ELb1ELb1ELb1ELb1ELb0ELb1ELb1ELb1ELb0ELb0EEENS1_21CollectiveEpilogueFwdINS6_IJSA_SC_SB_EEES9_NS_10bfloat16_tESG_Li384ELb1ELb1ELb0ELb1EEENS1_36VarlenDynamicPersistentTileSchedulerILi192ELi160ELi384ELi128ELb0ELb1ELb1ELb1ELb0ELb1EEEEEEEEEvNT_6ParamsE)
        /*005c*/ 	.word	0x00000000


	//----- nvinfo : EIATTR_REGCOUNT
	.align		4
.L_26:
        /*0060*/ 	.byte	0x04, 0x2f
        /*0062*/ 	.short	(.L_28 - .L_27)
	.align		4
.L_27:
        /*0064*/ 	.word	index@(_ZN7cutlass13device_kernelIN5flash11enable_sm90INS1_16FlashAttnFwdSm90INS1_25CollectiveMainloopFwdSm90ILi2EN4cute5tupleIJNS5_1CILi1EEES8_S8_EEENS6_IJNS7_ILi192EEENS7_ILi160EEENS7_ILi64EEEEEELi64ENS_12float_e4m3_tEfNS_4arch4Sm90ELb0ELb1ELb1ELb1ELb1ELb0ELb0ELb1ELb1ELb1ELb0ELb0EEENS1_21CollectiveEpilogueFwdINS6_IJSA_SC_SB_EEES9_NS_10bfloat16_tESG_Li384ELb1ELb1ELb0ELb1EEENS1_36VarlenDynamicPersistentTileSchedulerILi192ELi160ELi384ELi128ELb0ELb1ELb1ELb1ELb0ELb1EEEEEEEEEvNT_6ParamsE)
        /*0068*/ 	.word	0x00000004


	//----- nvinfo : EIATTR_FRAME_SIZE
	.align		4
.L_28:
        /*006c*/ 	.byte	0x04, 0x11
        /*006e*/ 	.short	(.L_30 - .L_29)
	.align		4
.L_29:
        /*0070*/ 	.word	index@(_ZN7cutlass13device_kernelIN5flash11enable_sm90INS1_16FlashAttnFwdSm90INS1_25CollectiveMainloopFwdSm90ILi2EN4cute5tupleIJNS5_1CILi1EEES8_S8_EEENS6_IJNS7_ILi192EEENS7_ILi160EEENS7_ILi64EEEEEELi64ENS_12float_e4m3_tEfNS_4arch4Sm90ELb0ELb1ELb1ELb1ELb1ELb0ELb0ELb1ELb1ELb1ELb0ELb0EEENS1_21CollectiveEpilogueFwdINS6_IJSA_SC_SB_EEES9_NS_10bfloat16_tESG_Li384ELb1ELb1ELb0ELb1EEENS1_36VarlenDynamicPersistentTileSchedulerILi192ELi160ELi384ELi128ELb0ELb1ELb1ELb1ELb0ELb1EEEEEEEEEvNT_6ParamsE)
        /*0074*/ 	.word	0x00000000


	//----- nvinfo : EIATTR_REGCOUNT
	.align		4
.L_30:
        /*0078*/ 	.byte	0x04, 0x2f
        /*007a*/ 	.short	(.L_32 - .L_31)
	.align		4
.L_31:
        /*007c*/ 	.word	index@(_ZN7cutlass13device_kernelIN5flash11enable_sm90INS1_16FlashAttnFwdSm90INS1_25CollectiveMainloopFwdSm90ILi2EN4cute5tupleIJNS5_1CILi1EEES8_S8_EEENS6_IJNS7_ILi192EEENS7_ILi160EEENS7_ILi64EEEEEELi64ENS_12float_e4m3_tEfNS_4arch4Sm90ELb0ELb1ELb1ELb0ELb1ELb0ELb0ELb1ELb1ELb1ELb0ELb0EEENS1_21CollectiveEpilogueFwdINS6_IJSA_SC_SB_EEES9_NS_10bfloat16_tESG_Li384ELb0ELb1ELb0ELb1EEENS1_30DynamicPersistentTileSchedulerILi384ELi128ELb0ELb1ELb1EEEEEEEEEvNT_6ParamsE)
        /*0080*/ 	.word	0x00000004


	//----- nvinfo : EIATTR_FRAME_SIZE
	.align		4
.L_32:
        /*0084*/ 	.byte	0x04, 0x11
        /*0086*/ 	.short	(.L_34 - .L_33)
	.align		4
.L_33:
        /*0088*/ 	.word	index@(_ZN7cutlass13device_kernelIN5flash11enable_sm90INS1_16FlashAttnFwdSm90INS1_25CollectiveMainloopFwdSm90ILi2EN4cute5tupleIJNS5_1CILi1EEES8_S8_EEENS6_IJNS7_ILi192EEENS7_ILi160EEENS7_ILi64EEEEEELi64ENS_12float_e4m3_tEfNS_4arch4Sm90ELb0ELb1ELb1ELb0ELb1ELb0ELb0ELb1ELb1ELb1ELb0ELb0EEENS1_21CollectiveEpilogueFwdINS6_IJSA_SC_SB_EEES9_NS_10bfloat16_tESG_Li384ELb0ELb1ELb0ELb1EEENS1_30DynamicPersistentTileSchedulerILi384ELi128ELb0ELb1ELb1EEEEEEEEEvNT_6ParamsE)
        /*008c*/ 	.word	0x00000000


	//----- nvinfo : EIATTR_REGCOUNT
	.align		4
.L_34:
        /*0090*/ 	.byte	0x04, 0x2f
        /*0092*/ 	.short	(.L_36 - .L_35)
	.align		4
.L_35:
        /*0094*/ 	.word	index@(_ZN7cutlass13device_kernelIN5flash11enable_sm90INS1_16FlashAttnFwdSm90INS1_25CollectiveMainloopFwdSm90ILi2EN4cute5tupleIJNS5_1CILi1EEES8_S8_EEENS6_IJNS7_ILi192EEENS7_ILi160EEENS7_ILi64EEEEEELi64ENS_12float_e4m3_tEfNS_4arch4Sm90ELb0ELb0ELb1ELb1ELb1ELb1ELb0ELb1ELb1ELb1ELb0ELb0EEENS1_21CollectiveEpilogueFwdINS6_IJSA_SC_SB_EEES9_NS_10bfloat16_tESG_Li384ELb1ELb1ELb0ELb1EEENS1_36VarlenDynamicPersistentTileSchedulerILi192ELi160ELi384ELi128ELb0ELb1ELb1ELb0ELb1ELb1EEEEEEEEEvNT_6ParamsE)
        /*0098*/ 	.word	0x00000004


	//----- nvinfo : EIATTR_FRAME_SIZE
	.align		4
.L_36:
        /*009c*/ 	.byte	0x04, 0x11
        /*009e*/ 	.short	(.L_38 - .L_37)
	.align		4
.L_37:
        /*00a0*/ 	.word	index@(_ZN7cutlass13device_kernelIN5flash11enable_sm90INS1_16FlashAttnFwdSm90INS1_25CollectiveMainloopFwdSm90ILi2EN4cute5tupleIJNS5_1CILi1EEES8_S8_EEENS6_IJNS7_ILi192EEENS7_ILi160EEENS7_ILi64EEEEEELi64ENS_12float_e4m3_tEfNS_4arch4Sm90ELb0ELb0ELb1ELb1ELb1ELb1ELb0ELb1ELb1ELb1ELb0ELb0EEENS1_21CollectiveEpilogueFwdINS6_IJSA_SC_SB_EEES9_NS_10bfloat16_tESG_Li384ELb1ELb1ELb0ELb1EEENS1_36VarlenDynamicPersistentTileSchedulerILi192ELi160ELi384ELi128ELb0ELb1ELb1ELb0ELb1ELb1EEEEEEEEEvNT_6ParamsE)
        /*00a4*/ 	.word	0x00000000


	//----- nvinfo : EIATTR_REGCOUNT
	.align		4
.L_38:
        /*00a8*/ 	.byte	0x04, 0x2f
        /*00aa*/ 	.short	(.L_40 - .L_39)
	.align		4
.L_39:
        /*00ac*/ 	.word	index@(_ZN7cutlass13device_kernelIN5flash11enable_sm90INS1_16FlashAttnFwdSm90INS1_25CollectiveMainloopFwdSm90ILi2EN4cute5tupleIJNS5_1CILi1EEES8_S8_EEENS6_IJNS7_ILi192EEENS7_ILi160EEENS7_ILi64EEEEEELi64ENS_12float_e4m3_tEfNS_4arch4Sm90ELb0ELb0ELb1ELb1ELb1ELb0ELb0ELb1ELb1ELb1ELb0ELb0EEENS1_21CollectiveEpilogueFwdINS6_IJSA_SC_SB_EEES9_NS_10bfloat16_tESG_Li384ELb1ELb1ELb0ELb1EEENS1_36VarlenDynamicPersistentTileSchedulerILi192ELi160ELi384ELi128ELb0ELb1ELb1ELb0ELb1ELb1EEEEEEEEEvNT_6ParamsE)
        /*00b0*/ 	.word	0x00000004


	//----- nvinfo : EIATTR_FRAME_SIZE
	.align		4
.L_40:
        /*00b4*/ 	.byte	0x04, 0x11
        /*00b6*/ 	.short	(.L_42 - .L_41)
	.align		4
.L_41:
        /*00b8*/ 	.word	index@(_ZN7cutlass13device_kernelIN5flash11enable_sm90INS1_16FlashAttnFwdSm90INS1_25CollectiveMainloopFwdSm90ILi2EN4cute5tupleIJNS5_1CILi1EEES8_S8_EEENS6_IJNS7_ILi192EEENS7_ILi160EEENS7_ILi64EEEEEELi64ENS_12float_e4m3_tEfNS_4arch4Sm90ELb0ELb0ELb1ELb1ELb1ELb0ELb0ELb1ELb1ELb1ELb0ELb0EEENS1_21CollectiveEpilogueFwdINS6_IJSA_SC_SB_EEES9_NS_10bfloat16_tESG_Li384ELb1ELb1ELb0ELb1EEENS1_36VarlenDynamicPersistentTileSchedulerILi192ELi160ELi384ELi128ELb0ELb1ELb1ELb0ELb1ELb1EEEEEEEEEvNT_6ParamsE)
        /*00bc*/ 	.word	0x00000000


	//----- nvinfo : EIATTR_REGCOUNT
	.align		4
.L_42:
        /*00c0*/ 	.byte	0x04, 0x2f
        /*00c2*/ 	.short	(.L_44 - .L_43)
	.align		4
.L_43:
        /*00c4*/ 	.word	index@(_ZN7cutlass13device_kernelIN5flash11enable_sm90INS1_16FlashAttnFwdSm90INS1_25CollectiveMainloopFwdSm90ILi2EN4cute5tupleIJNS5_1CILi1EEES8_S8_EEENS6_IJNS7_ILi192EEENS7_ILi160EEENS7_ILi64EEEEEELi64ENS_12float_e4m3_tEfNS_4arch4Sm90ELb0ELb0ELb1ELb0ELb1ELb0ELb0ELb1ELb1ELb1ELb0ELb0EEENS1_21CollectiveEpilogueFwdINS6_IJSA_SC_SB_EEES9_NS_10bfloat16_tESG_Li384ELb0ELb1ELb0ELb1EEENS1_29StaticPersistentTileSchedulerILb0EEEEEEEEEvNT_6ParamsE)
        /*00c8*/ 	.word	0x00000004


	//----- nvinfo : EIATTR_FRAME_SIZE
	.align		4
.L_44:
        /*00cc*/ 	.byte	0x04, 0x11
        /*00ce*/ 	.short	(.L_46 - .L_45)
	.align		4
.L_45:
        /*00d0*/ 	.word	index@(_ZN7cutlass13device_kernelIN5flash11enable_sm90INS1_16FlashAttnFwdSm90INS1_25CollectiveMainloopFwdSm90ILi2EN4cute5tupleIJNS5_1CILi1EEES8_S8_EEENS6_IJNS7_ILi192EEENS7_ILi160EEENS7_ILi64EEEEEELi64ENS_12float_e4m3_tEfNS_4arch4Sm90ELb0ELb0ELb1ELb0ELb1ELb0ELb0ELb1ELb1ELb1ELb0ELb0EEENS1_21CollectiveEpilogueFwdINS6_IJSA_SC_SB_EEES9_NS_10bfloat16_tESG_Li384ELb0ELb1ELb0ELb1EEENS1_29StaticPersistentTileSchedulerILb0EEEEEEEEEvNT_6ParamsE)
        /*00d4*/ 	.word	0x00000000


	//----- nvinfo : EIATTR_REGCOUNT
	.align		4
.L_46:
        /*00d8*/ 	.byte	0x04, 0x2f
        /*00da*/ 	.short	(.L_48 - .L_47)
	.align		4
.L_47:
        /*00dc*/ 	.word	index@(_ZN7cutlass13device_kernelIN5flash11enable_sm90INS1_16FlashAttnFwdSm90INS1_25CollectiveMainloopFwdSm90ILi2EN4cute5tupleIJNS5_1CILi1EEES8_S8_EEENS6_IJNS7_ILi192EEENS7_ILi128EEENS7_ILi96EEEEEELi96ENS_12float_e4m3_tEfNS_4arch4Sm90ELb1ELb0ELb1ELb1ELb1ELb1ELb0ELb1ELb1ELb1ELb0ELb0EEENS1_21CollectiveEpilogueFwdINS6_IJSA_SC_SB_EEES9_NS_10bfloat16_tESG_Li384ELb1ELb1ELb0ELb1EEENS1_36VarlenDynamicPersistentTileSchedulerILi192ELi128ELi384ELi128ELb0ELb1ELb1ELb1ELb1ELb1EEEEEEEEEvNT_6ParamsE)
        /*00e0*/ 	.word	0x00000004


	//----- nvinfo : EIATTR_FRAME_SIZE
	.align		4
.L_48:
        /*00e4*/ 	.byte	0x04, 0x11
        /*00e6*/ 	.short	(.L_50 - .L_49)
	.align		4
.L_49:
        /*00e8*/ 	.word	index@(_ZN7cutlass13device_kernelIN5flash11enable_sm90INS1_16FlashAttnFwdSm90INS1_25CollectiveMainloopFwdSm90ILi2EN4cute5tupleIJNS5_1CILi1EEES8_S8_EEENS6_IJNS7_ILi192EEENS7_ILi128EEENS7_ILi96EEEEEELi96ENS_12float_e4m3_tEfNS_4arch4Sm90ELb1ELb0ELb1ELb1ELb1ELb1ELb0ELb1ELb1ELb1ELb0ELb0EEENS1_21CollectiveEpilogueFwdINS6_IJSA_SC_SB_EEES9_NS_10bfloat16_tESG_Li384ELb1ELb1ELb0ELb1EEENS1_36VarlenDynamicPersistentTileSchedulerILi192ELi128ELi384ELi128ELb0ELb1ELb1ELb1ELb1ELb1EEEEEEEEEvNT_6ParamsE)
        /*00ec*/ 	.word	0x00000000


	//----- nvinfo : EIATTR_REGCOUNT
	.align		4
.L_50:
        /*00f0*/ 	.byte	0x04, 0x2f
        /*00f2*/ 	.short	(.L_52 - .L_51)
	.align		4
.L_51:
        /*00f4*/ 	.word	index@(_ZN7cutlass13device_kernelIN5flash11enable_sm90INS1_16FlashAttnFwdSm90INS1_25CollectiveMainloopFwdSm90ILi2EN4cute5tupleIJNS5_1CILi1EEES8_S8_EEENS6_IJNS7_ILi192EEENS7_ILi128EEENS7_ILi96EEEEEELi96ENS_12float_e4m3_tEfNS_4arch4Sm90ELb1ELb0ELb1ELb1ELb1ELb0ELb0ELb1ELb1ELb1ELb0ELb0EEENS1_21CollectiveEpilogueFwdINS6_IJSA_SC_SB_EEES9_NS_10bfloat16_tESG_Li384ELb1ELb1ELb0ELb1EEENS1_36VarlenDynamicPersistentTileSchedulerILi192ELi128ELi384ELi128ELb0ELb1ELb1ELb1ELb1ELb1EEEEEEEEEvNT_6ParamsE)
        /*00f8*/ 	.word	0x00000004


	//----- nvinfo : EIATTR_FRAME_SIZE
	.align		4
.L_52:
        /*00fc*/ 	.byte	0x04, 0x11
        /*00fe*/ 	.short	(.L_54 - .L_53)
	.align		4
.L_53:
        /*0100*/ 	.word	index@(_ZN7cutlass13device_kernelIN5flash11enable_sm90INS1_16FlashAttnFwdSm90INS1_25CollectiveMainloopFwdSm90ILi2EN4cute5tupleIJNS5_1CILi1EEES8_S8_EEENS6_IJNS7_ILi192EEENS7_ILi128EEENS7_ILi96EEEEEELi96ENS_12float_e4m3_tEfNS_4arch4Sm90ELb1ELb0ELb1ELb1ELb1ELb0ELb0ELb1ELb1ELb1ELb0ELb0EEENS1_21CollectiveEpilogueFwdINS6_IJSA_SC_SB_EEES9_NS_10bfloat16_tESG_Li384ELb1ELb1ELb0ELb1EEENS1_36VarlenDynamicPersistentTileSchedulerILi192ELi128ELi384ELi128ELb0ELb1ELb1ELb1ELb1ELb1EEEEEEEEEvNT_6ParamsE)
        /*0104*/ 	.word	0x00000000


	//----- nvinfo : EIATTR_REGCOUNT
	.align		4
.L_54:
        /*0108*/ 	.byte	0x04, 0x2f
        /*010a*/ 	.short	(.L_56 - .L_55)
	.align		4
.L_55:
        /*010c*/ 	.word	index@(_ZN7cutlass13device_kernelIN5flash11enable_sm90INS1_16FlashAttnFwdSm90INS1_25CollectiveMainloopFwdSm90ILi2EN4cute5tupleIJNS5_1CILi1EEES8_S8_EEENS6_IJNS7_ILi192EEENS7_ILi128EEENS7_ILi96EEEEEELi96ENS_12float_e4m3_tEfNS_4arch4Sm90ELb1ELb0ELb1ELb0ELb1ELb0ELb0ELb1ELb1ELb1ELb0ELb0EEENS1_21CollectiveEpilogueFwdINS6_IJSA_SC_SB_EEES9_NS_10bfloat16_tESG_Li384ELb0ELb1ELb0ELb1EEENS1_30DynamicPersistentTileSchedulerILi384ELi128ELb0ELb1ELb1EEEEEEEEEvNT_6ParamsE)
        /*0110*/ 	.word	0x00000004


	//----- nvinfo : EIATTR_FRAME_SIZE
	.align		4
.L_56:
        /*0114*/ 	.byte	0x04, 0x11
        /*0116*/ 	.short	(.L_58 - .L_57)
	.align		4
.L_57:
        /*0118*/ 	.word	index@(_ZN7cutlass13device_kernelIN5flash11enable_sm90INS1_16FlashAttnFwdSm90INS1_25CollectiveMainloopFwdSm90ILi2EN4cute5tupleIJNS5_1CILi1EEES8_S8_EEENS6_IJNS7_ILi192EEENS7_ILi128EEENS7_ILi96EEEEEELi96ENS_12float_e4m3_tEfNS_4arch4Sm90ELb1ELb0ELb1ELb0ELb1ELb0ELb0ELb1ELb1ELb1ELb0ELb0EEENS1_21CollectiveEpilogueFwdINS6_IJSA_SC_SB_EEES9_NS_10bfloat16_tESG_Li384ELb0ELb1ELb0ELb1EEENS1_30DynamicPersistentTileSchedulerILi384ELi128ELb0ELb1ELb1EEEEEEEEEvNT_6ParamsE)
        /*011c*/ 	.word	0x00000000


	//----- nvinfo : EIATTR_REGCOUNT
	.align		4
.L_58:
        /*0120*/ 	.byte	0x04, 0x2f
        /*0122*/ 	.short	(.L_60 - .L_59)
	.align		4
.L_59:
        /*0124*/ 	.word	index@(_ZN7cutlass13device_kernelIN5flash11enable_sm90INS1_16FlashAttnFwdSm90INS1_25CollectiveMainloopFwdSm90ILi2EN4cute5tupleIJNS5_1CILi1EEES8_S8_EEENS6_IJNS7_ILi192EEENS7_ILi128EEENS7_ILi96EEEEEELi96ENS_12float_e4m3_tEfNS_4arch4Sm90ELb0ELb1ELb1ELb1ELb1ELb1ELb0ELb1ELb1ELb1ELb0ELb0EEENS1_21CollectiveEpilogueFwdINS6_IJSA_SC_SB_EEES9_NS_10bfloat16_tESG_Li384ELb1ELb1ELb0ELb1EEENS1_36VarlenDynamicPersistentTileSchedulerILi192ELi128ELi384ELi128ELb0ELb1ELb1ELb1ELb0ELb1EEEEEEEEEvNT_6ParamsE)
        /*0128*/ 	.word	0x00000004


	//----- nvinfo : EIATTR_FRAME_SIZE
	.align		4
.L_60:
        /*012c*/ 	.byte	0x04, 0x11
        /*012e*/ 	.short	(.L_62 - .L_61)
	.align		4
.L_61:
        /*0130*/ 	.word	index@(_ZN7cutlass13device_kernelIN5flash11enable_sm90INS1_16FlashAttnFwdSm90INS1_25CollectiveMainloopFwdSm90ILi2EN4cute5tupleIJNS5_1CILi1EEES8_S8_EEENS6_IJNS7_ILi192EEENS7_ILi128EEENS7_ILi96EEEEEELi96ENS_12float_e4m3_tEfNS_4arch4Sm90ELb0ELb1ELb1ELb1ELb1ELb1ELb0ELb1ELb1ELb1ELb0ELb0EEENS1_21CollectiveEpilogueFwdINS6_IJSA_SC_SB_EEES9_NS_10bfloat16_tESG_Li384ELb1ELb1ELb0ELb1EEENS1_36VarlenDynamicPersistentTileSchedulerILi192ELi128ELi384ELi128ELb0ELb1ELb1ELb1ELb0ELb1EEEEEEEEEvNT_6ParamsE)
        /*0134*/ 	.word	0x00000000


	//----- nvinfo : EIATTR_REGCOUNT
	.align		4
.L_62:
        /*0138*/ 	.byte	0x04, 0x2f
        /*013a*/ 	.short	(.L_64 - .L_63)
	.align		4
.L_63:
        /*013c*/ 	.word	index@(_ZN7cutlass13device_kernelIN5flash11enable_sm90INS1_16FlashAttnFwdSm90INS1_25CollectiveMainloopFwdSm90ILi2EN4cute5tupleIJNS5_1CILi1EEES8_S8_EEENS6_IJNS7_ILi192EEENS7_ILi128EEENS7_ILi96EEEEEELi96ENS_12float_e4m3_tEfNS_4arch4Sm90ELb0ELb1ELb1ELb1ELb1ELb0ELb0ELb1ELb1ELb1ELb0ELb0EEENS1_21CollectiveEpilogueFwdINS6_IJSA_SC_SB_EEES9_NS_10bfloat16_tESG_Li384ELb1ELb1ELb0ELb1EEENS1_36VarlenDynamicPersistentTileSchedulerILi192ELi128ELi384ELi128ELb0ELb1ELb1ELb1ELb0ELb1EEEEEEEEEvNT_6ParamsE)
        /*0140*/ 	.word	0x00000004


	//----- nvinfo : EIATTR_FRAME_SIZE
	.align		4
.L_64:
        /*0144*/ 	.byte	0x04, 0x11
        /*0146*/ 	.short	(.L_66 - .L_65)
	.align		4
.L_65:
        /*0148*/ 	.word	index@(_ZN7cutlass13device_kernelIN5flash11enable_sm90INS1_16FlashAttnFwdSm90INS1_25CollectiveMainloopFwdSm90ILi2EN4cute5tupleIJNS5_1CILi1EEES8_S8_EEENS6_IJNS7_ILi192EEENS7_ILi128EEENS7_ILi96EEEEEELi96ENS_12float_e4m3_tEfNS_4arch4Sm90ELb0ELb1ELb1ELb1ELb1ELb0ELb0ELb1ELb1ELb1ELb0ELb0EEENS1_21CollectiveEpilogueFwdINS6_IJSA_SC_SB_EEES9_NS_10bfloat16_tESG_Li384ELb1ELb1ELb0ELb1EEENS1_36VarlenDynamicPersistentTileSchedulerILi192ELi128ELi384ELi128ELb0ELb1ELb1ELb1ELb0ELb1EEEEEEEEEvNT_6ParamsE)
        /*014c*/ 	.word	0x00000000


	//----- nvinfo : EIATTR_REGCOUNT
	.align		4
.L_66:
        /*0150*/ 	.byte	0x04, 0x2f
        /*0152*/ 	.short	(.L_68 - .L_67)
	.align		4
.L_67:
        /*0154*/ 	.word	index@(_ZN7cutlass13device_kernelIN5flash11enable_sm90INS1_16FlashAttnFwdSm90INS1_25CollectiveMainloopFwdSm90ILi2EN4cute5tupleIJNS5_1CILi1EEES8_S8_EEENS6_IJNS7_ILi192EEENS7_ILi128EEENS7_ILi96EEEEEELi96ENS_12float_e4m3_tEfNS_4arch4Sm90ELb0ELb1ELb1ELb0ELb1ELb0ELb0ELb1ELb1ELb1ELb0ELb0EEENS1_21CollectiveEpilogueFwdINS6_IJSA_SC_SB_EEES9_NS_10bfloat16_tESG_Li384ELb0ELb1ELb0ELb1EEENS1_30DynamicPersistentTileSchedulerILi384ELi128ELb0ELb1ELb1EEEEEEEEEvNT_6ParamsE)
        /*0158*/ 	.word	0x00000004


	//----- nvinfo : EIATTR_FRAME_SIZE
	.align		4
.L_68:
        /*015c*/ 	.byte	0x04, 0x11
        /*015e*/ 	.short	(.L_70 - .L_69)
	.align		4
.L_69:
        /*0160*/ 	.word	index@(_ZN7cutlass13device_kernelIN5flash11enable_sm90INS1_16FlashAttnFwdSm90INS1_25CollectiveMainloopFwdSm90ILi2EN4cute5tupleIJNS5_1CILi1EEES8_S8_EEENS6_IJNS7_ILi192EEENS7_ILi128EEENS7_ILi96EEEEEELi96ENS_12float_e4m3_tEfNS_4arch4Sm90ELb0ELb1ELb1ELb0ELb1ELb0ELb0ELb1ELb1ELb1ELb0ELb0EEENS1_21CollectiveEpilogueFwdINS6_IJSA_SC_SB_EEES9_NS_10bfloat16_tESG_Li384ELb0ELb1ELb0ELb1EEENS1_30DynamicPersistentTileSchedulerILi384ELi128ELb0ELb1ELb1EEEEEEEEEvNT_6ParamsE)
        /*0164*/ 	.word	0x00000000


	//----- nvinfo : EIATTR_REGCOUNT
	.align		4
.L_70:
        /*0168*/ 	.byte	0x04, 0x2f
        /*016a*/ 	.short	(.L_72 - .L_71)
	.align		4
.L_71:
        /*016c*/ 	.word	index@(_ZN7cutlass13device_kernelIN5flash11enable_sm90INS1_16FlashAttnFwdSm90INS1_25CollectiveMainloopFwdSm90ILi2EN4cute5tupleIJNS5_1CILi1EEES8_S8_EEENS6_IJNS7_ILi192EEENS7_ILi128EEENS7_ILi96EEEEEELi96ENS_12float_e4m3_tEfNS_4arch4Sm90ELb0ELb0ELb1ELb1ELb1ELb1ELb0ELb1ELb1ELb1ELb0ELb0EEENS1_21CollectiveEpilogueFwdINS6_IJSA_SC_SB_EEES9_NS_10bfloat16_tESG_Li384ELb1ELb1ELb0ELb1EEENS1_36VarlenDynamicPersistentTileSchedulerILi192ELi128ELi384ELi128ELb0ELb1ELb1ELb0ELb1ELb1EEEEEEEEEvNT_6ParamsE)
        /*0170*/ 	.word	0x00000004


	//----- nvinfo : EIATTR_FRAME_SIZE
	.align		4
.L_72:
        /*0174*/ 	.byte	0x04, 0x11
        /*0176*/ 	.short	(.L_74 - .L_73)
	.align		4
.L_73:
        /*0178*/ 	.word	index@(_ZN7cutlass13device_kernelIN5flash11enable_sm90INS1_16FlashAttnFwdSm90INS1_25CollectiveMainloopFwdSm90ILi2EN4cute5tupleIJNS5_1CILi1EEES8_S8_EEENS6_IJNS7_ILi192EEENS7_ILi128EEENS7_ILi96EEEEEELi96ENS_12float_e4m3_tEfNS_4arch4Sm90ELb0ELb0ELb1ELb1ELb1ELb1ELb0ELb1ELb1ELb1ELb0ELb0EEENS1_21CollectiveEpilogueFwdINS6_IJSA_SC_SB_EEES9_NS_10bfloat16_tESG_Li384ELb1ELb1ELb0ELb1EEENS1_36VarlenDynamicPersistentTileSchedulerILi192ELi128ELi384ELi128ELb0ELb1ELb1ELb0ELb1ELb1EEEEEEEEEvNT_6ParamsE)
        /*017c*/ 	.word	0x00000000


	//----- nvinfo : EIATTR_REGCOUNT
	.align		4
.L_74:
        /*0180*/ 	.byte	0x04, 0x2f
        /*0182*/ 	.short	(.L_76 - .L_75)
	.align		4
.L_75:
        /*0184*/ 	.word	index@(_ZN7cutlass13device_kernelIN5flash11enable_sm90INS1_16FlashAttnFwdSm90INS1_25CollectiveMainloopFwdSm90ILi2EN4cute5tupleIJNS5_1CILi1EEES8_S8_EEENS6_IJNS7_ILi192EEENS7_ILi128EEENS7_ILi96EEEEEELi96ENS_12float_e4m3_tEfNS_4arch4Sm90ELb0ELb0ELb1ELb1ELb1ELb0ELb0ELb1ELb1ELb1ELb0ELb0EEENS1_21CollectiveEpilogueFwdINS6_IJSA_SC_SB_EEES9_NS_10bfloat16_tESG_Li384ELb1ELb1ELb0ELb1EEENS1_36VarlenDynamicPersistentTileSchedulerILi192ELi128ELi384ELi128ELb0ELb1ELb1ELb0ELb1ELb1EEEEEEEEEvNT_6ParamsE)
        /*0188*/ 	.word	0x00000004


	//----- nvinfo : EIATTR_FRAME_SIZE
	.align		4
.L_76:
        /*018c*/ 	.byte	0x04, 0x11
        /*018e*/ 	.short	(.L_78 - .L_77)
	.align		4
.L_77:
        /*0190*/ 	.word	index@(_ZN7cutlass13device_kernelIN5flash11enable_sm90INS1_16FlashAttnFwdSm90INS1_25CollectiveMainloopFwdSm90ILi2EN4cute5tupleIJNS5_1CILi1EEES8_S8_EEENS6_IJNS7_ILi192EEENS7_ILi128EEENS7_ILi96EEEEEELi96ENS_12float_e4m3_tEfNS_4arch4Sm90ELb0ELb0ELb1ELb1ELb1ELb0ELb0ELb1ELb1ELb1ELb0ELb0EEENS1_21CollectiveEpilogueFwdINS6_IJSA_SC_SB_EEES9_NS_10bfloat16_tESG_Li384ELb1ELb1ELb0ELb1EEENS1_36VarlenDynamicPersistentTileSchedulerILi192ELi128ELi384ELi128ELb0ELb1ELb1ELb0ELb1ELb1EEEEEEEEEvNT_6ParamsE)
        /*0194*/ 	.word	0x00000000


	//----- nvinfo : EIATTR_REGCOUNT
	.align		4
.L_78:
        /*0198*/ 	.byte	0x04, 0x2f
        /*019a*/ 	.short	(.L_80 - .L_79)
	.align		4
.L_79:
        /*019c*/ 	.word	index@(_ZN7cutlass13device_kernelIN5flash11enable_sm90INS1_16FlashAttnFwdSm90INS1_25CollectiveMainloopFwdSm90ILi2EN4cute5tupleIJNS5_1CILi1EEES8_S8_EEENS6_IJNS7_ILi192EEENS7_ILi128EEENS7_ILi96EEEEEELi96ENS_12float_e4m3_tEfNS_4arch4Sm90ELb0ELb0ELb1ELb0ELb1ELb0ELb0ELb1ELb1ELb1ELb0ELb0EEENS1_21CollectiveEpilogueFwdINS6_IJSA_SC_SB_EEES9_NS_10bfloat16_tESG_Li384ELb0ELb1ELb0ELb1EEENS1_29StaticPersistentTileSchedulerILb0EEEEEEEEEvNT_6ParamsE)
        /*01a0*/ 	.word	0x00000004


	//----- nvinfo : EIATTR_FRAME_SIZE
	.align		4
.L_80:
        /*01a4*/ 	.byte	0x04, 0x11
        /*01a6*/ 	.short	(.L_82 - .L_81)
	.align		4
.L_81:
        /*01a8*/ 	.word	index@(_ZN7cutlass13device_kernelIN5flash11enable_sm90INS1_16FlashAttnFwdSm90INS1_25CollectiveMainloopFwdSm90ILi2EN4cute5tupleIJNS5_1CILi1EEES8_S8_EEENS6_IJNS7_ILi192EEENS7_ILi128EEENS7_ILi96EEEEEELi96ENS_12float_e4m3_tEfNS_4arch4Sm90ELb0ELb0ELb1ELb0ELb1ELb0ELb0ELb1ELb1ELb1ELb0ELb0EEENS1_21CollectiveEpilogueFwdINS6_IJSA_SC_SB_EEES9_NS_10bfloat16_tESG_Li384ELb0ELb1ELb0ELb1EEENS1_29StaticPersistentTileSchedulerILb0EEEEEEEEEvNT_6ParamsE)
        /*01ac*/ 	.word	0x00000000


	//----- nvinfo : EIATTR_REGCOUNT
	.align		4
.L_82:
        /*01b0*/ 	.byte	0x04, 0x2f
        /*01b2*/ 	.short	(.L_84 - .L_83)
	.align		4
.L_83:
        /*01b4*/ 	.word	index@(_ZN7cutlass13device_kernelIN5flash11enable_sm90INS1_16FlashAttnFwdSm90INS1_25CollectiveMainloopFwdSm90ILi2EN4cute5tupleIJNS5_1CILi1EEES8_S8_EEENS6_IJNS7_ILi128EEENS7_ILi160EEESA_EEELi128ENS_12float_e4m3_tEfNS_4arch4Sm90ELb1ELb0ELb1ELb1ELb1ELb1ELb0ELb1ELb1ELb1ELb0ELb0EEENS1_21CollectiveEpilogueFwdINS6_IJSA_SA_SB_EEES9_NS_10bfloat16_tESF_Li256ELb1ELb1ELb0ELb1EEENS1_36VarlenDynamicPersistentTileSchedulerILi128ELi160ELi256ELi128ELb0ELb1ELb1ELb1ELb1ELb1EEEEEEEEEvNT_6ParamsE)
        /*01b8*/ 	.word	0x00000004


	//----- nvinfo : EIATTR_FRAME_SIZE
	.align		4
.L_84:
        /*01bc*/ 	.byte	0x04, 0x11
        /*01be*/ 	.short	(.L_86 - .L_85)
	.align		4
.L_85:
        /*01c0*/ 	.word	index@(_ZN7cutlass13device_kernelIN5flash11enable_sm90INS1_16FlashAttnFwdSm90INS1_25CollectiveMainloopFwdSm90ILi2EN4cute5tupleIJNS5_1CILi1EEES8_S8_EEENS6_IJNS7_ILi128EEENS7_ILi160EEESA_EEELi128ENS_12float_e4m3_tEfNS_4arch4Sm90ELb1ELb0ELb1ELb1ELb1ELb1ELb0ELb1ELb1ELb1ELb0ELb0EEENS1_21CollectiveEpilogueFwdINS6_IJSA_SA_SB_EEES9_NS_10bfloat16_tESF_Li256ELb1ELb1ELb0ELb1EEENS1_36VarlenDynamicPersistentTileSchedulerILi128ELi160ELi256ELi128ELb0ELb1ELb1ELb1ELb1ELb1EEEEEEEEEvNT_6ParamsE)
        /*01c4*/ 	.word	0x00000000


	//----- nvinfo : EIATTR_REGCOUNT
	.align		4
.L_86:
        /*01c8*/ 	.byte	0x04, 0x2f
        /*01ca*/ 	.short	(.L_88 - .L_87)
	.align		4
.L_87:
        /*01cc*/ 	.word	index@(_ZN7cutlass13device_kernelIN5flash11enable_sm90INS1_16FlashAttnFwdSm90INS1_25CollectiveMainloopFwdSm90ILi2EN4cute5tupleIJNS5_1CILi1EEES8_S8_EEENS6_IJNS7_ILi128EEENS7_ILi160EEESA_EEELi128ENS_12float_e4m3_tEfNS_4arch4Sm90ELb1ELb0ELb1ELb1ELb1ELb0ELb0ELb1ELb1ELb1ELb0ELb0EEENS1_21CollectiveEpilogueFwdINS6_IJSA_SA_SB_EEES9_NS_10bfloat16_tESF_Li256ELb1ELb1ELb0ELb1EEENS1_36VarlenDynamicPersistentTileSchedulerILi128ELi160ELi256ELi128ELb0ELb1ELb1ELb1ELb1ELb1EEEEEEEEEvNT_6ParamsE)
        /*01d0*/ 	.word	0x00000004


	//----- nvinfo : EIATTR_FRAME_SIZE
	.align		4
.L_88:
        /*01d4*/ 	.byte	0x04, 0x11
        /*01d6*/ 	.short	(.L_90 - .L_89)
	.align		4
.L_89:
        /*01d8*/ 	.word	index@(_ZN7cutlass13device_kernelIN5flash11enable_sm90INS1_16FlashAttnFwdSm90INS1_25CollectiveMainloopFwdSm90ILi2EN4cute5tupleIJNS5_1CILi1EEES8_S8_EEENS6_IJNS7_ILi128EEENS7_ILi160EEESA_EEELi128ENS_12float_e4m3_tEfNS_4arch4Sm90ELb1ELb0ELb1ELb1ELb1ELb0ELb0ELb1ELb1ELb1ELb0ELb0EEENS1_21CollectiveEpilogueFwdINS6_IJSA_SA_SB_EEES9_NS_10bfloat16_tESF_Li256ELb1ELb1ELb0ELb1EEENS1_36VarlenDynamicPersistentTileSchedulerILi128ELi160ELi256ELi128ELb0ELb1ELb1ELb1ELb1ELb1EEEEEEEEEvNT_6ParamsE)
        /*01dc*/ 	.word	0x00000000


	//----- nvinfo : EIATTR_REGCOUNT
	.align		4
.L_90:
        /*01e0*/ 	.byte	0x04, 0x2f
        /*01e2*/ 	.short	(.L_92 - .L_91)
	.align		4
.L_91:
        /*01e4*/ 	.word	index@(_ZN7cutlass13device_kernelIN5flash11enable_sm90INS1_16FlashAttnFwdSm90INS1_25CollectiveMainloopFwdSm90ILi2EN4cute5tupleIJNS5_1CILi1EEES8_S8_EEENS6_IJNS7_ILi128EEENS7_ILi160EEESA_EEELi128ENS_12float_e4m3_tEfNS_4arch4Sm90ELb1ELb0ELb1ELb0ELb1ELb0ELb0ELb1ELb1ELb1ELb0ELb0EEENS1_21CollectiveEpilogueFwdINS6_IJSA_SA_SB_EEES9_NS_10bfloat16_tESF_Li256ELb0ELb1ELb0ELb1EEENS1_30DynamicPersistentTileSchedulerILi256ELi128ELb0ELb1ELb1EEEEEEEEEvNT_6ParamsE)
        /*01e8*/ 	.word	0x00000004


	//----- nvinfo : EIATTR_FRAME_SIZE
	.align		4
.L_92:
        /*01ec*/ 	.byte	0x04, 0x11
        /*01ee*/ 	.short	(.L_94 - .L_93)
	.align		4
.L_93:
        /*01f0*/ 	.word	index@(_ZN7cutlass13device_kernelIN5flash11enable_sm90INS1_16FlashAttnFwdSm90INS1_25CollectiveMainloopFwdSm90ILi2EN4cute5tupleIJNS5_1CILi1EEES8_S8_EEENS6_IJNS7_ILi128EEENS7_ILi160EEESA_EEELi128ENS_12float_e4m3_tEfNS_4arch4Sm90ELb1ELb0ELb1ELb0ELb1ELb0ELb0ELb1ELb1ELb1ELb0ELb0EEENS1_21CollectiveEpilogueFwdINS6_IJSA_SA_SB_EEES9_NS_10bfloat16_tESF_Li256ELb0ELb1ELb0ELb1EEENS1_30DynamicPersistentTileSchedulerILi256ELi128ELb0ELb1ELb1EEEEEEEEEvNT_6ParamsE)
        /*01f4*/ 	.word	0x00000000


	//----- nvinfo : EIATTR_REGCOUNT
	.align		4
.L_94:
        /*01f8*/ 	.byte	0x04, 0x2f
        /*01fa*/ 	.short	(.L_96 - .L_95)
	.align		4
.L_95:
        /*01fc*/ 	.word	index@(_ZN7cutlass13device_kernelIN5flash11enable_sm90INS1_16FlashAttnFwdSm90INS1_25CollectiveMainloopFwdSm90ILi2EN4cute5tupleIJNS5_1CILi1EEES8_S8_EEENS6_IJNS7_ILi128EEENS7_ILi160EEESA_EEELi128ENS_12float_e4m3_tEfNS_4arch4Sm90ELb0ELb1ELb1ELb1ELb1ELb1ELb0ELb1ELb1ELb1ELb0ELb0EEENS1_21CollectiveEpilogueFwdINS6_IJSA_SA_SB_EEES9_NS_10bfloat16_tESF_Li256ELb1ELb1ELb0ELb1EEENS1_36VarlenDynamicPersistentTileSchedulerILi128ELi160ELi256ELi128ELb0ELb1ELb1ELb1ELb0ELb1EEEEEEEEEvNT_6ParamsE)
        /*0200*/ 	.word	0x00000004


	//----- nvinfo : EIATTR_FRAME_SIZE
	.align		4
.L_96:
        /*0204*/ 	.byte	0x04, 0x11
        /*0206*/ 	.short	(.L_98 - .L_97)
	.align		4
.L_97:
        /*0208*/ 	.word	index@(_ZN7cutlass13device_kernelIN5flash11enable_sm90INS1_16FlashAttnFwdSm90INS1_25CollectiveMainloopFwdSm90ILi2EN4cute5tupleIJNS5_1CILi1EEES8_S8_EEENS6_IJNS7_ILi128EEENS7_ILi160EEESA_EEELi128ENS_12float_e4m3_tEfNS_4arch4Sm90ELb0ELb1ELb1ELb1ELb1ELb1ELb0ELb1ELb1ELb1ELb0ELb0EEENS1_21CollectiveEpilogueFwdINS6_IJSA_SA_SB_EEES9_NS_10bfloat16_tESF_Li256ELb1ELb1ELb0ELb1EEENS1_36VarlenDynamicPersistentTileSchedulerILi128ELi160ELi256ELi128ELb0ELb1ELb1ELb1ELb0ELb1EEEEEEEEEvNT_6ParamsE)
        /*020c*/ 	.word	0x00000000


	//----- nvinfo : EIATTR_REGCOUNT
	.align		4
.L_98:
        /*0210*/ 	.byte	0x04, 0x2f
        /*0212*/ 	.short	(.L_100 - .L_99)
	.align		4
.L_99:
        /*0214*/ 	.word	index@(_ZN7cutlass13device_kernelIN5flash11enable_sm90INS1_16FlashAttnFwdSm90INS1_25CollectiveMainloopFwdSm90ILi2EN4cute5tupleIJNS5_1CILi1EEES8_S8_EEENS6_IJNS7_ILi128EEENS7_ILi160EEESA_EEELi128ENS_12float_e4m3_tEfNS_4arch4Sm90ELb0ELb1ELb1ELb1ELb1ELb0ELb0ELb1ELb1ELb1ELb0ELb0EEENS1_21CollectiveEpilogueFwdINS6_IJSA_SA_SB_EEES9_NS_10bfloat16_tESF_Li256ELb1ELb1ELb0ELb1EEENS1_36VarlenDynamicPersistentTileSchedulerILi128ELi160ELi256ELi128ELb0ELb1ELb1ELb1ELb0ELb1EEEEEEEEEvNT_6ParamsE)
        /*0218*/ 	.word	0x00000004


	//----- nvinfo : EIATTR_FRAME_SIZE
	.align		4
.L_100:
        /*021c*/ 	.byte	0x04, 0x11
        /*021e*/ 	.short	(.L_102 - .L_101)
	.align		4
.L_101:
        /*0220*/ 	.word	index@(_ZN7cutlass13device_kernelIN5flash11enable_sm90INS1_16FlashAttnFwdSm90INS1_25CollectiveMainloopFwdSm90ILi2EN4cute5tupleIJNS5_1CILi1EEES8_S8_EEENS6_IJNS7_ILi128EEENS7_ILi160EEESA_EEELi128ENS_12float_e4m3_tEfNS_4arch4Sm90ELb0ELb1ELb1ELb1ELb1ELb0ELb0ELb1ELb1ELb1ELb0ELb0EEENS1_21CollectiveEpilogueFwdINS6_IJSA_SA_SB_EEES9_NS_10bfloat16_tESF_Li256ELb1ELb1ELb0ELb1EEENS1_36VarlenDynamicPersistentTileSchedulerILi128ELi160ELi256ELi128ELb0ELb1ELb1ELb1ELb0ELb1EEEEEEEEEvNT_6ParamsE)
        /*0224*/ 	.word	0x00000000


	//----- nvinfo : EIATTR_REGCOUNT
	.align		4
.L_102:
        /*0228*/ 	.byte	0x04, 0x2f
        /*022a*/ 	.short	(.L_104 - .L_103)
	.align		4
.L_103:
        /*022c*/ 	.word	index@(_ZN7cutlass13device_kernelIN5flash11enable_sm90INS1_16FlashAttnFwdSm90INS1_25CollectiveMainloopFwdSm90ILi2EN4cute5tupleIJNS5_1CILi1EEES8_S8_EEENS6_IJNS7_ILi128EEENS7_ILi160EEESA_EEELi128ENS_12float_e4m3_tEfNS_4arch4Sm90ELb0ELb1ELb1ELb0ELb1ELb0ELb0ELb1ELb1ELb1ELb0ELb0EEENS1_21CollectiveEpilogueFwdINS6_IJSA_SA_SB_EEES9_NS_10bfloat16_tESF_Li256ELb0ELb1ELb0ELb1EEENS1_30DynamicPersistentTileSchedulerILi256ELi128ELb0ELb1ELb1EEEEEEEEEvNT_6ParamsE)
        /*0230*/ 	.word	0x00000004


	//----- nvinfo : EIATTR_FRAME_SIZE
	.align		4
.L_104:
        /*0234*/ 	.byte	0x04, 0x11
        /*0236*/ 	.short	(.L_106 - .L_105)
	.align		4
.L_105:
        /*0238*/ 	.word	index@(_ZN7cutlass13device_kernelIN5flash11enable_sm90INS1_16FlashAttnFwdSm90INS1_25CollectiveMainloopFwdSm90ILi2EN4cute5tupleIJNS5_1CILi1EEES8_S8_EEENS6_IJNS7_ILi128EEENS7_ILi160EEESA_EEELi128ENS_12float_e4m3_tEfNS_4arch4Sm90ELb0ELb1ELb1ELb0ELb1ELb0ELb0ELb1ELb1ELb1ELb0ELb0EEENS1_21CollectiveEpilogueFwdINS6_IJSA_SA_SB_EEES9_NS_10bfloat16_tESF_Li256ELb0ELb1ELb0ELb1EEENS1_30DynamicPersistentTileSchedulerILi256ELi128ELb0ELb1ELb1EEEEEEEEEvNT_6ParamsE)
        /*023c*/ 	.word	0x00000000


	//----- nvinfo : EIATTR_REGCOUNT
	.align		4
.L_106:
        /*0240*/ 	.byte	0x04, 0x2f
        /*0242*/ 	.short	(.L_108 - .L_107)
	.align		4
.L_107:
        /*0244*/ 	.word	index@(_ZN7cutlass13device_kernelIN5flash11enable_sm90INS1_16FlashAttnFwdSm90INS1_25CollectiveMainloopFwdSm90ILi2EN4cute5tupleIJNS5_1CILi1EEES8_S8_EEENS6_IJNS7_ILi128EEENS7_ILi160EEESA_EEELi128ENS_12float_e4m3_tEfNS_4arch4Sm90ELb0ELb0ELb1ELb1ELb1ELb1ELb0ELb1ELb1ELb1ELb0ELb0EEENS1_21CollectiveEpilogueFwdINS6_IJSA_SA_SB_EEES9_NS_10bfloat16_tESF_Li256ELb1ELb1ELb0ELb1EEENS1_36VarlenDynamicPersistentTileSchedulerILi128ELi160ELi256ELi128ELb0ELb1ELb1ELb0ELb1ELb1EEEEEEEEEvNT_6ParamsE)
        /*0248*/ 	.word	0x00000004


	//----- nvinfo : EIATTR_FRAME_SIZE
	.align		4
.L_108:
        /*024c*/ 	.byte	0x04, 0x11
        /*024e*/ 	.short	(.L_110 - .L_109)
	.align		4
.L_109:
        /*0250*/ 	.word	index@(_ZN7cutlass13device_kernelIN5flash11enable_sm90INS1_16FlashAttnFwdSm90INS1_25CollectiveMainloopFwdSm90ILi2EN4cute5tupleIJNS5_1CILi1EEES8_S8_EEENS6_IJNS7_ILi128EEENS7_ILi160EEESA_EEELi128ENS_12float_e4m3_tEfNS_4arch4Sm90ELb0ELb0ELb1ELb1ELb1ELb1ELb0ELb1ELb1ELb1ELb0ELb0EEENS1_21CollectiveEpilogueFwdINS6_IJSA_SA_SB_EEES9_NS_10bfloat16_tESF_Li256ELb1ELb1ELb0ELb1EEENS1_36VarlenDynamicPersistentTileSchedulerILi128ELi160ELi256ELi128ELb0ELb1ELb1ELb0ELb1ELb1EEEEEEEEEvNT_6ParamsE)
        /*0254*/ 	.word	0x00000000


	//----- nvinfo : EIATTR_REGCOUNT
	.align		4
.L_110:
        /*0258*/ 	.byte	0x04, 0x2f
        /*025a*/ 	.short	(.L_112 - .L_111)
	.align		4
.L_111:
        /*025c*/ 	.word	index@(_ZN7cutlass13device_kernelIN5flash11enable_sm90INS1_16FlashAttnFwdSm90INS1_25CollectiveMainloopFwdSm90ILi2EN4cute5tupleIJNS5_1CILi1EEES8_S8_EEENS6_IJNS7_ILi128EEENS7_ILi160EEESA_EEELi128ENS_12float_e4m3_tEfNS_4arch4Sm90ELb0ELb0ELb1ELb1ELb1ELb0ELb0ELb1ELb1ELb1ELb0ELb0EEENS1_21CollectiveEpilogueFwdINS6_IJSA_SA_SB_EEES9_NS_10bfloat16_tESF_Li256ELb1ELb1ELb0ELb1EEENS1_36VarlenDynamicPersistentTileSchedulerILi128ELi160ELi256ELi128ELb0ELb1ELb1ELb0ELb1ELb1EEEEEEEEEvNT_6ParamsE)
        /*0260*/ 	.word	0x00000004


	//----- nvinfo : EIATTR_FRAME_SIZE
	.align		4
.L_112:
        /*0264*/ 	.byte	0x04, 0x11
        /*0266*/ 	.short	(.L_114 - .L_113)
	.align		4
.L_113:
        /*0268*/ 	.word	index@(_ZN7cutlass13device_kernelIN5flash11enable_sm90INS1_16FlashAttnFwdSm90INS1_25CollectiveMainloopFwdSm90ILi2EN4cute5tupleIJNS5_1CILi1EEES8_S8_EEENS6_IJNS7_ILi128EEENS7_ILi160EEESA_EEELi128ENS_12float_e4m3_tEfNS_4arch4Sm90ELb0ELb0ELb1ELb1ELb1ELb0ELb0ELb1ELb1ELb1ELb0ELb0EEENS1_21CollectiveEpilogueFwdINS6_IJSA_SA_SB_EEES9_NS_10bfloat16_tESF_Li256ELb1ELb1ELb0ELb1EEENS1_36VarlenDynamicPersistentTileSchedulerILi128ELi160ELi256ELi128ELb0ELb1ELb1ELb0ELb1ELb1EEEEEEEEEvNT_6ParamsE)
        /*026c*/ 	.word	0x00000000


	//----- nvinfo : EIATTR_REGCOUNT
	.align		4
.L_114:
        /*0270*/ 	.byte	0x04, 0x2f
        /*0272*/ 	.short	(.L_116 - .L_115)
	.align		4
.L_115:
        /*0274*/ 	.word	index@(_ZN7cutlass13device_kernelIN5flash11enable_sm90INS1_16FlashAttnFwdSm90INS1_25CollectiveMainloopFwdSm90ILi2EN4cute5tupleIJNS5_1CILi1EEES8_S8_EEENS6_IJNS7_ILi128EEENS7_ILi160EEESA_EEELi128ENS_12float_e4m3_tEfNS_4arch4Sm90ELb0ELb0ELb1ELb0ELb1ELb0ELb0ELb1ELb1ELb1ELb0ELb0EEENS1_21CollectiveEpilogueFwdINS6_IJSA_SA_SB_EEES9_NS_10bfloat16_tESF_Li256ELb0ELb1ELb0ELb1EEENS1_29StaticPersistentTileSchedulerILb0EEEEEEEEEvNT_6ParamsE)
        /*0278*/ 	.word	0x00000004


	//----- nvinfo : EIATTR_FRAME_SIZE
	.align		4
.L_116:
        /*027c*/ 	.byte	0x04, 0x11
        /*027e*/ 	.short	(.L_118 - .L_117)
	.align		4
.L_117:
        /*0280*/ 	.word	index@(_ZN7cutlass13device_kernelIN5flash11enable_sm90INS1_16FlashAttnFwdSm90INS1_25CollectiveMainloopFwdSm90ILi2EN4cute5tupleIJNS5_1CILi1EEES8_S8_EEENS6_IJNS7_ILi128EEENS7_ILi160EEESA_EEELi128ENS_12float_e4m3_tEfNS_4arch4Sm90ELb0ELb0ELb1ELb0ELb1ELb0ELb0ELb1ELb1ELb1ELb0ELb0EEENS1_21CollectiveEpilogueFwdINS6_IJSA_SA_SB_EEES9_NS_10bfloat16_tESF_Li256ELb0ELb1ELb0ELb1EEENS1_29StaticPersistentTileSchedulerILb0EEEEEEEEEvNT_6ParamsE)
        /*0284*/ 	.word	0x00000000


	//----- nvinfo : EIATTR_REGCOUNT
	.align		4
.L_118:
        /*0288*/ 	.byte	0x04, 0x2f
        /*028a*/ 	.short	(.L_120 - .L_119)
	.align		4
.L_119:
        /*028c*/ 	.word	index@(_ZN7cutlass13device_kernelIN5flash11enable_sm90INS1_16FlashAttnFwdSm90INS1_25CollectiveMainloopFwdSm90ILi2EN4cute5tupleIJNS5_1CILi1EEES8_S8_EEENS6_IJNS7_ILi128EEENS7_ILi160EEENS7_ILi192EEEEEELi192ENS_12float_e4m3_tEfNS_4arch4Sm90ELb1ELb0ELb1ELb1ELb1ELb1ELb0ELb1ELb1ELb1ELb0ELb0EEENS1_21CollectiveEpilogueFwdINS6_IJSA_SC_SB_EEES9_NS_10bfloat16_tESG_Li256ELb1ELb1ELb0ELb1EEENS1_36VarlenDynamicPersistentTileSchedulerILi128ELi160ELi256ELi128ELb0ELb1ELb1ELb1ELb1ELb1EEEEEEEEEvNT_6ParamsE)
        /*0290*/ 	.word	0x00000004


	//----- nvinfo : EIATTR_FRAME_SIZE
	.align		4
.L_120:
        /*0294*/ 	.byte	0x04, 0x11
        /*0296*/ 	.short	(.L_122 - .L_121)
	.align		4
.L_121:
        /*0298*/ 	.word	index@(_ZN7cutlass13device_kernelIN5flash11enable_sm90INS1_16FlashAttnFwdSm90INS1_25CollectiveMainloopFwdSm90ILi2EN4cute5tupleIJNS5_1CILi1EEES8_S8_EEENS6_IJNS7_ILi128EEENS7_ILi160EEENS7_ILi192EEEEEELi192ENS_12float_e4m3_tEfNS_4arch4Sm90ELb1ELb0ELb1ELb1ELb1ELb1ELb0ELb1ELb1ELb1ELb0ELb0EEENS1_21CollectiveEpilogueFwdINS6_IJSA_SC_SB_EEES9_NS_10bfloat16_tESG_Li256ELb1ELb1ELb0ELb1EEENS1_36VarlenDynamicPersistentTileSchedulerILi128ELi160ELi256ELi128ELb0ELb1ELb1ELb1ELb1ELb1EEEEEEEEEvNT_6ParamsE)
        /*029c*/ 	.word	0x00000000


	//----- nvinfo : EIATTR_REGCOUNT
	.align		4
.L_122:
        /*02a0*/ 	.byte	0x04, 0x2f
        /*02a2*/ 	.short	(.L_124 - .L_123)
	.align		4
.L_123:
        /*02a4*/ 	.word	index@(_ZN7cutlass13device_kernelIN5flash11enable_sm90INS1_16FlashAttnFwdSm90INS1_25CollectiveMainloopFwdSm90ILi2EN4cute5tupleIJNS5_1CILi1EEES8_S8_EEENS6_IJNS7_ILi128EEENS7_ILi160EEENS7_ILi192EEEEEELi192ENS_12float_e4m3_tEfNS_4arch4Sm90ELb1ELb0ELb1ELb1ELb1ELb0ELb0ELb1ELb1ELb1ELb0ELb0EEENS1_21CollectiveEpilogueFwdINS6_IJSA_SC_SB_EEES9_NS_10bfloat16_tESG_Li256ELb1ELb1ELb0ELb1EEENS1_36VarlenDynamicPersistentTileSchedulerILi128ELi160ELi256ELi128ELb0ELb1ELb1ELb1ELb1ELb1EEEEEEEEEvNT_6ParamsE)
        /*02a8*/ 	.word	0x00000004


	//----- nvinfo : EIATTR_FRAME_SIZE
	.align		4
.L_124:
        /*02ac*/ 	.byte	0x04, 0x11
        /*02ae*/ 	.short	(.L_126 - .L_125)
	.align		4
.L_125:
        /*02b0*/ 	.word	index@(_ZN7cutlass13device_kernelIN5flash11enable_sm90INS1_16FlashAttnFwdSm90INS1_25CollectiveMainloopFwdSm90ILi2EN4cute5tupleIJNS5_1CILi1EEES8_S8_EEENS6_IJNS7_ILi128EEENS7_ILi160EEENS7_ILi192EEEEEELi192ENS_12float_e4m3_tEfNS_4arch4Sm90ELb1ELb0ELb1ELb1ELb1ELb0ELb0ELb1ELb1ELb1ELb0ELb0EEENS1_21CollectiveEpilogueFwdINS6_IJSA_SC_SB_EEES9_NS_10bfloat16_tESG_Li256ELb1ELb1ELb0ELb1EEENS1_36VarlenDynamicPersistentTileSchedulerILi128ELi160ELi256ELi128ELb0ELb1ELb1ELb1ELb1ELb1EEEEEEEEEvNT_6ParamsE)
        /*02b4*/ 	.word	0x00000000


	//----- nvinfo : EIATTR_REGCOUNT
	.align		4
.L_126:
        /*02b8*/ 	.byte	0x04, 0x2f
        /*02ba*/ 	.short	(.L_128 - .L_127)
	.align		4
.L_127:
        /*02bc*/ 	.word	index@(_ZN7cutlass13device_kernelIN5flash11enable_sm90INS1_16FlashAttnFwdSm90INS1_25CollectiveMainloopFwdSm90ILi2EN4cute5tupleIJNS5_1CILi1EEES8_S8_EEENS6_IJNS7_ILi128EEENS7_ILi160EEENS7_ILi192EEEEEELi192ENS_12float_e4m3_tEfNS_4arch4Sm90ELb1ELb0ELb1ELb0ELb1ELb0ELb0ELb1ELb1ELb1ELb0ELb0EEENS1_21CollectiveEpilogueFwdINS6_IJSA_SC_SB_EEES9_NS_10bfloat16_tESG_Li256ELb0ELb1ELb0ELb1EEENS1_30DynamicPersistentTileSchedulerILi256ELi128ELb0ELb1ELb1EEEEEEEEEvNT_6ParamsE)
        /*02c0*/ 	.word	0x00000004


	//----- nvinfo : EIATTR_FRAME_SIZE
	.align		4
.L_128:
        /*02c4*/ 	.byte	0x04, 0x11
        /*02c6*/ 	.short	(.L_130 - .L_129)
	.align		4
.L_129:
        /*02c8*/ 	.word	index@(_ZN7cutlass13device_kernelIN5flash11enable_sm90INS1_16FlashAttnFwdSm90INS1_25CollectiveMainloopFwdSm90ILi2EN4cute5tupleIJNS5_1CILi1EEES8_S8_EEENS6_IJNS7_ILi128EEENS7_ILi160EEENS7_ILi192EEEEEELi192ENS_12float_e4m3_tEfNS_4arch4Sm90ELb1ELb0ELb1ELb0ELb1ELb0ELb0ELb1ELb1ELb1ELb0ELb0EEENS1_21CollectiveEpilogueFwdINS6_IJSA_SC_SB_EEES9_NS_10bfloat16_tESG_Li256ELb0ELb1ELb0ELb1EEENS1_30DynamicPersistentTileSchedulerILi256ELi128ELb0ELb1ELb1EEEEEEEEEvNT_6ParamsE)
        /*02cc*/ 	.word	0x00000000


	//----- nvinfo : EIATTR_REGCOUNT
	.align		4
.L_130:
        /*02d0*/ 	.byte	0x04, 0x2f
        /*02d2*/ 	.short	(.L_132 - .L_131)
	.align		4
.L_131:
        /*02d4*/ 	.word	index@(_ZN7cutlass13device_kernelIN5flash11enable_sm90INS1_16FlashAttnFwdSm90INS1_25CollectiveMainloopFwdSm90ILi2EN4cute5tupleIJNS5_1CILi1EEES8_S8_EEENS6_IJNS7_ILi128EEESA_NS7_ILi192EEEEEELi192ENS_12float_e4m3_tEfNS_4arch4Sm90ELb0ELb1ELb1ELb1ELb1ELb1ELb0ELb1ELb1ELb1ELb0ELb0EEENS1_21CollectiveEpilogueFwdINS6_IJSA_SB_SA_EEES9_NS_10bfloat16_tESF_Li256ELb1ELb1ELb0ELb1EEENS1_36VarlenDynamicPersistentTileSchedulerILi128ELi128ELi256ELi128ELb0ELb1ELb1ELb1ELb0ELb1EEEEEEEEEvNT_6ParamsE)
        /*02d8*/ 	.word	0x00000004


	//----- nvinfo : EIATTR_FRAME_SIZE
	.align		4
.L_132:
        /*02dc*/ 	.byte	0x04, 0x11
        /*02de*/ 	.short	(.L_134 - .L_133)
	.align		4
.L_133:
        /*02e0*/ 	.word	index@(_ZN7cutlass13device_kernelIN5flash11enable_sm90INS1_16FlashAttnFwdSm90INS1_25CollectiveMainloopFwdSm90ILi2EN4cute5tupleIJNS5_1CILi1EEES8_S8_EEENS6_IJNS7_ILi128EEESA_NS7_ILi192EEEEEELi192ENS_12float_e4m3_tEfNS_4arch4Sm90ELb0ELb1ELb1ELb1ELb1ELb1ELb0ELb1ELb1ELb1ELb0ELb0EEENS1_21CollectiveEpilogueFwdINS6_IJSA_SB_SA_EEES9_NS_10bfloat16_tESF_Li256ELb1ELb1ELb0ELb1EEENS1_36VarlenDynamicPersistentTileSchedulerILi128ELi128ELi256ELi128ELb0ELb1ELb1ELb1ELb0ELb1EEEEEEEEEvNT_6ParamsE)
        /*02e4*/ 	.word	0x00000000


	//----- nvinfo : EIATTR_REGCOUNT
	.align		4
.L_134:
        /*02e8*/ 	.byte	0x04, 0x2f
        /*02ea*/ 	.short	(.L_136 - .L_135)
	.align		4
.L_135:
        /*02ec*/ 	.word	index@(_ZN7cutlass13device_kernelIN5flash11enable_sm90INS1_16FlashAttnFwdSm90INS1_25CollectiveMainloopFwdSm90ILi2EN4cute5tupleIJNS5_1CILi1EEES8_S8_EEENS6_IJNS7_ILi128EEESA_NS7_ILi192EEEEEELi192ENS_12float_e4m3_tEfNS_4arch4Sm90ELb0ELb1ELb1ELb1ELb1ELb0ELb0ELb1ELb1ELb1ELb0ELb0EEENS1_21CollectiveEpilogueFwdINS6_IJSA_SB_SA_EEES9_NS_10bfloat16_tESF_Li256ELb1ELb1ELb0ELb1EEENS1_36VarlenDynamicPersistentTileSchedulerILi128ELi128ELi256ELi128ELb0ELb1ELb1ELb1ELb0ELb1EEEEEEEEEvNT_6ParamsE)
        /*02f0*/ 	.word	0x00000004


	//----- nvinfo : EIATTR_FRAME_SIZE
	.align		4
.L_136:
        /*02f4*/ 	.byte	0x04, 0x11
        /*02f6*/ 	.short	(.L_138 - .L_137)
	.align		4
.L_137:
        /*02f8*/ 	.word	index@(_ZN7cutlass13device_kernelIN5flash11enable_sm90INS1_16FlashAttnFwdSm90INS1_25CollectiveMainloopFwdSm90ILi2EN4cute5tupleIJNS5_1CILi1EEES8_S8_EEENS6_IJNS7_ILi128EEESA_NS7_ILi192EEEEEELi192ENS_12float_e4m3_tEfNS_4arch4Sm90ELb0ELb1ELb1ELb1ELb1ELb0ELb0ELb1ELb1ELb1ELb0ELb0EEENS1_21CollectiveEpilogueFwdINS6_IJSA_SB_SA_EEES9_NS_10bfloat16_tESF_Li256ELb1ELb1ELb0ELb1EEENS1_36VarlenDynamicPersistentTileSchedulerILi128ELi128ELi256ELi128ELb0ELb1ELb1ELb1ELb0ELb1EEEEEEEEEvNT_6ParamsE)
        /*02fc*/ 	.word	0x00000000


	//----- nvinfo : EIATTR_REGCOUNT
	.align		4
.L_138:
        /*0300*/ 	.byte	0x04, 0x2f
        /*0302*/ 	.short	(.L_140 - .L_139)
	.align		4
.L_139:
        /*0304*/ 	.word	index@(_ZN7cutlass13device_kernelIN5flash11enable_sm90INS1_16FlashAttnFwdSm90INS1_25CollectiveMainloopFwdSm90ILi2EN4cute5tupleIJNS5_1CILi1EEES8_S8_EEENS6_IJNS7_ILi128EEESA_NS7_ILi192EEEEEELi192ENS_12float_e4m3_tEfNS_4arch4Sm90ELb0ELb1ELb1ELb0ELb1ELb0ELb0ELb1ELb1ELb1ELb0ELb0EEENS1_21CollectiveEpilogueFwdINS6_IJSA_SB_SA_EEES9_NS_10bfloat16_tESF_Li256ELb0ELb1ELb0ELb1EEENS1_30DynamicPersistentTileSchedulerILi256ELi128ELb0ELb1ELb1EEEEEEEEEvNT_6ParamsE)
        /*0308*/ 	.word	0x00000004


	//----- nvinfo : EIATTR_FRAME_SIZE
	.align		4
.L_140:
        /*030c*/ 	.byte	0x04, 0x11
        /*030e*/ 	.short	(.L_142 - .L_141)
	.align		4
.L_141:
        /*0310*/ 	.word	index@(_ZN7cutlass13device_kernelIN5flash11enable_sm90INS1_16FlashAttnFwdSm90INS1_25CollectiveMainloopFwdSm90ILi2EN4cute5tupleIJNS5_1CILi1EEES8_S8_EEENS6_IJNS7_ILi128EEESA_NS7_ILi192EEEEEELi192ENS_12float_e4m3_tEfNS_4arch4Sm90ELb0ELb1ELb1ELb0ELb1ELb0ELb0ELb1ELb1ELb1ELb0ELb0EEENS1_21CollectiveEpilogueFwdINS6_IJSA_SB_SA_EEES9_NS_10bfloat16_tESF_Li256ELb0ELb1ELb0ELb1EEENS1_30DynamicPersistentTileSchedulerILi256ELi128ELb0ELb1ELb1EEEEEEEEEvNT_6ParamsE)
        /*0314*/ 	.word	0x00000000


	//----- nvinfo : EIATTR_REGCOUNT
	.align		4
.L_142:
        /*0318*/ 	.byte	0x04, 0x2f
        /*031a*/ 	.short	(.L_144 - .L_143)
	.align		4
.L_143:
        /*031c*/ 	.word	index@(_ZN7cutlass13device_kernelIN5flash11enable_sm90INS1_16FlashAttnFwdSm90INS1_25CollectiveMainloopFwdSm90ILi2EN4cute5tupleIJNS5_1CILi1EEES8_S8_EEENS6_IJNS7_ILi128EEENS7_ILi160EEENS7_ILi192EEEEEELi192ENS_12float_e4m3_tEfNS_4arch4Sm90ELb0ELb0ELb1ELb1ELb1ELb1ELb0ELb1ELb1ELb1ELb0ELb0EEENS1_21CollectiveEpilogueFwdINS6_IJSA_SC_SB_EEES9_NS_10bfloat16_tESG_Li256ELb1ELb1ELb0ELb1EEENS1_36VarlenDynamicPersistentTileSchedulerILi128ELi160ELi256ELi128ELb0ELb1ELb1ELb0ELb1ELb1EEEEEEEEEvNT_6ParamsE)
        /*0320*/ 	.word	0x00000004


	//----- nvinfo : EIATTR_FRAME_SIZE
	.align		4
.L_144:
        /*0324*/ 	.byte	0x04, 0x11
        /*0326*/ 	.short	(.L_146 - .L_145)
	.align		4
.L_145:
        /*0328*/ 	.word	index@(_ZN7cutlass13device_kernelIN5flash11enable_sm90INS1_16FlashAttnFwdSm90INS1_25CollectiveMainloopFwdSm90ILi2EN4cute5tupleIJNS5_1CILi1EEES8_S8_EEENS6_IJNS7_ILi128EEENS7_ILi160EEENS7_ILi192EEEEEELi192ENS_12float_e4m3_tEfNS_4arch4Sm90ELb0ELb0ELb1ELb1ELb1ELb1ELb0ELb1ELb1ELb1ELb0ELb0EEENS1_21CollectiveEpilogueFwdINS6_IJSA_SC_SB_EEES9_NS_10bfloat16_tESG_Li256ELb1ELb1ELb0ELb1EEENS1_36VarlenDynamicPersistentTileSchedulerILi128ELi160ELi256ELi128ELb0ELb1ELb1ELb0ELb1ELb1EEEEEEEEEvNT_6ParamsE)
        /*032c*/ 	.word	0x00000000


	//----- nvinfo : EIATTR_REGCOUNT
	.align		4
.L_146:
        /*0330*/ 	.byte	0x04, 0x2f
        /*0332*/ 	.short	(.L_148 - .L_147)
	.align		4
.L_147:
        /*0334*/ 	.word	index@(_ZN7cutlass13device_kernelIN5flash11enable_sm90INS1_16FlashAttnFwdSm90INS1_25CollectiveMainloopFwdSm90ILi2EN4cute5tupleIJNS5_1CILi1EEES8_S8_EEENS6_IJNS7_ILi128EEENS7_ILi160EEENS7_ILi192EEEEEELi192ENS_12float_e4m3_tEfNS_4arch4Sm90ELb0ELb0ELb1ELb1ELb1ELb0ELb0ELb1ELb1ELb1ELb0ELb0EEENS1_21CollectiveEpilogueFwdINS6_IJSA_SC_SB_EEES9_NS_10bfloat16_tESG_Li256ELb1ELb1ELb0ELb1EEENS1_36VarlenDynamicPersistentTileSchedulerILi128ELi160ELi256ELi128ELb0ELb1ELb1ELb0ELb1ELb1EEEEEEEEEvNT_6ParamsE)
        /*0338*/ 	.word	0x00000004


	//----- nvinfo : EIATTR_FRAME_SIZE
	.align		4
.L_148:
        /*033c*/ 	.byte	0x04, 0x11
        /*033e*/ 	.short	(.L_150 - .L_149)
	.align		4
.L_149:
        /*0340*/ 	.word	index@(_ZN7cutlass13device_kernelIN5flash11enable_sm90INS1_16FlashAttnFwdSm90INS1_25CollectiveMainloopFwdSm90ILi2EN4cute5tupleIJNS5_1CILi1EEES8_S8_EEENS6_IJNS7_ILi128EEENS7_ILi160EEENS7_ILi192EEEEEELi192ENS_12float_e4m3_tEfNS_4arch4Sm90ELb0ELb0ELb1ELb1ELb1ELb0ELb0ELb1ELb1ELb1ELb0ELb0EEENS1_21CollectiveEpilogueFwdINS6_IJSA_SC_SB_EEES9_NS_10bfloat16_tESG_Li256ELb1ELb1ELb0ELb1EEENS1_36VarlenDynamicPersistentTileSchedulerILi128ELi160ELi256ELi128ELb0ELb1ELb1ELb0ELb1ELb1EEEEEEEEEvNT_6ParamsE)
        /*0344*/ 	.word	0x00000000


	//----- nvinfo : EIATTR_REGCOUNT
	.align		4
.L_150:
        /*0348*/ 	.byte	0x04, 0x2f
        /*034a*/ 	.short	(.L_152 - .L_151)
	.align		4
.L_151:
        /*034c*/ 	.word	index@(_ZN7cutlass13device_kernelIN5flash11enable_sm90INS1_16FlashAttnFwdSm90INS1_25CollectiveMainloopFwdSm90ILi2EN4cute5tupleIJNS5_1CILi1EEES8_S8_EEENS6_IJNS7_ILi128EEENS7_ILi160EEENS7_ILi192EEEEEELi192ENS_12float_e4m3_tEfNS_4arch4Sm90ELb0ELb0ELb1ELb0ELb1ELb0ELb0ELb1ELb1ELb1ELb0ELb0EEENS1_21CollectiveEpilogueFwdINS6_IJSA_SC_SB_EEES9_NS_10bfloat16_tESG_Li256ELb0ELb1ELb0ELb1EEENS1_29StaticPersistentTileSchedulerILb0EEEEEEEEEvNT_6ParamsE)
        /*0350*/ 	.word	0x00000004


	//----- nvinfo : EIATTR_FRAME_SIZE
	.align		4
.L_152:
        /*0354*/ 	.byte	0x04, 0x11
        /*0356*/ 	.short	(.L_154 - .L_153)
	.align		4
.L_153:
        /*0358*/ 	.word	index@(_ZN7cutlass13device_kernelIN5flash11enable_sm90INS1_16FlashAttnFwdSm90INS1_25CollectiveMainloopFwdSm90ILi2EN4cute5tupleIJNS5_1CILi1EEES8_S8_EEENS6_IJNS7_ILi128EEENS7_ILi160EEENS7_ILi192EEEEEELi192ENS_12float_e4m3_tEfNS_4arch4Sm90ELb0ELb0ELb1ELb0ELb1ELb0ELb0ELb1ELb1ELb1ELb0ELb0EEENS1_21CollectiveEpilogueFwdINS6_IJSA_SC_SB_EEES9_NS_10bfloat16_tESG_Li256ELb0ELb1ELb0ELb1EEENS1_29StaticPersistentTileSchedulerILb0EEEEEEEEEvNT_6ParamsE)
        /*035c*/ 	.word	0x00000000


	//----- nvinfo : EIATTR_REGCOUNT
	.align		4
.L_154:
        /*0360*/ 	.byte	0x04, 0x2f
        /*0362*/ 	.short	(.L_156 - .L_155)
	.align		4
.L_155:
        /*0364*/ 	.word	index@(_ZN7cutlass13device_kernelIN5flash11enable_sm90INS1_16FlashAttnFwdSm90INS1_25CollectiveMainloopFwdSm90ILi2EN4cute5tupleIJNS5_1CILi1EEES8_S8_EEENS6_IJNS7_ILi128EEESA_NS7_ILi256EEEEEELi256ENS_12float_e4m3_tEfNS_4arch4Sm90ELb1ELb0ELb1ELb1ELb1ELb1ELb0ELb1ELb0ELb1ELb0ELb0EEENS1_21CollectiveEpilogueFwdINS6_IJSA_SB_SA_EEES9_NS_10bfloat16_tESF_Li256ELb1ELb1ELb0ELb1EEENS1_36VarlenDynamicPersistentTileSchedulerILi128ELi128ELi256ELi128ELb0ELb1ELb1ELb1ELb1ELb1EEEEEEEEEvNT_6ParamsE)
        /*0368*/ 	.word	0x00000004


	//----- nvinfo : EIATTR_FRAME_SIZE
	.align		4
.L_156:
        /*036c*/ 	.byte	0x04, 0x11
        /*036e*/ 	.short	(.L_158 - .L_157)
	.align		4
.L_157:
        /*0370*/ 	.word	index@(_ZN7cutlass13device_kernelIN5flash11enable_sm90INS1_16FlashAttnFwdSm90INS1_25CollectiveMainloopFwdSm90ILi2EN4cute5tupleIJNS5_1CILi1EEES8_S8_EEENS6_IJNS7_ILi128EEESA_NS7_ILi256EEEEEELi256ENS_12float_e4m3_tEfNS_4arch4Sm90ELb1ELb0ELb1ELb1ELb1ELb1ELb0ELb1ELb0ELb1ELb0ELb0EEENS1_21CollectiveEpilogueFwdINS6_IJSA_SB_SA_EEES9_NS_10bfloat16_tESF_Li256ELb1ELb1ELb0ELb1EEENS1_36VarlenDynamicPersistentTileSchedulerILi128ELi128ELi256ELi128ELb0ELb1ELb1ELb1ELb1ELb1EEEEEEEEEvNT_6ParamsE)
        /*0374*/ 	.word	0x00000000


	//----- nvinfo : EIATTR_REGCOUNT
	.align		4
.L_158:
        /*0378*/ 	.byte	0x04, 0x2f
        /*037a*/ 	.short	(.L_160 - .L_159)
	.align		4
.L_159:
        /*037c*/ 	.word	index@(_ZN7cutlass13device_kernelIN5flash11enable_sm90INS1_16FlashAttnFwdSm90INS1_25CollectiveMainloopFwdSm90ILi2EN4cute5tupleIJNS5_1CILi1EEES8_S8_EEENS6_IJNS7_ILi128EEESA_NS7_ILi256EEEEEELi256ENS_12float_e4m3_tEfNS_4arch4Sm90ELb1ELb0ELb1ELb1ELb1ELb0ELb0ELb1ELb0ELb1ELb0ELb0EEENS1_21CollectiveEpilogueFwdINS6_IJSA_SB_SA_EEES9_NS_10bfloat16_tESF_Li256ELb1ELb1ELb0ELb1EEENS1_36VarlenDynamicPersistentTileSchedulerILi128ELi128ELi256ELi128ELb0ELb1ELb1ELb1ELb1ELb1EEEEEEEEEvNT_6ParamsE)
        /*0380*/ 	.word	0x00000004


	//----- nvinfo : EIATTR_FRAME_SIZE
	.align		4
.L_160:
        /*0384*/ 	.byte	0x04, 0x11
        /*0386*/ 	.short	(.L_162 - .L_161)
	.align		4
.L_161:
        /*0388*/ 	.word	index@(_ZN7cutlass13device_kernelIN5flash11enable_sm90INS1_16FlashAttnFwdSm90INS1_25CollectiveMainloopFwdSm90ILi2EN4cute5tupleIJNS5_1CILi1EEES8_S8_EEENS6_IJNS7_ILi128EEESA_NS7_ILi256EEEEEELi256ENS_12float_e4m3_tEfNS_4arch4Sm90ELb1ELb0ELb1ELb1ELb1ELb0ELb0ELb1ELb0ELb1ELb0ELb0EEENS1_21CollectiveEpilogueFwdINS6_IJSA_SB_SA_EEES9_NS_10bfloat16_tESF_Li256ELb1ELb1ELb0ELb1EEENS1_36VarlenDynamicPersistentTileSchedulerILi128ELi128ELi256ELi128ELb0ELb1ELb1ELb1ELb1ELb1EEEEEEEEEvNT_6ParamsE)
        /*038c*/ 	.word	0x00000000


	//----- nvinfo : EIATTR_REGCOUNT
	.align		4
.L_162:
        /*0390*/ 	.byte	0x04, 0x2f
        /*0392*/ 	.short	(.L_164 - .L_163)
	.align		4
.L_163:
        /*0394*/ 	.word	index@(_ZN7cutlass13device_kernelIN5flash11enable_sm90INS1_16FlashAttnFwdSm90INS1_25CollectiveMainloopFwdSm90ILi2EN4cute5tupleIJNS5_1CILi1EEES8_S8_EEENS6_IJNS7_ILi128EEESA_NS7_ILi256EEEEEELi256ENS_12float_e4m3_tEfNS_4arch4Sm90ELb1ELb0ELb1ELb0ELb1ELb0ELb0ELb1ELb0ELb1ELb0ELb0EEENS1_21CollectiveEpilogueFwdINS6_IJSA_SB_SA_EEES9_NS_10bfloat16_tESF_Li256ELb0ELb1ELb0ELb1EEENS1_30DynamicPersistentTileSchedulerILi256ELi128ELb0ELb1ELb1EEEEEEEEEvNT_6ParamsE)
        /*0398*/ 	.word	0x00000004


	//----- nvinfo : EIATTR_FRAME_SIZE
	.align		4
.L_164:
        /*039c*/ 	.byte	0x04, 0x11
        /*039e*/ 	.short	(.L_166 - .L_165)
	.align		4
.L_165:
        /*03a0*/ 	.word	index@(_ZN7cutlass13device_kernelIN5flash11enable_sm90INS1_16FlashAttnFwdSm90INS1_25CollectiveMainloopFwdSm90ILi2EN4cute5tupleIJNS5_1CILi1EEES8_S8_EEENS6_IJNS7_ILi128EEESA_NS7_ILi256EEEEEELi256ENS_12float_e4m3_tEfNS_4arch4Sm90ELb1ELb0ELb1ELb0ELb1ELb0ELb0ELb1ELb0ELb1ELb0ELb0EEENS1_21CollectiveEpilogueFwdINS6_IJSA_SB_SA_EEES9_NS_10bfloat16_tESF_Li256ELb0ELb1ELb0ELb1EEENS1_30DynamicPersistentTileSchedulerILi256ELi128ELb0ELb1ELb1EEEEEEEEEvNT_6ParamsE)
        /*03a4*/ 	.word	0x00000000


	//----- nvinfo : EIATTR_REGCOUNT
	.align		4
.L_166:
        /*03a8*/ 	.byte	0x04, 0x2f
        /*03aa*/ 	.short	(.L_168 - .L_167)
	.align		4
.L_167:
        /*03ac*/ 	.word	index@(_ZN7cutlass13device_kernelIN5flash11enable_sm90INS1_16FlashAttnFwdSm90INS1_25CollectiveMainloopFwdSm90ILi2EN4cute5tupleIJNS5_1CILi1EEES8_S8_EEENS6_IJNS7_ILi128EEENS7_ILi64EEENS7_ILi256EEEEEELi256ENS_12float_e4m3_tEfNS_4arch4Sm90ELb0ELb1ELb1ELb1ELb1ELb1ELb0ELb1ELb0ELb1ELb0ELb0EEENS1_21CollectiveEpilogueFwdINS6_IJSA_SC_SB_EEES9_NS_10bfloat16_tESG_Li256ELb1ELb1ELb0ELb1EEENS1_36VarlenDynamicPersistentTileSchedulerILi128ELi64ELi256ELi128ELb0ELb1ELb1ELb1ELb0ELb1EEEEEEEEEvNT_6ParamsE)
        /*03b0*/ 	.word	0x00000004


	//----- nvinfo : EIATTR_FRAME_SIZE
	.align		4
.L_168:
        /*03b4*/ 	.byte	0x04, 0x11
        /*03b6*/ 	.short	(.L_170 - .L_169)
	.align		4
.L_169:
        /*03b8*/ 	.word	index@(_ZN7cutlass13device_kernelIN5flash11enable_sm90INS1_16FlashAttnFwdSm90INS1_25CollectiveMainloopFwdSm90ILi2EN4cute5tupleIJNS5_1CILi1EEES8_S8_EEENS6_IJNS7_ILi128EEENS7_ILi64EEENS7_ILi256EEEEEELi256ENS_12float_e4m3_tEfNS_4arch4Sm90ELb0ELb1ELb1ELb1ELb1ELb1ELb0ELb1ELb0ELb1ELb0ELb0EEENS1_21CollectiveEpilogueFwdINS6_IJSA_SC_SB_EEES9_NS_10bfloat16_tESG_Li256ELb1ELb1ELb0ELb1EEENS1_36VarlenDynamicPersistentTileSchedulerILi128ELi64ELi256ELi128ELb0ELb1ELb1ELb1ELb0ELb1EEEEEEEEEvNT_6ParamsE)
        /*03bc*/ 	.word	0x00000000


	//----- nvinfo : EIATTR_REGCOUNT
	.align		4
.L_170:
        /*03c0*/ 	.byte	0x04, 0x2f
        /*03c2*/ 	.short	(.L_172 - .L_171)
	.align		4
.L_171:
        /*03c4*/ 	.word	index@(_ZN7cutlass13device_kernelIN5flash11enable_sm90INS1_16FlashAttnFwdSm90INS1_25CollectiveMainloopFwdSm90ILi2EN4cute5tupleIJNS5_1CILi1EEES8_S8_EEENS6_IJNS7_ILi128EEENS7_ILi64EEENS7_ILi256EEEEEELi256ENS_12float_e4m3_tEfNS_4arch4Sm90ELb0ELb1ELb1ELb1ELb1ELb0ELb0ELb1ELb0ELb1ELb0ELb0EEENS1_21CollectiveEpilogueFwdINS6_IJSA_SC_SB_EEES9_NS_10bfloat16_tESG_Li256ELb1ELb1ELb0ELb1EEENS1_36VarlenDynamicPersistentTileSchedulerILi128ELi64ELi256ELi128ELb0ELb1ELb1ELb1ELb0ELb1EEEEEEEEEvNT_6ParamsE)
        /*03c8*/ 	.word	0x00000004


	//----- nvinfo : EIATTR_FRAME_SIZE
	.align		4
.L_172:
        /*03cc*/ 	.byte	0x04, 0x11
        /*03ce*/ 	.short	(.L_174 - .L_173)
	.align		4
.L_173:
        /*03d0*/ 	.word	index@(_ZN7cutlass13device_kernelIN5flash11enable_sm90INS1_16FlashAttnFwdSm90INS1_25CollectiveMainloopFwdSm90ILi2EN4cute5tupleIJNS5_1CILi1EEES8_S8_EEENS6_IJNS7_ILi128EEENS7_ILi64EEENS7_ILi256EEEEEELi256ENS_12float_e4m3_tEfNS_4arch4Sm90ELb0ELb1ELb1ELb1ELb1ELb0ELb0ELb1ELb0ELb1ELb0ELb0EEENS1_21CollectiveEpilogueFwdINS6_IJSA_SC_SB_EEES9_NS_10bfloat16_tESG_Li256ELb1ELb1ELb0ELb1EEENS1_36VarlenDynamicPersistentTileSchedulerILi128ELi64ELi256ELi128ELb0ELb1ELb1ELb1ELb0ELb1EEEEEEEEEvNT_6ParamsE)
        /*03d4*/ 	.word	0x00000000


	//----- nvinfo : EIATTR_REGCOUNT
	.align		4
.L_174:
        /*03d8*/ 	.byte	0x04, 0x2f
        /*03da*/ 	.short	(.L_176 - .L_175)
	.align		4
.L_175:
        /*03dc*/ 	.word	index@(_ZN7cutlass13device_kernelIN5flash11enable_sm90INS1_16FlashAttnFwdSm90INS1_25CollectiveMainloopFwdSm90ILi2EN4cute5tupleIJNS5_1CILi1EEES8_S8_EEENS6_IJNS7_ILi128EEENS7_ILi64EEENS7_ILi256EEEEEELi256ENS_12float_e4m3_tEfNS_4arch4Sm90ELb0ELb1ELb1ELb0ELb1ELb0ELb0ELb1ELb0ELb1ELb0ELb0EEENS1_21CollectiveEpilogueFwdINS6_IJSA_SC_SB_EEES9_NS_10bfloat16_tESG_Li256ELb0ELb1ELb0ELb1EEENS1_30DynamicPersistentTileSchedulerILi256ELi128ELb0ELb1ELb1EEEEEEEEEvNT_6ParamsE)
        /*03e0*/ 	.word	0x00000004


	//----- nvinfo : EIATTR_FRAME_SIZE
	.align		4
.L_176:
        /*03e4*/ 	.byte	0x04, 0x11
        /*03e6*/ 	.short	(.L_178 - .L_177)
	.align		4
.L_177:
        /*03e8*/ 	.word	index@(_ZN7cutlass13device_kernelIN5flash11enable_sm90INS1_16FlashAttnFwdSm90INS1_25CollectiveMainloopFwdSm90ILi2EN4cute5tupleIJNS5_1CILi1EEES8_S8_EEENS6_IJNS7_ILi128EEENS7_ILi64EEENS7_ILi256EEEEEELi256ENS_12float_e4m3_tEfNS_4arch4Sm90ELb0ELb1ELb1ELb0ELb1ELb0ELb0ELb1ELb0ELb1ELb0ELb0EEENS1_21CollectiveEpilogueFwdINS6_IJSA_SC_SB_EEES9_NS_10bfloat16_tESG_Li256ELb0ELb1ELb0ELb1EEENS1_30DynamicPersistentTileSchedulerILi256ELi128ELb0ELb1ELb1EEEEEEEEEvNT_6ParamsE)
        /*03ec*/ 	.word	0x00000000


	//----- nvinfo : EIATTR_REGCOUNT
	.align		4
.L_178:
        /*03f0*/ 	.byte	0x04, 0x2f
        /*03f2*/ 	.short	(.L_180 - .L_179)
	.align		4
.L_179:
        /*03f4*/ 	.word	index@(_ZN7cutlass13device_kernelIN5flash11enable_sm90INS1_16FlashAttnFwdSm90INS1_25CollectiveMainloopFwdSm90ILi2EN4cute5tupleIJNS5_1CILi1EEES8_S8_EEENS6_IJNS7_ILi128EEESA_NS7_ILi256EEEEEELi256ENS_12float_e4m3_tEfNS_4arch4Sm90ELb0ELb0ELb1ELb1ELb1ELb1ELb0ELb1ELb0ELb1ELb0ELb0EEENS1_21CollectiveEpilogueFwdINS6_IJSA_SB_SA_EEES9_NS_10bfloat16_tESF_Li256ELb1ELb1ELb0ELb1EEENS1_36VarlenDynamicPersistentTileSchedulerILi128ELi128ELi256ELi128ELb0ELb1ELb1ELb0ELb1ELb1EEEEEEEEEvNT_6ParamsE)
        /*03f8*/ 	.word	0x00000004


	//----- nvinfo : EIATTR_FRAME_SIZE
	.align		4
.L_180:
        /*03fc*/ 	.byte	0x04, 0x11
        /*03fe*/ 	.short	(.L_182 - .L_181)
	.align		4
.L_181:
        /*0400*/ 	.word	index@(_ZN7cutlass13device_kernelIN5flash11enable_sm90INS1_16FlashAttnFwdSm90INS1_25CollectiveMainloopFwdSm90ILi2EN4cute5tupleIJNS5_1CILi1EEES8_S8_EEENS6_IJNS7_ILi128EEESA_NS7_ILi256EEEEEELi256ENS_12float_e4m3_tEfNS_4arch4Sm90ELb0ELb0ELb1ELb1ELb1ELb1ELb0ELb1ELb0ELb1ELb0ELb0EEENS1_21CollectiveEpilogueFwdINS6_IJSA_SB_SA_EEES9_NS_10bfloat16_tESF_Li256ELb1ELb1ELb0ELb1EEENS1_36VarlenDynamicPersistentTileSchedulerILi128ELi128ELi256ELi128ELb0ELb1ELb1ELb0ELb1ELb1EEEEEEEEEvNT_6ParamsE)
        /*0404*/ 	.word	0x00000000


	//----- nvinfo : EIATTR_REGCOUNT
	.align		4
.L_182:
        /*0408*/ 	.byte	0x04, 0x2f
        /*040a*/ 	.short	(.L_184 - .L_183)
	.align		4
.L_183:
        /*040c*/ 	.word	index@(_ZN7cutlass13device_kernelIN5flash11enable_sm90INS1_16FlashAttnFwdSm90INS1_25CollectiveMainloopFwdSm90ILi2EN4cute5tupleIJNS5_1CILi1EEES8_S8_EEENS6_IJNS7_ILi128EEESA_NS7_ILi256EEEEEELi256ENS_12float_e4m3_tEfNS_4arch4Sm90ELb0ELb0ELb1ELb1ELb1ELb0ELb0ELb1ELb0ELb1ELb0ELb0EEENS1_21CollectiveEpilogueFwdINS6_IJSA_SB_SA_EEES9_NS_10bfloat16_tESF_Li256ELb1ELb1ELb0ELb1EEENS1_36VarlenDynamicPersistentTileSchedulerILi128ELi128ELi256ELi128ELb0ELb1ELb1ELb0ELb1ELb1EEEEEEEEEvNT_6ParamsE)
        /*0410*/ 	.word	0x00000004


	//----- nvinfo : EIATTR_FRAME_SIZE
	.align		4
.L_184:
        /*0414*/ 	.byte	0x04, 0x11
        /*0416*/ 	.short	(.L_186 - .L_185)
	.align		4
.L_185:
        /*0418*/ 	.word	index@(_ZN7cutlass13device_kernelIN5flash11enable_sm90INS1_16FlashAttnFwdSm90INS1_25CollectiveMainloopFwdSm90ILi2EN4cute5tupleIJNS5_1CILi1EEES8_S8_EEENS6_IJNS7_ILi128EEESA_NS7_ILi256EEEEEELi256ENS_12float_e4m3_tEfNS_4arch4Sm90ELb0ELb0ELb1ELb1ELb1ELb0ELb0ELb1ELb0ELb1ELb0ELb0EEENS1_21CollectiveEpilogueFwdINS6_IJSA_SB_SA_EEES9_NS_10bfloat16_tESF_Li256ELb1ELb1ELb0ELb1EEENS1_36VarlenDynamicPersistentTileSchedulerILi128ELi128ELi256ELi128ELb0ELb1ELb1ELb0ELb1ELb1EEEEEEEEEvNT_6ParamsE)
        /*041c*/ 	.word	0x00000000


	//----- nvinfo : EIATTR_REGCOUNT
	.align		4
.L_186:
        /*0420*/ 	.byte	0x04, 0x2f
        /*0422*/ 	.short	(.L_188 - .L_187)
	.align		4
.L_187:
        /*0424*/ 	.word	index@(_ZN7cutlass13device_kernelIN5flash11enable_sm90INS1_16FlashAttnFwdSm90INS1_25CollectiveMainloopFwdSm90ILi2EN4cute5tupleIJNS5_1CILi1EEES8_S8_EEENS6_IJNS7_ILi128EEESA_NS7_ILi256EEEEEELi256ENS_12float_e4m3_tEfNS_4arch4Sm90ELb0ELb0ELb1ELb0ELb1ELb0ELb0ELb1ELb0ELb1ELb0ELb0EEENS1_21CollectiveEpilogueFwdINS6_IJSA_SB_SA_EEES9_NS_10bfloat16_tESF_Li256ELb0ELb1ELb0ELb1EEENS1_29StaticPersistentTileSchedulerILb0EEEEEEEEEvNT_6ParamsE)
        /*0428*/ 	.word	0x00000004


	//----- nvinfo : EIATTR_FRAME_SIZE
	.align		4
.L_188:
        /*042c*/ 	.byte	0x04, 0x11
        /*042e*/ 	.short	(.L_190 - .L_189)
	.align		4
.L_189:
        /*0430*/ 	.word	index@(_ZN7cutlass13device_kernelIN5flash11enable_sm90INS1_16FlashAttnFwdSm90INS1_25CollectiveMainloopFwdSm90ILi2EN4cute5tupleIJNS5_1CILi1EEES8_S8_EEENS6_IJNS7_ILi128EEESA_NS7_ILi256EEEEEELi256ENS_12float_e4m3_tEfNS_4arch4Sm90ELb0ELb0ELb1ELb0ELb1ELb0ELb0ELb1ELb0ELb1ELb0ELb0EEENS1_21CollectiveEpilogueFwdINS6_IJSA_SB_SA_EEES9_NS_10bfloat16_tESF_Li256ELb0ELb1ELb0ELb1EEENS1_29StaticPersistentTileSchedulerILb0EEEEEEEEEvNT_6ParamsE)
        /*0434*/ 	.word	0x00000000


	//----- nvinfo : EIATTR_MIN_STACK_SIZE
	.align		4
.L_190:
        /*0438*/ 	.byte	0x04, 0x12
        /*043a*/ 	.short	(.L_192 - .L_191)
	.align		4
.L_191:
        /*043c*/ 	.word	index@(_ZN7cutlass13device_kernelIN5flash11enable_sm90INS1_16FlashAttnFwdSm90INS1_25CollectiveMainloopFwdSm90ILi2EN4cute5tupleIJNS5_1CILi1EEES8_S8_EEENS6_IJNS7_ILi128EEESA_NS7_ILi256EEEEEELi256ENS_12float_e4m3_tEfNS_4arch4Sm90ELb0ELb0ELb1ELb0ELb1ELb0ELb0ELb1ELb0ELb1ELb0ELb0EEENS1_21CollectiveEpilogueFwdINS6_IJSA_SB_SA_EEES9_NS_10bfloat16_tESF_Li256ELb0ELb1ELb0ELb1EEENS1_29StaticPersistentTileSchedulerILb0EEEEEEEEEvNT_6ParamsE)
        /*0440*/ 	.word	0x00000000


	//----- nvinfo : EIATTR_MIN_STACK_SIZE
	.align		4
.L_192:
        /*0444*/ 	.byte	0x04, 0x12
        /*0446*/ 	.short	(.L_194 - .L_193)
	.align		4
.L_193:
        /*0448*/ 	.word	index@(_ZN7cutlass13device_kernelIN5flash11enable_sm90INS1_16FlashAttnFwdSm90INS1_25CollectiveMainloopFwdSm90ILi2EN4cute5tupleIJNS5_1CILi1EEES8_S8_EEENS6_IJNS7_ILi128EEESA_NS7_ILi256EEEEEELi256ENS_12float_e4m3_tEfNS_4arch4Sm90ELb0ELb0ELb1ELb1ELb1ELb0ELb0ELb1ELb0ELb1ELb0ELb0EEENS1_21CollectiveEpilogueFwdINS6_IJSA_SB_SA_EEES9_NS_10bfloat16_tESF_Li256ELb1ELb1ELb0ELb1EEENS1_36VarlenDynamicPersistentTileSchedulerILi128ELi128ELi256ELi128ELb0ELb1ELb1ELb0ELb1ELb1EEEEEEEEEvNT_6ParamsE)
        /*044c*/ 	.word	0x00000000


	//----- nvinfo : EIATTR_MIN_STACK_SIZE
	.align		4
.L_194:
        /*0450*/ 	.byte	0x04, 0x12
        /*0452*/ 	.short	(.L_196 - .L_195)
	.align		4
.L_195:
        /*0454*/ 	.word	index@(_ZN7cutlass13device_kernelIN5flash11enable_sm90INS1_16FlashAttnFwdSm90INS1_25CollectiveMainloopFwdSm90ILi2EN4cute5tupleIJNS5_1CILi1EEES8_S8_EEENS6_IJNS7_ILi128EEESA_NS7_ILi256EEEEEELi256ENS_12float_e4m3_tEfNS_4arch4Sm90ELb0ELb0ELb1ELb1ELb1ELb1ELb0ELb1ELb0ELb1ELb0ELb0EEENS1_21CollectiveEpilogueFwdINS6_IJSA_SB_SA_EEES9_NS_10bfloat16_tESF_Li256ELb1ELb1ELb0ELb1EEENS1_36VarlenDynamicPersistentTileSchedulerILi128ELi128ELi256ELi128ELb0ELb1ELb1ELb0ELb1ELb1EEEEEEEEEvNT_6ParamsE)
        /*0458*/ 	.word	0x00000000


	//----- nvinfo : EIATTR_MIN_STACK_SIZE
	.align		4
.L_196:
        /*045c*/ 	.byte	0x04, 0x12
        /*045e*/ 	.short	(.L_198 - .L_197)
	.align		4
.L_197:
        /*0460*/ 	.word	index@(_ZN7cutlass13device_kernelIN5flash11enable_sm90INS1_16FlashAttnFwdSm90INS1_25CollectiveMainloopFwdSm90ILi2EN4cute5tupleIJNS5_1CILi1EEES8_S8_EEENS6_IJNS7_ILi128EEENS7_ILi64EEENS7_ILi256EEEEEELi256ENS_12float_e4m3_tEfNS_4arch4Sm90ELb0ELb1ELb1ELb0ELb1ELb0ELb0ELb1ELb0ELb1ELb0ELb0EEENS1_21CollectiveEpilogueFwdINS6_IJSA_SC_SB_EEES9_NS_10bfloat16_tESG_Li256ELb0ELb1ELb0ELb1EEENS1_30DynamicPersistentTileSchedulerILi256ELi128ELb0ELb1ELb1EEEEEEEEEvNT_6ParamsE)
        /*0464*/ 	.word	0x00000000


	//----- nvinfo : EIATTR_MIN_STACK_SIZE
	.align		4
.L_198:
        /*0468*/ 	.byte	0x04, 0x12
        /*046a*/ 	.short	(.L_200 - .L_199)
	.align		4
.L_199:
        /*046c*/ 	.word	index@(_ZN7cutlass13device_kernelIN5flash11enable_sm90INS1_16FlashAttnFwdSm90INS1_25CollectiveMainloopFwdSm90ILi2EN4cute5tupleIJNS5_1CILi1EEES8_S8_EEENS6_IJNS7_ILi128EEENS7_ILi64EEENS7_ILi256EEEEEELi256ENS_12float_e4m3_tEfNS_4arch4Sm90ELb0ELb1ELb1ELb1ELb1ELb0ELb0ELb1ELb0ELb1ELb0ELb0EEENS1_21CollectiveEpilogueFwdINS6_IJSA_SC_SB_EEES9_NS_10bfloat16_tESG_Li256ELb1ELb1ELb0ELb1EEENS1_36VarlenDynamicPersistentTileSchedulerILi128ELi64ELi256ELi128ELb0ELb1ELb1ELb1ELb0ELb1EEEEEEEEEvNT_6ParamsE)
        /*0470*/ 	.word	0x00000000


	//----- nvinfo : EIATTR_MIN_STACK_SIZE
	.align		4
.L_200:
        /*0474*/ 	.byte	0x04, 0x12
        /*0476*/ 	.short	(.L_202 - .L_201)
	.align		4
.L_201:
        /*0478*/ 	.word	index@(_ZN7cutlass13device_kernelIN5flash11enable_sm90INS1_16FlashAttnFwdSm90INS1_25CollectiveMainloopFwdSm90ILi2EN4cute5tupleIJNS5_1CILi1EEES8_S8_EEENS6_IJNS7_ILi128EEENS7_ILi64EEENS7_ILi256EEEEEELi256ENS_12float_e4m3_tEfNS_4arch4Sm90ELb0ELb1ELb1ELb1ELb1ELb1ELb0ELb1ELb0ELb1ELb0ELb0EEENS1_21CollectiveEpilogueFwdINS6_IJSA_SC_SB_EEES9_NS_10bfloat16_tESG_Li256ELb1ELb1ELb0ELb1EEENS1_36VarlenDynamicPersistentTileSchedulerILi128ELi64ELi256ELi128ELb0ELb1ELb1ELb1ELb0ELb1EEEEEEEEEvNT_6ParamsE)
        /*047c*/ 	.word	0x00000000


	//----- nvinfo : EIATTR_MIN_STACK_SIZE
	.align		4
.L_202:
        /*0480*/ 	.byte	0x04, 0x12
        /*0482*/ 	.short	(.L_204 - .L_203)
	.align		4
.L_203:
        /*0484*/ 	.word	index@(_ZN7cutlass13device_kernelIN5flash11enable_sm90INS1_16FlashAttnFwdSm90INS1_25CollectiveMainloopFwdSm90ILi2EN4cute5tupleIJNS5_1CILi1EEES8_S8_EEENS6_IJNS7_ILi128EEESA_NS7_ILi256EEEEEELi256ENS_12float_e4m3_tEfNS_4arch4Sm90ELb1ELb0ELb1ELb0ELb1ELb0ELb0ELb1ELb0ELb1ELb0ELb0EEENS1_21CollectiveEpilogueFwdINS6_IJSA_SB_SA_EEES9_NS_10bfloat16_tESF_Li256ELb0ELb1ELb0ELb1EEENS1_30DynamicPersistentTileSchedulerILi256ELi128ELb0ELb1ELb1EEEEEEEEEvNT_6ParamsE)
        /*0488*/ 	.word	0x00000000


	//----- nvinfo : EIATTR_MIN_STACK_SIZE
	.align		4
.L_204:
        /*048c*/ 	.byte	0x04, 0x12
        /*048e*/ 	.short	(.L_206 - .L_205)
	.align		4
.L_205:
        /*0490*/ 	.word	index@(_ZN7cutlass13device_kernelIN5flash11enable_sm90INS1_16FlashAttnFwdSm90INS1_25CollectiveMainloopFwdSm90ILi2EN4cute5tupleIJNS5_1CILi1EEES8_S8_EEENS6_IJNS7_ILi128EEESA_NS7_ILi256EEEEEELi256ENS_12float_e4m3_tEfNS_4arch4Sm90ELb1ELb0ELb1ELb1ELb1ELb0ELb0ELb1ELb0ELb1ELb0ELb0EEENS1_21CollectiveEpilogueFwdINS6_IJSA_SB_SA_EEES9_NS_10bfloat16_tESF_Li256ELb1ELb1ELb0ELb1EEENS1_36VarlenDynamicPersistentTileSchedulerILi128ELi128ELi256ELi128ELb0ELb1ELb1ELb1ELb1ELb1EEEEEEEEEvNT_6ParamsE)
        /*0494*/ 	.word	0x00000000


	//----- nvinfo : EIATTR_MIN_STACK_SIZE
	.align		4
.L_206:
        /*0498*/ 	.byte	0x04, 0x12
        /*049a*/ 	.short	(.L_208 - .L_207)
	.align		4
.L_207:
        /*049c*/ 	.word	index@(_ZN7cutlass13device_kernelIN5flash11enable_sm90INS1_16FlashAttnFwdSm90INS1_25CollectiveMainloopFwdSm90ILi2EN4cute5tupleIJNS5_1CILi1EEES8_S8_EEENS6_IJNS7_ILi128EEESA_NS7_ILi256EEEEEELi256ENS_12float_e4m3_tEfNS_4arch4Sm90ELb1ELb0ELb1ELb1ELb1ELb1ELb0ELb1ELb0ELb1ELb0ELb0EEENS1_21CollectiveEpilogueFwdINS6_IJSA_SB_SA_EEES9_NS_10bfloat16_tESF_Li256ELb1ELb1ELb0ELb1EEENS1_36VarlenDynamicPersistentTileSchedulerILi128ELi128ELi256ELi128ELb0ELb1ELb1ELb1ELb1ELb1EEEEEEEEEvNT_6ParamsE)
        /*04a0*/ 	.word	0x00000000


	//----- nvinfo : EIATTR_MIN_STACK_SIZE
	.align		4
.L_208:
        /*04a4*/ 	.byte	0x04, 0x12
        /*04a6*/ 	.short	(.L_210 - .L_209)
	.align		4
.L_209:
        /*04a8*/ 	.word	index@(_ZN7cutlass13device_kernelIN5flash11enable_sm90INS1_16FlashAttnFwdSm90INS1_25CollectiveMainloopFwdSm90ILi2EN4cute5tupleIJNS5_1CILi1EEES8_S8_EEENS6_IJNS7_ILi128EEENS7_ILi160EEENS7_ILi192EEEEEELi192ENS_12float_e4m3_tEfNS_4arch4Sm90ELb0ELb0ELb1ELb0ELb1ELb0ELb0ELb1ELb1ELb1ELb0ELb0EEENS1_21CollectiveEpilogueFwdINS6_IJSA_SC_SB_EEES9_NS_10bfloat16_tESG_Li256ELb0ELb1ELb0ELb1EEENS1_29StaticPersistentTileSchedulerILb0EEEEEEEEEvNT_6ParamsE)
        /*04ac*/ 	.word	0x00000000


	//----- nvinfo : EIATTR_MIN_STACK_SIZE
	.align		4
.L_210:
        /*04b0*/ 	.byte	0x04, 0x12
        /*04b2*/ 	.short	(.L_212 - .L_211)
	.align		4
.L_211:
        /*04b4*/ 	.word	index@(_ZN7cutlass13device_kernelIN5flash11enable_sm90INS1_16FlashAttnFwdSm90INS1_25CollectiveMainloopFwdSm90ILi2EN4cute5tupleIJNS5_1CILi1EEES8_S8_EEENS6_IJNS7_ILi128EEENS7_ILi160EEENS7_ILi192EEEEEELi192ENS_12float_e4m3_tEfNS_4arch4Sm90ELb0ELb0ELb1ELb1ELb1ELb0ELb0ELb1ELb1ELb1ELb0ELb0EEENS1_21CollectiveEpilogueFwdINS6_IJSA_SC_SB_EEES9_NS_10bfloat16_tESG_Li256ELb1ELb1ELb0ELb1EEENS1_36VarlenDynamicPersistentTileSchedulerILi128ELi160ELi256ELi128ELb0ELb1ELb1ELb0ELb1ELb1EEEEEEEEEvNT_6ParamsE)
        /*04b8*/ 	.word	0x00000000


	//----- nvinfo : EIATTR_MIN_STACK_SIZE
	.align		4
.L_212:
        /*04bc*/ 	.byte	0x04, 0x12
        /*04be*/ 	.short	(.L_214 - .L_213)
	.align		4
.L_213:
        /*04c0*/ 	.word	index@(_ZN7cutlass13device_kernelIN5flash11enable_sm90INS1_16FlashAttnFwdSm90INS1_25CollectiveMainloopFwdSm90ILi2EN4cute5tupleIJNS5_1CILi1EEES8_S8_EEENS6_IJNS7_ILi128EEENS7_ILi160EEENS7_ILi192EEEEEELi192ENS_12float_e4m3_tEfNS_4arch4Sm90ELb0ELb0ELb1ELb1ELb1ELb1ELb0ELb1ELb1ELb1ELb0ELb0EEENS1_21CollectiveEpilogueFwdINS6_IJSA_SC_SB_EEES9_NS_10bfloat16_tESG_Li256ELb1ELb1ELb0ELb1EEENS1_36VarlenDynamicPersistentTileSchedulerILi128ELi160ELi256ELi128ELb0ELb1ELb1ELb0ELb1ELb1EEEEEEEEEvNT_6ParamsE)
        /*04c4*/ 	.word	0x00000000


	//----- nvinfo : EIATTR_MIN_STACK_SIZE
	.align		4
.L_214:
        /*04c8*/ 	.byte	0x04, 0x12
        /*04ca*/ 	.short	(.L_216 - .L_215)
	.align		4
.L_215:
        /*04cc*/ 	.word	index@(_ZN7cutlass13device_kernelIN5flash11enable_sm90INS1_16FlashAttnFwdSm90INS1_25CollectiveMainloopFwdSm90ILi2EN4cute5tupleIJNS5_1CILi1EEES8_S8_EEENS6_IJNS7_ILi128EEESA_NS7_ILi192EEEEEELi192ENS_12float_e4m3_tEfNS_4arch4Sm90ELb0ELb1ELb1ELb0ELb1ELb0ELb0ELb1ELb1ELb1ELb0ELb0EEENS1_21CollectiveEpilogueFwdINS6_IJSA_SB_SA_EEES9_NS_10bfloat16_tESF_Li256ELb0ELb1ELb0ELb1EEENS1_30DynamicPersistentTileSchedulerILi256ELi128ELb0ELb1ELb1EEEEEEEEEvNT_6ParamsE)
        /*04d0*/ 	.word	0x00000000


	//----- nvinfo : EIATTR_MIN_STACK_SIZE
	.align		4
.L_216:
        /*04d4*/ 	.byte	0x04, 0x12
        /*04d6*/ 	.short	(.L_218 - .L_217)
	.align		4
.L_217:
        /*04d8*/ 	.word	index@(_ZN7cutlass13device_kernelIN5flash11enable_sm90INS1_16FlashAttnFwdSm90INS1_25CollectiveMainloopFwdSm90ILi2EN4cute5tupleIJNS5_1CILi1EEES8_S8_EEENS6_IJNS7_ILi128EEESA_NS7_ILi192EEEEEELi192ENS_12float_e4m3_tEfNS_4arch4Sm90ELb0ELb1ELb1ELb1ELb1ELb0ELb0ELb1ELb1ELb1ELb0ELb0EEENS1_21CollectiveEpilogueFwdINS6_IJSA_SB_SA_EEES9_NS_10bfloat16_tESF_Li256ELb1ELb1ELb0ELb1EEENS1_36VarlenDynamicPersistentTileSchedulerILi128ELi128ELi256ELi128ELb0ELb1ELb1ELb1ELb0ELb1EEEEEEEEEvNT_6ParamsE)
        /*04dc*/ 	.word	0x00000000


	//----- nvinfo : EIATTR_MIN_STACK_SIZE
	.align		4
.L_218:
        /*04e0*/ 	.byte	0x04, 0x12
        /*04e2*/ 	.short	(.L_220 - .L_219)
	.align		4
.L_219:
        /*04e4*/ 	.word	index@(_ZN7cutlass13device_kernelIN5flash11enable_sm90INS1_16FlashAttnFwdSm90INS1_25CollectiveMainloopFwdSm90ILi2EN4cute5tupleIJNS5_1CILi1EEES8_S8_EEENS6_IJNS7_ILi128EEESA_NS7_ILi192EEEEEELi192ENS_12float_e4m3_tEfNS_4arch4Sm90ELb0ELb1ELb1ELb1ELb1ELb1ELb0ELb1ELb1ELb1ELb0ELb0EEENS1_21CollectiveEpilogueFwdINS6_IJSA_SB_SA_EEES9_NS_10bfloat16_tESF_Li256ELb1ELb1ELb0ELb1EEENS1_36VarlenDynamicPersistentTileSchedulerILi128ELi128ELi256ELi128ELb0ELb1ELb1ELb1ELb0ELb1EEEEEEEEEvNT_6ParamsE)
        /*04e8*/ 	.word	0x00000000


	//----- nvinfo : EIATTR_MIN_STACK_SIZE
	.align		4
.L_220:
        /*04ec*/ 	.byte	0x04, 0x12
        /*04ee*/ 	.short	(.L_222 - .L_221)
	.align		4
.L_221:
        /*04f0*/ 	.word	index@(_ZN7cutlass13device_kernelIN5flash11enable_sm90INS1_16FlashAttnFwdSm90INS1_25CollectiveMainloopFwdSm90ILi2EN4cute5tupleIJNS5_1CILi1EEES8_S8_EEENS6_IJNS7_ILi128EEENS7_ILi160EEENS7_ILi192EEEEEELi192ENS_12float_e4m3_tEfNS_4arch4Sm90ELb1ELb0ELb1ELb0ELb1ELb0ELb0ELb1ELb1ELb1ELb0ELb0EEENS1_21CollectiveEpilogueFwdINS6_IJSA_SC_SB_EEES9_NS_10bfloat16_tESG_Li256ELb0ELb1ELb0ELb1EEENS1_30DynamicPersistentTileSchedulerILi256ELi128ELb0ELb1ELb1EEEEEEEEEvNT_6ParamsE)
        /*04f4*/ 	.word	0x00000000


	//----- nvinfo : EIATTR_MIN_STACK_SIZE
	.align		4
.L_222:
        /*04f8*/ 	.byte	0x04, 0x12
        /*04fa*/ 	.short	(.L_224 - .L_223)
	.align		4
.L_223:
        /*04fc*/ 	.word	index@(_ZN7cutlass13device_kernelIN5flash11enable_sm90INS1_16FlashAttnFwdSm90INS1_25CollectiveMainloopFwdSm90ILi2EN4cute5tupleIJNS5_1CILi1EEES8_S8_EEENS6_IJNS7_ILi128EEENS7_ILi160EEENS7_ILi192EEEEEELi192ENS_12float_e4m3_tEfNS_4arch4Sm90ELb1ELb0ELb1ELb1ELb1ELb0ELb0ELb1ELb1ELb1ELb0ELb0EEENS1_21CollectiveEpilogueFwdINS6_IJSA_SC_SB_EEES9_NS_10bfloat16_tESG_Li256ELb1ELb1ELb0ELb1EEENS1_36VarlenDynamicPersistentTileSchedulerILi128ELi160ELi256ELi128ELb0ELb1ELb1ELb1ELb1ELb1EEEEEEEEEvNT_6ParamsE)
        /*0500*/ 	.word	0x00000000


	//----- nvinfo : EIATTR_MIN_STACK_SIZE
	.align		4
.L_224:
        /*0504*/ 	.byte	0x04, 0x12
        /*0506*/ 	.short	(.L_226 - .L_225)
	.align		4
.L_225:
        /*0508*/ 	.word	index@(_ZN7cutlass13device_kernelIN5flash11enable_sm90INS1_16FlashAttnFwdSm90INS1_25CollectiveMainloopFwdSm90ILi2EN4cute5tupleIJNS5_1CILi1EEES8_S8_EEENS6_IJNS7_ILi128EEENS7_ILi160EEENS7_ILi192EEEEEELi192ENS_12float_e4m3_tEfNS_4arch4Sm90ELb1ELb0ELb1ELb1ELb1ELb1ELb0ELb1ELb1ELb1ELb0ELb0EEENS1_21CollectiveEpilogueFwdINS6_IJSA_SC_SB_EEES9_NS_10bfloat16_tESG_Li256ELb1ELb1ELb0ELb1EEENS1_36VarlenDynamicPersistentTileSchedulerILi128ELi160ELi256ELi128ELb0ELb1ELb1ELb1ELb1ELb1EEEEEEEEEvNT_6ParamsE)
        /*050c*/ 	.word	0x00000000


	//----- nvinfo : EIATTR_MIN_STACK_SIZE
	.align		4
.L_226:
        /*0510*/ 	.byte	0x04, 0x12
        /*0512*/ 	.short	(.L_228 - .L_227)
	.align		4
.L_227:
        /*0514*/ 	.word	index@(_ZN7cutlass13device_kernelIN5flash11enable_sm90INS1_16FlashAttnFwdSm90INS1_25CollectiveMainloopFwdSm90ILi2EN4cute5tupleIJNS5_1CILi1EEES8_S8_EEENS6_IJNS7_ILi128EEENS7_ILi160EEESA_EEELi128ENS_12float_e4m3_tEfNS_4arch4Sm90ELb0ELb0ELb1ELb0ELb1ELb0ELb0ELb1ELb1ELb1ELb0ELb0EEENS1_21CollectiveEpilogueFwdINS6_IJSA_SA_SB_EEES9_NS_10bfloat16_tESF_Li256ELb0ELb1ELb0ELb1EEENS1_29StaticPersistentTileSchedulerILb0EEEEEEEEEvNT_6ParamsE)
        /*0518*/ 	.word	0x00000000


	//----- nvinfo : EIATTR_MIN_STACK_SIZE
	.align		4
.L_228:
        /*051c*/ 	.byte	0x04, 0x12
        /*051e*/ 	.short	(.L_230 - .L_229)
	.align		4
.L_229:
        /*0520*/ 	.word	index@(_ZN7cutlass13device_kernelIN5flash11enable_sm90INS1_16FlashAttnFwdSm90INS1_25CollectiveMainloopFwdSm90ILi2EN4cute5tupleIJNS5_1CILi1EEES8_S8_EEENS6_IJNS7_ILi128EEENS7_ILi160EEESA_EEELi128ENS_12float_e4m3_tEfNS_4arch4Sm90ELb0ELb0ELb1ELb1ELb1ELb0ELb0ELb1ELb1ELb1ELb0ELb0EEENS1_21CollectiveEpilogueFwdINS6_IJSA_SA_SB_EEES9_NS_10bfloat16_tESF_Li256ELb1ELb1ELb0ELb1EEENS1_36VarlenDynamicPersistentTileSchedulerILi128ELi160ELi256ELi128ELb0ELb1ELb1ELb0ELb1ELb1EEEEEEEEEvNT_6ParamsE)
        /*0524*/ 	.word	0x00000000


	//----- nvinfo : EIATTR_MIN_STACK_SIZE
	.align		4
.L_230:
        /*0528*/ 	.byte	0x04, 0x12
        /*052a*/ 	.short	(.L_232 - .L_231)
	.align		4
.L_231:
        /*052c*/ 	.word	index@(_ZN7cutlass13device_kernelIN5flash11enable_sm90INS1_16FlashAttnFwdSm90INS1_25CollectiveMainloopFwdSm90ILi2EN4cute5tupleIJNS5_1CILi1EEES8_S8_EEENS6_IJNS7_ILi128EEENS7_ILi160EEESA_EEELi128ENS_12float_e4m3_tEfNS_4arch4Sm90ELb0ELb0ELb1ELb1ELb1ELb1ELb0ELb1ELb1ELb1ELb0ELb0EEENS1_21CollectiveEpilogueFwdINS6_IJSA_SA_SB_EEES9_NS_10bfloat16_tESF_Li256ELb1ELb1ELb0ELb1EEENS1_36VarlenDynamicPersistentTileSchedulerILi128ELi160ELi256ELi128ELb0ELb1ELb1ELb0ELb1ELb1EEEEEEEEEvNT_6ParamsE)
        /*0530*/ 	.word	0x00000000


	//----- nvinfo : EIATTR_MIN_STACK_SIZE
	.align		4
.L_232:
        /*0534*/ 	.byte	0x04, 0x12
        /*0536*/ 	.short	(.L_234 - .L_233)
	.align		4
.L_233:
        /*0538*/ 	.word	index@(_ZN7cutlass13device_kernelIN5flash11enable_sm90INS1_16FlashAttnFwdSm90INS1_25CollectiveMainloopFwdSm90ILi2EN4cute5tupleIJNS5_1CILi1EEES8_S8_EEENS6_IJNS7_ILi128EEENS7_ILi160EEESA_EEELi128ENS_12float_e4m3_tEfNS_4arch4Sm90ELb0ELb1ELb1ELb0ELb1ELb0ELb0ELb1ELb1ELb1ELb0ELb0EEENS1_21CollectiveEpilogueFwdINS6_IJSA_SA_SB_EEES9_NS_10bfloat16_tESF_Li256ELb0ELb1ELb0ELb1EEENS1_30DynamicPersistentTileSchedulerILi256ELi128ELb0ELb1ELb1EEEEEEEEEvNT_6ParamsE)
        /*053c*/ 	.word	0x00000000


	//----- nvinfo : EIATTR_MIN_STACK_SIZE
	.align		4
.L_234:
        /*0540*/ 	.byte	0x04, 0x12
        /*0542*/ 	.short	(.L_236 - .L_235)
	.align		4
.L_235:
        /*0544*/ 	.word	index@(_ZN7cutlass13device_kernelIN5flash11enable_sm90INS1_16FlashAttnFwdSm90INS1_25CollectiveMainloopFwdSm90ILi2EN4cute5tupleIJNS5_1CILi1EEES8_S8_EEENS6_IJNS7_ILi128EEENS7_ILi160EEESA_EEELi128ENS_12float_e4m3_tEfNS_4arch4Sm90ELb0ELb1ELb1ELb1ELb1ELb0ELb0ELb1ELb1ELb1ELb0ELb0EEENS1_21CollectiveEpilogueFwdINS6_IJSA_SA_SB_EEES9_NS_10bfloat16_tESF_Li256ELb1ELb1ELb0ELb1EEENS1_36VarlenDynamicPersistentTileSchedulerILi128ELi160ELi256ELi128ELb0ELb1ELb1ELb1ELb0ELb1EEEEEEEEEvNT_6ParamsE)
        /*0548*/ 	.word	0x00000000


	//----- nvinfo : EIATTR_MIN_STACK_SIZE
	.align		4
.L_236:
        /*054c*/ 	.byte	0x04, 0x12
        /*054e*/ 	.short	(.L_238 - .L_237)
	.align		4
.L_237:
        /*0550*/ 	.word	index@(_ZN7cutlass13device_kernelIN5flash11enable_sm90INS1_16FlashAttnFwdSm90INS1_25CollectiveMainloopFwdSm90ILi2EN4cute5tupleIJNS5_1CILi1EEES8_S8_EEENS6_IJNS7_ILi128EEENS7_ILi160EEESA_EEELi128ENS_12float_e4m3_tEfNS_4arch4Sm90ELb0ELb1ELb1ELb1ELb1ELb1ELb0ELb1ELb1ELb1ELb0ELb0EEENS1_21CollectiveEpilogueFwdINS6_IJSA_SA_SB_EEES9_NS_10bfloat16_tESF_Li256ELb1ELb1ELb0ELb1EEENS1_36VarlenDynamicPersistentTileSchedulerILi128ELi160ELi256ELi128ELb0ELb1ELb1ELb1ELb0ELb1EEEEEEEEEvNT_6ParamsE)
        /*0554*/ 	.word	0x00000000


	//----- nvinfo : EIATTR_MIN_STACK_SIZE
	.align		4
.L_238:
        /*0558*/ 	.byte	0x04, 0x12
        /*055a*/ 	.short	(.L_240 - .L_239)
	.align		4
.L_239:
        /*055c*/ 	.word	index@(_ZN7cutlass13device_kernelIN5flash11enable_sm90INS1_16FlashAttnFwdSm90INS1_25CollectiveMainloopFwdSm90ILi2EN4cute5tupleIJNS5_1CILi1EEES8_S8_EEENS6_IJNS7_ILi128EEENS7_ILi160EEESA_EEELi128ENS_12float_e4m3_tEfNS_4arch4Sm90ELb1ELb0ELb1ELb0ELb1ELb0ELb0ELb1ELb1ELb1ELb0ELb0EEENS1_21CollectiveEpilogueFwdINS6_IJSA_SA_SB_EEES9_NS_10bfloat16_tESF_Li256ELb0ELb1ELb0ELb1EEENS1_30DynamicPersistentTileSchedulerILi256ELi128ELb0ELb1ELb1EEEEEEEEEvNT_6ParamsE)
        /*0560*/ 	.word	0x00000000


	//----- nvinfo : EIATTR_MIN_STACK_SIZE
	.align		4
.L_240:
        /*0564*/ 	.byte	0x04, 0x12
        /*0566*/ 	.short	(.L_242 - .L_241)
	.align		4
.L_241:
        /*0568*/ 	.word	index@(_ZN7cutlass13device_kernelIN5flash11enable_sm90INS1_16FlashAttnFwdSm90INS1_25CollectiveMainloopFwdSm90ILi2EN4cute5tupleIJNS5_1CILi1EEES8_S8_EEENS6_IJNS7_ILi128EEENS7_ILi160EEESA_EEELi128ENS_12float_e4m3_tEfNS_4arch4Sm90ELb1ELb0ELb1ELb1ELb1ELb0ELb0ELb1ELb1ELb1ELb0ELb0EEENS1_21CollectiveEpilogueFwdINS6_IJSA_SA_SB_EEES9_NS_10bfloat16_tESF_Li256ELb1ELb1ELb0ELb1EEENS1_36VarlenDynamicPersistentTileSchedulerILi128ELi160ELi256ELi128ELb0ELb1ELb1ELb1ELb1ELb1EEEEEEEEEvNT_6ParamsE)
        /*056c*/ 	.word	0x00000000


	//----- nvinfo : EIATTR_MIN_STACK_SIZE
	.align		4
.L_242:
        /*0570*/ 	.byte	0x04, 0x12
        /*0572*/ 	.short	(.L_244 - .L_243)
	.align		4
.L_243:
        /*0574*/ 	.word	index@(_ZN7cutlass13device_kernelIN5flash11enable_sm90INS1_16FlashAttnFwdSm90INS1_25CollectiveMainloopFwdSm90ILi2EN4cute5tupleIJNS5_1CILi1EEES8_S8_EEENS6_IJNS7_ILi128EEENS7_ILi160EEESA_EEELi128ENS_12float_e4m3_tEfNS_4arch4Sm90ELb1ELb0ELb1ELb1ELb1ELb1ELb0ELb1ELb1ELb1ELb0ELb0EEENS1_21CollectiveEpilogueFwdINS6_IJSA_SA_SB_EEES9_NS_10bfloat16_tESF_Li256ELb1ELb1ELb0ELb1EEENS1_36VarlenDynamicPersistentTileSchedulerILi128ELi160ELi256ELi128ELb0ELb1ELb1ELb1ELb1ELb1EEEEEEEEEvNT_6ParamsE)
        /*0578*/ 	.word	0x00000000


	//----- nvinfo : EIATTR_MIN_STACK_SIZE
	.align		4
.L_244:
        /*057c*/ 	.byte	0x04, 0x12
        /*057e*/ 	.short	(.L_246 - .L_245)
	.align		4
.L_245:
        /*0580*/ 	.word	index@(_ZN7cutlass13device_kernelIN5flash11enable_sm90INS1_16FlashAttnFwdSm90INS1_25CollectiveMainloopFwdSm90ILi2EN4cute5tupleIJNS5_1CILi1EEES8_S8_EEENS6_IJNS7_ILi192EEENS7_ILi128EEENS7_ILi96EEEEEELi96ENS_12float_e4m3_tEfNS_4arch4Sm90ELb0ELb0ELb1ELb0ELb1ELb0ELb0ELb1ELb1ELb1ELb0ELb0EEENS1_21CollectiveEpilogueFwdINS6_IJSA_SC_SB_EEES9_NS_10bfloat16_tESG_Li384ELb0ELb1ELb0ELb1EEENS1_29StaticPersistentTileSchedulerILb0EEEEEEEEEvNT_6ParamsE)
        /*0584*/ 	.word	0x00000000


	//----- nvinfo : EIATTR_MIN_STACK_SIZE
	.align		4
.L_246:
        /*0588*/ 	.byte	0x04, 0x12
        /*058a*/ 	.short	(.L_248 - .L_247)
	.align		4
.L_247:
        /*058c*/ 	.word	index@(_ZN7cutlass13device_kernelIN5flash11enable_sm90INS1_16FlashAttnFwdSm90INS1_25CollectiveMainloopFwdSm90ILi2EN4cute5tupleIJNS5_1CILi1EEES8_S8_EEENS6_IJNS7_ILi192EEENS7_ILi128EEENS7_ILi96EEEEEELi96ENS_12float_e4m3_tEfNS_4arch4Sm90ELb0ELb0ELb1ELb1ELb1ELb0ELb0ELb1ELb1ELb1ELb0ELb0EEENS1_21CollectiveEpilogueFwdINS6_IJSA_SC_SB_EEES9_NS_10bfloat16_tESG_Li384ELb1ELb1ELb0ELb1EEENS1_36VarlenDynamicPersistentTileSchedulerILi192ELi128ELi384ELi128ELb0ELb1ELb1ELb0ELb1ELb1EEEEEEEEEvNT_6ParamsE)
        /*0590*/ 	.word	0x00000000


	//----- nvinfo : EIATTR_MIN_STACK_SIZE
	.align		4
.L_248:
        /*0594*/ 	.byte	0x04, 0x12
        /*0596*/ 	.short	(.L_250 - .L_249)
	.align		4
.L_249:
        /*0598*/ 	.word	index@(_ZN7cutlass13device_kernelIN5flash11enable_sm90INS1_16FlashAttnFwdSm90INS1_25CollectiveMainloopFwdSm90ILi2EN4cute5tupleIJNS5_1CILi1EEES8_S8_EEENS6_IJNS7_ILi192EEENS7_ILi128EEENS7_ILi96EEEEEELi96ENS_12float_e4m3_tEfNS_4arch4Sm90ELb0ELb0ELb1ELb1ELb1ELb1ELb0ELb1ELb1ELb1ELb0ELb0EEENS1_21CollectiveEpilogueFwdINS6_IJSA_SC_SB_EEES9_NS_10bfloat16_tESG_Li384ELb1ELb1ELb0ELb1EEENS1_36VarlenDynamicPersistentTileSchedulerILi192ELi128ELi384ELi128ELb0ELb1ELb1ELb0ELb1ELb1EEEEEEEEEvNT_6ParamsE)
        /*059c*/ 	.word	0x00000000


	//----- nvinfo : EIATTR_MIN_STACK_SIZE
	.align		4
.L_250:
        /*05a0*/ 	.byte	0x04, 0x12
        /*05a2*/ 	.short	(.L_252 - .L_251)
	.align		4
.L_251:
        /*05a4*/ 	.word	index@(_ZN7cutlass13device_kernelIN5flash11enable_sm90INS1_16FlashAttnFwdSm90INS1_25CollectiveMainloopFwdSm90ILi2EN4cute5tupleIJNS5_1CILi1EEES8_S8_EEENS6_IJNS7_ILi192EEENS7_ILi128EEENS7_ILi96EEEEEELi96ENS_12float_e4m3_tEfNS_4arch4Sm90ELb0ELb1ELb1ELb0ELb1ELb0ELb0ELb1ELb1ELb1ELb0ELb0EEENS1_21CollectiveEpilogueFwdINS6_IJSA_SC_SB_EEES9_NS_10bfloat16_tESG_Li384ELb0ELb1ELb0ELb1EEENS1_30DynamicPersistentTileSchedulerILi384ELi128ELb0ELb1ELb1EEEEEEEEEvNT_6ParamsE)
        /*05a8*/ 	.word	0x00000000


	//----- nvinfo : EIATTR_MIN_STACK_SIZE
	.align		4
.L_252:
        /*05ac*/ 	.byte	0x04, 0x12
        /*05ae*/ 	.short	(.L_254 - .L_253)
	.align		4
.L_253:
        /*05b0*/ 	.word	index@(_ZN7cutlass13device_kernelIN5flash11enable_sm90INS1_16FlashAttnFwdSm90INS1_25CollectiveMainloopFwdSm90ILi2EN4cute5tupleIJNS5_1CILi1EEES8_S8_EEENS6_IJNS7_ILi192EEENS7_ILi128EEENS7_ILi96EEEEEELi96ENS_12float_e4m3_tEfNS_4arch4Sm90ELb0ELb1ELb1ELb1ELb1ELb0ELb0ELb1ELb1ELb1ELb0ELb0EEENS1_21CollectiveEpilogueFwdINS6_IJSA_SC_SB_EEES9_NS_10bfloat16_tESG_Li384ELb1ELb1ELb0ELb1EEENS1_36VarlenDynamicPersistentTileSchedulerILi192ELi128ELi384ELi128ELb0ELb1ELb1ELb1ELb0ELb1EEEEEEEEEvNT_6ParamsE)
        /*05b4*/ 	.word	0x00000000


	//----- nvinfo : EIATTR_MIN_STACK_SIZE
	.align		4
.L_254:
        /*05b8*/ 	.byte	0x04, 0x12
        /*05ba*/ 	.short	(.L_256 - .L_255)
	.align		4
.L_255:
        /*05bc*/ 	.word	index@(_ZN7cutlass13device_kernelIN5flash11enable_sm90INS1_16FlashAttnFwdSm90INS1_25CollectiveMainloopFwdSm90ILi2EN4cute5tupleIJNS5_1CILi1EEES8_S8_EEENS6_IJNS7_ILi192EEENS7_ILi128EEENS7_ILi96EEEEEELi96ENS_12float_e4m3_tEfNS_4arch4Sm90ELb0ELb1ELb1ELb1ELb1ELb1ELb0ELb1ELb1ELb1ELb0ELb0EEENS1_21CollectiveEpilogueFwdINS6_IJSA_SC_SB_EEES9_NS_10bfloat16_tESG_Li384ELb1ELb1ELb0ELb1EEENS1_36VarlenDynamicPersistentTileSchedulerILi192ELi128ELi384ELi128ELb0ELb1ELb1ELb1ELb0ELb1EEEEEEEEEvNT_6ParamsE)
        /*05c0*/ 	.word	0x00000000


	//----- nvinfo : EIATTR_MIN_STACK_SIZE
	.align		4
.L_256:
        /*05c4*/ 	.byte	0x04, 0x12
        /*05c6*/ 	.short	(.L_258 - .L_257)
	.align		4
.L_257:
        /*05c8*/ 	.word	index@(_ZN7cutlass13device_kernelIN5flash11enable_sm90INS1_16FlashAttnFwdSm90INS1_25CollectiveMainloopFwdSm90ILi2EN4cute5tupleIJNS5_1CILi1EEES8_S8_EEENS6_IJNS7_ILi192EEENS7_ILi128EEENS7_ILi96EEEEEELi96ENS_12float_e4m3_tEfNS_4arch4Sm90ELb1ELb0ELb1ELb0ELb1ELb0ELb0ELb1ELb1ELb1ELb0ELb0EEENS1_21CollectiveEpilogueFwdINS6_IJSA_SC_SB_EEES9_NS_10bfloat16_tESG_Li384ELb0ELb1ELb0ELb1EEENS1_30DynamicPersistentTileSchedulerILi384ELi128ELb0ELb1ELb1EEEEEEEEEvNT_6ParamsE)
        /*05cc*/ 	.word	0x00000000


	//----- nvinfo : EIATTR_MIN_STACK_SIZE
	.align		4
.L_258:
        /*05d0*/ 	.byte	0x04, 0x12
        /*05d2*/ 	.short	(.L_260 - .L_259)
	.align		4
.L_259:
        /*05d4*/ 	.word	index@(_ZN7cutlass13device_kernelIN5flash11enable_sm90INS1_16FlashAttnFwdSm90INS1_25CollectiveMainloopFwdSm90ILi2EN4cute5tupleIJNS5_1CILi1EEES8_S8_EEENS6_IJNS7_ILi192EEENS7_ILi128EEENS7_ILi96EEEEEELi96ENS_12float_e4m3_tEfNS_4arch4Sm90ELb1ELb0ELb1ELb1ELb1ELb0ELb0ELb1ELb1ELb1ELb0ELb0EEENS1_21CollectiveEpilogueFwdINS6_IJSA_SC_SB_EEES9_NS_10bfloat16_tESG_Li384ELb1ELb1ELb0ELb1EEENS1_36VarlenDynamicPersistentTileSchedulerILi192ELi128ELi384ELi128ELb0ELb1ELb1ELb1ELb1ELb1EEEEEEEEEvNT_6ParamsE)
        /*05d8*/ 	.word	0x00000000


	//----- nvinfo : EIATTR_MIN_STACK_SIZE
	.align		4
.L_260:
        /*05dc*/ 	.byte	0x04, 0x12
        /*05de*/ 	.short	(.L_262 - .L_261)
	.align		4
.L_261:
        /*05e0*/ 	.word	index@(_ZN7cutlass13device_kernelIN5flash11enable_sm90INS1_16FlashAttnFwdSm90INS1_25CollectiveMainloopFwdSm90ILi2EN4cute5tupleIJNS5_1CILi1EEES8_S8_EEENS6_IJNS7_ILi192EEENS7_ILi128EEENS7_ILi96EEEEEELi96ENS_12float_e4m3_tEfNS_4arch4Sm90ELb1ELb0ELb1ELb1ELb1ELb1ELb0ELb1ELb1ELb1ELb0ELb0EEENS1_21CollectiveEpilogueFwdINS6_IJSA_SC_SB_EEES9_NS_10bfloat16_tESG_Li384ELb1ELb1ELb0ELb1EEENS1_36VarlenDynamicPersistentTileSchedulerILi192ELi128ELi384ELi128ELb0ELb1ELb1ELb1ELb1ELb1EEEEEEEEEvNT_6ParamsE)
        /*05e4*/ 	.word	0x00000000


	//----- nvinfo : EIATTR_MIN_STACK_SIZE
	.align		4
.L_262:
        /*05e8*/ 	.byte	0x04, 0x12
        /*05ea*/ 	.short	(.L_264 - .L_263)
	.align		4
.L_263:
        /*05ec*/ 	.word	index@(_ZN7cutlass13device_kernelIN5flash11enable_sm90INS1_16FlashAttnFwdSm90INS1_25CollectiveMainloopFwdSm90ILi2EN4cute5tupleIJNS5_1CILi1EEES8_S8_EEENS6_IJNS7_ILi192EEENS7_ILi160EEENS7_ILi64EEEEEELi64ENS_12float_e4m3_tEfNS_4arch4Sm90ELb0ELb0ELb1ELb0ELb1ELb0ELb0ELb1ELb1ELb1ELb0ELb0EEENS1_21CollectiveEpilogueFwdINS6_IJSA_SC_SB_EEES9_NS_10bfloat16_tESG_Li384ELb0ELb1ELb0ELb1EEENS1_29StaticPersistentTileSchedulerILb0EEEEEEEEEvNT_6ParamsE)
        /*05f0*/ 	.word	0x00000000


	//----- nvinfo : EIATTR_MIN_STACK_SIZE
	.align		4
.L_264:
        /*05f4*/ 	.byte	0x04, 0x12
        /*05f6*/ 	.short	(.L_266 - .L_265)
	.align		4
.L_265:
        /*05f8*/ 	.word	index@(_ZN7cutlass13device_kernelIN5flash11enable_sm90INS1_16FlashAttnFwdSm90INS1_25CollectiveMainloopFwdSm90ILi2EN4cute5tupleIJNS5_1CILi1EEES8_S8_EEENS6_IJNS7_ILi192EEENS7_ILi160EEENS7_ILi64EEEEEELi64ENS_12float_e4m3_tEfNS_4arch4Sm90ELb0ELb0ELb1ELb1ELb1ELb0ELb0ELb1ELb1ELb1ELb0ELb0EEENS1_21CollectiveEpilogueFwdINS6_IJSA_SC_SB_EEES9_NS_10bfloat16_tESG_Li384ELb1ELb1ELb0ELb1EEENS1_36VarlenDynamicPersistentTileSchedulerILi192ELi160ELi384ELi128ELb0ELb1ELb1ELb0ELb1ELb1EEEEEEEEEvNT_6ParamsE)
        /*05fc*/ 	.word	0x00000000


	//----- nvinfo : EIATTR_MIN_STACK_SIZE
	.align		4
.L_266:
        /*0600*/ 	.byte	0x04, 0x12
        /*0602*/ 	.short	(.L_268 - .L_267)
	.align		4
.L_267:
        /*0604*/ 	.word	index@(_ZN7cutlass13device_kernelIN5flash11enable_sm90INS1_16FlashAttnFwdSm90INS1_25CollectiveMainloopFwdSm90ILi2EN4cute5tupleIJNS5_1CILi1EEES8_S8_EEENS6_IJNS7_ILi192EEENS7_ILi160EEENS7_ILi64EEEEEELi64ENS_12float_e4m3_tEfNS_4arch4Sm90ELb0ELb0ELb1ELb1ELb1ELb1ELb0ELb1ELb1ELb1ELb0ELb0EEENS1_21CollectiveEpilogueFwdINS6_IJSA_SC_SB_EEES9_NS_10bfloat16_tESG_Li384ELb1ELb1ELb0ELb1EEENS1_36VarlenDynamicPersistentTileSchedulerILi192ELi160ELi384ELi128ELb0ELb1ELb1ELb0ELb1ELb1EEEEEEEEEvNT_6ParamsE)
        /*0608*/ 	.word	0x00000000


	//----- nvinfo : EIATTR_MIN_STACK_SIZE
	.align		4
.L_268:
        /*060c*/ 	.byte	0x04, 0x12
        /*060e*/ 	.short	(.L_270 - .L_269)
	.align		4
.L_269:
        /*0610*/ 	.word	index@(_ZN7cutlass13device_kernelIN5flash11enable_sm90INS1_16FlashAttnFwdSm90INS1_25CollectiveMainloopFwdSm90ILi2EN4cute5tupleIJNS5_1CILi1EEES8_S8_EEENS6_IJNS7_ILi192EEENS7_ILi160EEENS7_ILi64EEEEEELi64ENS_12float_e4m3_tEfNS_4arch4Sm90ELb0ELb1ELb1ELb0ELb1ELb0ELb0ELb1ELb1ELb1ELb0ELb0EEENS1_21CollectiveEpilogueFwdINS6_IJSA_SC_SB_EEES9_NS_10bfloat16_tESG_Li384ELb0ELb1ELb0ELb1EEENS1_30DynamicPersistentTileSchedulerILi384ELi128ELb0ELb1ELb1EEEEEEEEEvNT_6ParamsE)
        /*0614*/ 	.word	0x00000000


	//----- nvinfo : EIATTR_MIN_STACK_SIZE
	.align		4
.L_270:
        /*0618*/ 	.byte	0x04, 0x12
        /*061a*/ 	.short	(.L_272 - .L_271)
	.align		4
.L_271:
        /*061c*/ 	.word	index@(_ZN7cutlass13device_kernelIN5flash11enable_sm90INS1_16FlashAttnFwdSm90INS1_25CollectiveMainloopFwdSm90ILi2EN4cute5tupleIJNS5_1CILi1EEES8_S8_EEENS6_IJNS7_ILi192EEENS7_ILi160EEENS7_ILi64EEEEEELi64ENS_12float_e4m3_tEfNS_4arch4Sm90ELb0ELb1ELb1ELb1ELb1ELb0ELb0ELb1ELb1ELb1ELb0ELb0EEENS1_21CollectiveEpilogueFwdINS6_IJSA_SC_SB_EEES9_NS_10bfloat16_tESG_Li384ELb1ELb1ELb0ELb1EEENS1_36VarlenDynamicPersistentTileSchedulerILi192ELi160ELi384ELi128ELb0ELb1ELb1ELb1ELb0ELb1EEEEEEEEEvNT_6ParamsE)
        /*0620*/ 	.word	0x00000000


	//----- nvinfo : EIATTR_MIN_STACK_SIZE
	.align		4
.L_272:
        /*0624*/ 	.byte	0x04, 0x12
        /*0626*/ 	.short	(.L_274 - .L_273)
	.align		4
.L_273:
        /*0628*/ 	.word	index@(_ZN7cutlass13device_kernelIN5flash11enable_sm90INS1_16FlashAttnFwdSm90INS1_25CollectiveMainloopFwdSm90ILi2EN4cute5tupleIJNS5_1CILi1EEES8_S8_EEENS6_IJNS7_ILi192EEENS7_ILi160EEENS7_ILi64EEEEEELi64ENS_12float_e4m3_tEfNS_4arch4Sm90ELb0ELb1ELb1ELb1ELb1ELb1ELb0ELb1ELb1ELb1ELb0ELb0EEENS1_21CollectiveEpilogueFwdINS6_IJSA_SC_SB_EEES9_NS_10bfloat16_tESG_Li384ELb1ELb1ELb0ELb1EEENS1_36VarlenDynamicPersistentTileSchedulerILi192ELi160ELi384ELi128ELb0ELb1ELb1ELb1ELb0ELb1EEEEEEEEEvNT_6ParamsE)
        /*062c*/ 	.word	0x00000000


	//----- nvinfo : EIATTR_MIN_STACK_SIZE
	.align		4
.L_274:
        /*0630*/ 	.byte	0x04, 0x12
        /*0632*/ 	.short	(.L_276 - .L_275)
	.align		4
.L_275:
        /*0634*/ 	.word	index@(_ZN7cutlass13device_kernelIN5flash11enable_sm90INS1_16FlashAttnFwdSm90INS1_25CollectiveMainloopFwdSm90ILi2EN4cute5tupleIJNS5_1CILi1EEES8_S8_EEENS6_IJNS7_ILi192EEENS7_ILi160EEENS7_ILi64EEEEEELi64ENS_12float_e4m3_tEfNS_4arch4Sm90ELb1ELb0ELb1ELb0ELb1ELb0ELb0ELb1ELb1ELb1ELb0ELb0EEENS1_21CollectiveEpilogueFwdINS6_IJSA_SC_SB_EEES9_NS_10bfloat16_tESG_Li384ELb0ELb1ELb0ELb1EEENS1_30DynamicPersistentTileSchedulerILi384ELi128ELb0ELb1ELb1EEEEEEEEEvNT_6ParamsE)
        /*0638*/ 	.word	0x00000000


	//----- nvinfo : EIATTR_MIN_STACK_SIZE
	.align		4
.L_276:
        /*063c*/ 	.byte	0x04, 0x12
        /*063e*/ 	.short	(.L_278 - .L_277)
	.align		4
.L_277:
        /*0640*/ 	.word	index@(_ZN7cutlass13device_kernelIN5flash11enable_sm90INS1_16FlashAttnFwdSm90INS1_25CollectiveMainloopFwdSm90ILi2EN4cute5tupleIJNS5_1CILi1EEES8_S8_EEENS6_IJNS7_ILi192EEENS7_ILi160EEENS7_ILi64EEEEEELi64ENS_12float_e4m3_tEfNS_4arch4Sm90ELb1ELb0ELb1ELb1ELb1ELb0ELb0ELb1ELb1ELb1ELb0ELb0EEENS1_21CollectiveEpilogueFwdINS6_IJSA_SC_SB_EEES9_NS_10bfloat16_tESG_Li384ELb1ELb1ELb0ELb1EEENS1_36VarlenDynamicPersistentTileSchedulerILi192ELi160ELi384ELi128ELb0ELb1ELb1ELb1ELb1ELb1EEEEEEEEEvNT_6ParamsE)
        /*0644*/ 	.word	0x00000000


	//----- nvinfo : EIATTR_MIN_STACK_SIZE
	.align		4
.L_278:
        /*0648*/ 	.byte	0x04, 0x12
        /*064a*/ 	.short	(.L_280 - .L_279)
	.align		4
.L_279:
        /*064c*/ 	.word	index@(_ZN7cutlass13device_kernelIN5flash11enable_sm90INS1_16FlashAttnFwdSm90INS1_25CollectiveMainloopFwdSm90ILi2EN4cute5tupleIJNS5_1CILi1EEES8_S8_EEENS6_IJNS7_ILi192EEENS7_ILi160EEENS7_ILi64EEEEEELi64ENS_12float_e4m3_tEfNS_4arch4Sm90ELb1ELb0ELb1ELb1ELb1ELb1ELb0ELb1ELb1ELb1ELb0ELb0EEENS1_21CollectiveEpilogueFwdINS6_IJSA_SC_SB_EEES9_NS_10bfloat16_tESG_Li384ELb1ELb1ELb0ELb1EEENS1_36VarlenDynamicPersistentTileSchedulerILi192ELi160ELi384ELi128ELb0ELb1ELb1ELb1ELb1ELb1EEEEEEEEEvNT_6ParamsE)
        /*0650*/ 	.word	0x00000000
.L_280:


//--------------------- .nv.compat                --------------------------
	.section	.nv.compat,"",@"SHT_CUDA_COMPAT_INFO"
	.align	4
        /*0000*/ 	.byte	0x02, 0x09, 0x01, 0x00, 0x02, 0x02, 0x01, 0x00, 0x02, 0x05, 0x05, 0x00, 0x03, 0x07, 0x01, 0x01
        /*0010*/ 	.byte	0x02, 0x03, 0x00, 0x00, 0x02, 0x06, 0x01, 0x00, 0x04, 0x0b, 0x08, 0x00, 0x00, 0x00, 0x00, 0x00
        /*0020*/ 	.byte	0x00, 0x00, 0x00, 0x00


//--------------------- .nv.info._ZN7cutlass13device_kernelIN5flash11enable_sm90INS1_16FlashAttnFwdSm90INS1_25CollectiveMainloopFwdSm90ILi2EN4cute5tupleIJNS5_1CILi1EEES8_S8_EEENS6_IJNS7_ILi128EEESA_NS7_ILi256EEEEEELi256ENS_12float_e4m3_tEfNS_4arch4Sm90ELb0ELb0ELb1ELb0ELb1ELb0ELb0ELb1ELb0ELb1ELb0ELb0EEENS1_21CollectiveEpilogueFwdINS6_IJSA_SB_SA_EEES9_NS_10bfloat16_tESF_Li256ELb0ELb1ELb0ELb1EEENS1_29StaticPersistentTileSchedulerILb0EEEEEEEEEvNT_6ParamsE --------------------------
	.section	.nv.info._ZN7cutlass13device_kernelIN5flash11enable_sm90INS1_16FlashAttnFwdSm90INS1_25CollectiveMainloopFwdSm90ILi2EN4cute5tupleIJNS5_1CILi1EEES8_S8_EEENS6_IJNS7_ILi128EEESA_NS7_ILi256EEEEEELi256ENS_12float_e4m3_tEfNS_4arch4Sm90ELb0ELb0ELb1ELb0ELb1ELb0ELb0ELb1ELb0ELb1ELb0ELb0EEENS1_21CollectiveEpilogueFwdINS6_IJSA_SB_SA_EEES9_NS_10bfloat16_tESF_Li256ELb0ELb1ELb0ELb1EEENS1_29StaticPersistentTileSchedulerILb0EEEEEEEEEvNT_6ParamsE,"",@"SHT_CUDA_INFO"
	.sectionflags	@""
	.align	4


	//----- nvinfo : EIATTR_CUDA_API_VERSION
	.align		4
        /*0000*/ 	.byte	0x04, 0x37
        /*0002*/ 	.short	(.L_282 - .L_281)
.L_281:
        /*0004*/ 	.word	0x00000082


	//----- nvinfo : EIATTR_KPARAM_INFO
	.align		4
.L_282:
        /*0008*/ 	.byte	0x04, 0x17
        /*000a*/ 	.short	(.L_284 - .L_283)
.L_283:
        /*000c*/ 	.word	0x00000000
        /*0010*/ 	.short	0x0000
        /*0012*/ 	.short	0x0000
        /*0014*/ 	.byte	0x00, 0xf0, 0x01, 0x28


	//----- nvinfo : EIATTR_SPARSE_MMA_MASK
	.align		4
.L_284:
        /*0018*/ 	.byte	0x03, 0x50
        /*001a*/ 	.short	0x0000


	//----- nvinfo : EIATTR_MAXREG_COUNT
	.align		4
        /*001c*/ 	.byte	0x03, 0x1b
        /*001e*/ 	.short	0x00a8


	//----- nvinfo : EIATTR_MERCURY_ISA_VERSION
	.align		4
        /*0020*/ 	.byte	0x03, 0x5f
        /*0022*/ 	.short	0x0101


	//----- nvinfo : EIATTR_VRC_CTA_INIT_COUNT
	.align		4
        /*0024*/ 	.byte	0x02, 0x4a
	.zero		1
	.zero		1


	//----- nvinfo : EIATTR_EXIT_INSTR_OFFSETS
	.align		4
        /*0028*/ 	.byte	0x04, 0x1c
        /*002a*/ 	.short	(.L_286 - .L_285)


	//   ....[0]....
.L_285:
        /*002c*/ 	.word	0x00000010


	//----- nvinfo : EIATTR_MAX_THREADS
	.align		4
.L_286:
        /*0030*/ 	.byte	0x04, 0x05
        /*0032*/ 	.short	(.L_288 - .L_287)
.L_287:
        /*0034*/ 	.word	0x00000180
        /*0038*/ 	.word	0x00000001
        /*003c*/ 	.word	0x00000001


	//----- nvinfo : EIATTR_CBANK_PARAM_SIZE
	.align		4
.L_288:
        /*0040*/ 	.byte	0x03, 0x19
        /*0042*/ 	.short	0x0a00


	//----- nvinfo : EIATTR_PARAM_CBANK
	.align		4
        /*0044*/ 	.byte	0x04, 0x0a
        /*0046*/ 	.short	(.L_290 - .L_289)
	.align		4
.L_289:
        /*0048*/ 	.word	index@(.nv.constant0._ZN7cutlass13device_kernelIN5flash11enable_sm90INS1_16FlashAttnFwdSm90INS1_25CollectiveMainloopFwdSm90ILi2EN4cute5tupleIJNS5_1CILi1EEES8_S8_EEENS6_IJNS7_ILi128EEESA_NS7_ILi256EEEEEELi256ENS_12float_e4m3_tEfNS_4arch4Sm90ELb0ELb0ELb1ELb0ELb1ELb0ELb0ELb1ELb0ELb1ELb0ELb0EEENS1_21CollectiveEpilogueFwdINS6_IJSA_SB_SA_EEES9_NS_10bfloat16_tESF_Li256ELb0ELb1ELb0ELb1EEENS1_29StaticPersistentTileSchedulerILb0EEEEEEEEEvNT_6ParamsE)
        /*004c*/ 	.short	0x0380
        /*004e*/ 	.short	0x0a00


	//----- nvinfo : EIATTR_SW_WAR
	.align		4
.L_290:
        /*0050*/ 	.byte	0x04, 0x36
        /*0052*/ 	.short	(.L_292 - .L_291)
.L_291:
        /*0054*/ 	.word	0x00000008
.L_292:


//--------------------- .nv.info._ZN7cutlass13device_kernelIN5flash11enable_sm90INS1_16FlashAttnFwdSm90INS1_25CollectiveMainloopFwdSm90ILi2EN4cute5tupleIJNS5_1CILi1EEES8_S8_EEENS6_IJNS7_ILi128EEESA_NS7_ILi256EEEEEELi256ENS_12float_e4m3_tEfNS_4arch4Sm90ELb0ELb0ELb1ELb1ELb1ELb0ELb0ELb1ELb0ELb1ELb0ELb0EEENS1_21CollectiveEpilogueFwdINS6_IJSA_SB_SA_EEES9_NS_10bfloat16_tESF_Li256ELb1ELb1ELb0ELb1EEENS1_36VarlenDynamicPersistentTileSchedulerILi128ELi128ELi256ELi128ELb0ELb1ELb1ELb0ELb1ELb1EEEEEEEEEvNT_6ParamsE --------------------------
	.section	.nv.info._ZN7cutlass13device_kernelIN5flash11enable_sm90INS1_16FlashAttnFwdSm90INS1_25CollectiveMainloopFwdSm90ILi2EN4cute5tupleIJNS5_1CILi1EEES8_S8_EEENS6_IJNS7_ILi128EEESA_NS7_ILi256EEEEEELi256ENS_12float_e4m3_tEfNS_4arch4Sm90ELb0ELb0ELb1ELb1ELb1ELb0ELb0ELb1ELb0ELb1ELb0ELb0EEENS1_21CollectiveEpilogueFwdINS6_IJSA_SB_SA_EEES9_NS_10bfloat16_tESF_Li256ELb1ELb1ELb0ELb1EEENS1_36VarlenDynamicPersistentTileSchedulerILi128ELi128ELi256ELi128ELb0ELb1ELb1ELb0ELb1ELb1EEEEEEEEEvNT_6ParamsE,"",@"SHT_CUDA_INFO"
	.sectionflags	@""
	.align	4


	//----- nvinfo : EIATTR_CUDA_API_VERSION
	.align		4
        /*0000*/ 	.byte	0x04, 0x37
        /*0002*/ 	.short	(.L_294 - .L_293)
.L_293:
        /*0004*/ 	.word	0x00000082


	//----- nvinfo : EIATTR_KPARAM_INFO
	.align		4
.L_294:
        /*0008*/ 	.byte	0x04, 0x17
        /*000a*/ 	.short	(.L_296 - .L_295)
.L_295:
        /*000c*/ 	.word	0x00000000
        /*0010*/ 	.short	0x0000
        /*0012*/ 	.short	0x0000
        /*0014*/ 	.byte	0x00, 0xf0, 0x01, 0x2a


	//----- nvinfo : EIATTR_SPARSE_MMA_MASK
	.align		4
.L_296:
        /*0018*/ 	.byte	0x03, 0x50
        /*001a*/ 	.short	0x0000


	//----- nvinfo : EIATTR_MAXREG_COUNT
	.align		4
        /*001c*/ 	.byte	0x03, 0x1b
        /*001e*/ 	.short	0x00a8


	//----- nvinfo : EIATTR_MERCURY_ISA_VERSION
	.align		4
        /*0020*/ 	.byte	0x03, 0x5f
        /*0022*/ 	.short	0x0101


	//----- nvinfo : EIATTR_VRC_CTA_INIT_COUNT
	.align		4
        /*0024*/ 	.byte	0x02, 0x4a
	.zero		1
	.zero		1


	//----- nvinfo : EIATTR_EXIT_INSTR_OFFSETS
	.align		4
        /*0028*/ 	.byte	0x04, 0x1c
        /*002a*/ 	.short	(.L_298 - .L_297)


	//   ....[0]....
.L_297:
        /*002c*/ 	.word	0x00000010


	//----- nvinfo : EIATTR_MAX_THREADS
	.align		4
.L_298:
        /*0030*/ 	.byte	0x04, 0x05
        /*0032*/ 	.short	(.L_300 - .L_299)
.L_299:
        /*0034*/ 	.word	0x00000180
        /*0038*/ 	.word	0x00000001
        /*003c*/ 	.word	0x00000001


	//----- nvinfo : EIATTR_CBANK_PARAM_SIZE
	.align		4
.L_300:
        /*0040*/ 	.byte	0x03, 0x19
        /*0042*/ 	.short	0x0a80


	//----- nvinfo : EIATTR_PARAM_CBANK
	.align		4
        /*0044*/ 	.byte	0x04, 0x0a
        /*0046*/ 	.short	(.L_302 - .L_301)
	.align		4
.L_301:
        /*0048*/ 	.word	index@(.nv.constant0._ZN7cutlass13device_kernelIN5flash11enable_sm90INS1_16FlashAttnFwdSm90INS1_25CollectiveMainloopFwdSm90ILi2EN4cute5tupleIJNS5_1CILi1EEES8_S8_EEENS6_IJNS7_ILi128EEESA_NS7_ILi256EEEEEELi256ENS_12float_e4m3_tEfNS_4arch4Sm90ELb0ELb0ELb1ELb1ELb1ELb0ELb0ELb1ELb0ELb1ELb0ELb0EEENS1_21CollectiveEpilogueFwdINS6_IJSA_SB_SA_EEES9_NS_10bfloat16_tESF_Li256ELb1ELb1ELb0ELb1EEENS1_36VarlenDynamicPersistentTileSchedulerILi128ELi128ELi256ELi128ELb0ELb1ELb1ELb0ELb1ELb1EEEEEEEEEvNT_6ParamsE)
        /*004c*/ 	.short	0x0380
        /*004e*/ 	.short	0x0a80


	//----- nvinfo : EIATTR_SW_WAR
	.align		4
.L_302:
        /*0050*/ 	.byte	0x04, 0x36
        /*0052*/ 	.short	(.L_304 - .L_303)
.L_303:
        /*0054*/ 	.word	0x00000008
.L_304:


//--------------------- .nv.info._ZN7cutlass13device_kernelIN5flash11enable_sm90INS1_16FlashAttnFwdSm90INS1_25CollectiveMainloopFwdSm90ILi2EN4cute5tupleIJNS5_1CILi1EEES8_S8_EEENS6_IJNS7_ILi128EEESA_NS7_ILi256EEEEEELi256ENS_12float_e4m3_tEfNS_4arch4Sm90ELb0ELb0ELb1ELb1ELb1ELb1ELb0ELb1ELb0ELb1ELb0ELb0EEENS1_21CollectiveEpilogueFwdINS6_IJSA_SB_SA_EEES9_NS_10bfloat16_tESF_Li256ELb1ELb1ELb0ELb1EEENS1_36VarlenDynamicPersistentTileSchedulerILi128ELi128ELi256ELi128ELb0ELb1ELb1ELb0ELb1ELb1EEEEEEEEEvNT_6ParamsE --------------------------
	.section	.nv.info._ZN7cutlass13device_kernelIN5flash11enable_sm90INS1_16FlashAttnFwdSm90INS1_25CollectiveMainloopFwdSm90ILi2EN4cute5tupleIJNS5_1CILi1EEES8_S8_EEENS6_IJNS7_ILi128EEESA_NS7_ILi256EEEEEELi256ENS_12float_e4m3_tEfNS_4arch4Sm90ELb0ELb0ELb1ELb1ELb1ELb1ELb0ELb1ELb0ELb1ELb0ELb0EEENS1_21CollectiveEpilogueFwdINS6_IJSA_SB_SA_EEES9_NS_10bfloat16_tESF_Li256ELb1ELb1ELb0ELb1EEENS1_36VarlenDynamicPersistentTileSchedulerILi128ELi128ELi256ELi128ELb0ELb1ELb1ELb0ELb1ELb1EEEEEEEEEvNT_6ParamsE,"",@"SHT_CUDA_INFO"
	.sectionflags	@""
	.align	4


	//----- nvinfo : EIATTR_CUDA_API_VERSION
	.align		4
        /*0000*/ 	.byte	0x04, 0x37
        /*0002*/ 	.short	(.L_306 - .L_305)
.L_305:
        /*0004*/ 	.word	0x00000082


	//----- nvinfo : EIATTR_KPARAM_INFO
	.align		4
.L_306:
        /*0008*/ 	.byte	0x04, 0x17
        /*000a*/ 	.short	(.L_308 - .L_307)
.L_307:
        /*000c*/ 	.word	0x00000000
        /*0010*/ 	.short	0x0000
        /*0012*/ 	.short	0x0000
        /*0014*/ 	.byte	0x00, 0xf0, 0x01, 0x2a


	//----- nvinfo : EIATTR_SPARSE_MMA_MASK
	.align		4
.L_308:
        /*0018*/ 	.byte	0x03, 0x50
        /*001a*/ 	.short	0x0000


	//----- nvinfo : EIATTR_MAXREG_COUNT
	.align		4
        /*001c*/ 	.byte	0x03, 0x1b
        /*001e*/ 	.short	0x00a8


	//----- nvinfo : EIATTR_MERCURY_ISA_VERSION
	.align		4
        /*0020*/ 	.byte	0x03, 0x5f
        /*0022*/ 	.short	0x0101


	//----- nvinfo : EIATTR_VRC_CTA_INIT_COUNT
	.align		4
        /*0024*/ 	.byte	0x02, 0x4a
	.zero		1
	.zero		1


	//----- nvinfo : EIATTR_EXIT_INSTR_OFFSETS
	.align		4
        /*0028*/ 	.byte	0x04, 0x1c
        /*002a*/ 	.short	(.L_310 - .L_309)


	//   ....[0]....
.L_309:
        /*002c*/ 	.word	0x00000010


	//----- nvinfo : EIATTR_MAX_THREADS
	.align		4
.L_310:
        /*0030*/ 	.byte	0x04, 0x05
        /*0032*/ 	.short	(.L_312 - .L_311)
.L_311:
        /*0034*/ 	.word	0x00000180
        /*0038*/ 	.word	0x00000001
        /*003c*/ 	.word	0x00000001


	//----- nvinfo : EIATTR_CBANK_PARAM_SIZE
	.align		4
.L_312:
        /*0040*/ 	.byte	0x03, 0x19
        /*0042*/ 	.short	0x0a80


	//----- nvinfo : EIATTR_PARAM_CBANK
	.align		4
        /*0044*/ 	.byte	0x04, 0x0a
        /*0046*/ 	.short	(.L_314 - .L_313)
	.align		4
.L_313:
        /*0048*/ 	.word	index@(.nv.constant0._ZN7cutlass13device_kernelIN5flash11enable_sm90INS1_16FlashAttnFwdSm90INS1_25CollectiveMainloopFwdSm90ILi2EN4cute5tupleIJNS5_1CILi1EEES8_S8_EEENS6_IJNS7_ILi128EEESA_NS7_ILi256EEEEEELi256ENS_12float_e4m3_tEfNS_4arch4Sm90ELb0ELb0ELb1ELb1ELb1ELb1ELb0ELb1ELb0ELb1ELb0ELb0EEENS1_21CollectiveEpilogueFwdINS6_IJSA_SB_SA_EEES9_NS_10bfloat16_tESF_Li256ELb1ELb1ELb0ELb1EEENS1_36VarlenDynamicPersistentTileSchedulerILi128ELi128ELi256ELi128ELb0ELb1ELb1ELb0ELb1ELb1EEEEEEEEEvNT_6ParamsE)
        /*004c*/ 	.short	0x0380
        /*004e*/ 	.short	0x0a80


	//----- nvinfo : EIATTR_SW_WAR
	.align		4
.L_314:
        /*0050*/ 	.byte	0x04, 0x36
        /*0052*/ 	.short	(.L_316 - .L_315)
.L_315:
        /*0054*/ 	.word	0x00000008
.L_316:


//--------------------- .nv.info._ZN7cutlass13device_kernelIN5flash11enable_sm90INS1_16FlashAttnFwdSm90INS1_25CollectiveMainloopFwdSm90ILi2EN4cute5tupleIJNS5_1CILi1EEES8_S8_EEENS6_IJNS7_ILi128EEENS7_ILi64EEENS7_ILi256EEEEEELi256ENS_12float_e4m3_tEfNS_4arch4Sm90ELb0ELb1ELb1ELb0ELb1ELb0ELb0ELb1ELb0ELb1ELb0ELb0EEENS1_21CollectiveEpilogueFwdINS6_IJSA_SC_SB_EEES9_NS_10bfloat16_tESG_Li256ELb0ELb1ELb0ELb1EEENS1_30DynamicPersistentTileSchedulerILi256ELi128ELb0ELb1ELb1EEEEEEEEEvNT_6ParamsE --------------------------
	.section	.nv.info._ZN7cutlass13device_kernelIN5flash11enable_sm90INS1_16FlashAttnFwdSm90INS1_25CollectiveMainloopFwdSm90ILi2EN4cute5tupleIJNS5_1CILi1EEES8_S8_EEENS6_IJNS7_ILi128EEENS7_ILi64EEENS7_ILi256EEEEEELi256ENS_12float_e4m3_tEfNS_4arch4Sm90ELb0ELb1ELb1ELb0ELb1ELb0ELb0ELb1ELb0ELb1ELb0ELb0EEENS1_21CollectiveEpilogueFwdINS6_IJSA_SC_SB_EEES9_NS_10bfloat16_tESG_Li256ELb0ELb1ELb0ELb1EEENS1_30DynamicPersistentTileSchedulerILi256ELi128ELb0ELb1ELb1EEEEEEEEEvNT_6ParamsE,"",@"SHT_CUDA_INFO"
	.sectionflags	@""
	.align	4


	//----- nvinfo : EIATTR_CUDA_API_VERSION
	.align		4
        /*0000*/ 	.byte	0x04, 0x37
        /*0002*/ 	.short	(.L_318 - .L_317)
.L_317:
        /*0004*/ 	.word	0x00000082


	//----- nvinfo : EIATTR_KPARAM_INFO
	.align		4
.L_318:
        /*0008*/ 	.byte	0x04, 0x17
        /*000a*/ 	.short	(.L_320 - .L_319)
.L_319:
        /*000c*/ 	.word	0x00000000
        /*0010*/ 	.short	0x0000
        /*0012*/ 	.short	0x0000
        /*0014*/ 	.byte	0x00, 0xf0, 0x01, 0x2a


	//----- nvinfo : EIATTR_SPARSE_MMA_MASK
	.align		4
.L_320:
        /*0018*/ 	.byte	0x03, 0x50
        /*001a*/ 	.short	0x0000


	//----- nvinfo : EIATTR_MAXREG_COUNT
	.align		4
        /*001c*/ 	.byte	0x03, 0x1b
        /*001e*/ 	.short	0x00a8


	//----- nvinfo : EIATTR_MERCURY_ISA_VERSION
	.align		4
        /*0020*/ 	.byte	0x03, 0x5f
        /*0022*/ 	.short	0x0101


	//----- nvinfo : EIATTR_VRC_CTA_INIT_COUNT
	.align		4
        /*0024*/ 	.byte	0x02, 0x4a
	.zero		1
	.zero		1


	//----- nvinfo : EIATTR_EXIT_INSTR_OFFSETS
	.align		4
        /*0028*/ 	.byte	0x04, 0x1c
        /*002a*/ 	.short	(.L_322 - .L_321)


	//   ....[0]....
.L_321:
        /*002c*/ 	.word	0x00000010


	//----- nvinfo : EIATTR_MAX_THREADS
	.align		4
.L_322:
        /*0030*/ 	.byte	0x04, 0x05
        /*0032*/ 	.short	(.L_324 - .L_323)
.L_323:
        /*0034*/ 	.word	0x00000180
        /*0038*/ 	.word	0x00000001
        /*003c*/ 	.word	0x00000001


	//----- nvinfo : EIATTR_CBANK_PARAM_SIZE
	.align		4
.L_324:
        /*0040*/ 	.byte	0x03, 0x19
        /*0042*/ 	.short	0x0a80


	//----- nvinfo : EIATTR_PARAM_CBANK
	.align		4
        /*0044*/ 	.byte	0x04, 0x0a
        /*0046*/ 	.short	(.L_326 - .L_325)
	.align		4
.L_325:
        /*0048*/ 	.word	index@(.nv.constant0._ZN7cutlass13device_kernelIN5flash11enable_sm90INS1_16FlashAttnFwdSm90INS1_25CollectiveMainloopFwdSm90ILi2EN4cute5tupleIJNS5_1CILi1EEES8_S8_EEENS6_IJNS7_ILi128EEENS7_ILi64EEENS7_ILi256EEEEEELi256ENS_12float_e4m3_tEfNS_4arch4Sm90ELb0ELb1ELb1ELb0ELb1ELb0ELb0ELb1ELb0ELb1ELb0ELb0EEENS1_21CollectiveEpilogueFwdINS6_IJSA_SC_SB_EEES9_NS_10bfloat16_tESG_Li256ELb0ELb1ELb0ELb1EEENS1_30DynamicPersistentTileSchedulerILi256ELi128ELb0ELb1ELb1EEEEEEEEEvNT_6ParamsE)
        /*004c*/ 	.short	0x0380
        /*004e*/ 	.short	0x0a80


	//----- nvinfo : EIATTR_SW_WAR
	.align		4
.L_326:
        /*0050*/ 	.byte	0x04, 0x36
        /*0052*/ 	.short	(.L_328 - .L_327)
.L_327:
        /*0054*/ 	.word	0x00000008
.L_328:


//--------------------- .nv.info._ZN7cutlass13device_kernelIN5flash11enable_sm90INS1_16FlashAttnFwdSm90INS1_25CollectiveMainloopFwdSm90ILi2EN4cute5tupleIJNS5_1CILi1EEES8_S8_EEENS6_IJNS7_ILi128EEENS7_ILi64EEENS7_ILi256EEEEEELi256ENS_12float_e4m3_tEfNS_4arch4Sm90ELb0ELb1ELb1ELb1ELb1ELb0ELb0ELb1ELb0ELb1ELb0ELb0EEENS1_21CollectiveEpilogueFwdINS6_IJSA_SC_SB_EEES9_NS_10bfloat16_tESG_Li256ELb1ELb1ELb0ELb1EEENS1_36VarlenDynamicPersistentTileSchedulerILi128ELi64ELi256ELi128ELb0ELb1ELb1ELb1ELb0ELb1EEEEEEEEEvNT_6ParamsE --------------------------
	.section	.nv.info._ZN7cutlass13device_kernelIN5flash11enable_sm90INS1_16FlashAttnFwdSm90INS1_25CollectiveMainloopFwdSm90ILi2EN4cute5tupleIJNS5_1CILi1EEES8_S8_EEENS6_IJNS7_ILi128EEENS7_ILi64EEENS7_ILi256EEEEEELi256ENS_12float_e4m3_tEfNS_4arch4Sm90ELb0ELb1ELb1ELb1ELb1ELb0ELb0ELb1ELb0ELb1ELb0ELb0EEENS1_21CollectiveEpilogueFwdINS6_IJSA_SC_SB_EEES9_NS_10bfloat16_tESG_Li256ELb1ELb1ELb0ELb1EEENS1_36VarlenDynamicPersistentTileSchedulerILi128ELi64ELi256ELi128ELb0ELb1ELb1ELb1ELb0ELb1EEEEEEEEEvNT_6ParamsE,"",@"SHT_CUDA_INFO"
	.sectionflags	@""
	.align	4


	//----- nvinfo : EIATTR_CUDA_API_VERSION
	.align		4
        /*0000*/ 	.byte	0x04, 0x37
        /*0002*/ 	.short	(.L_330 - .L_329)
.L_329:
        /*0004*/ 	.word	0x00000082


	//----- nvinfo : EIATTR_KPARAM_INFO
	.align		4
.L_330:
        /*0008*/ 	.byte	0x04, 0x17
        /*000a*/ 	.short	(.L_332 - .L_331)
.L_331:
        /*000c*/ 	.word	0x00000000
        /*0010*/ 	.short	0x0000
        /*0012*/ 	.short	0x0000
        /*0014*/ 	.byte	0x00, 0xf0, 0x01, 0x2a


	//----- nvinfo : EIATTR_SPARSE_MMA_MASK
	.align		4
.L_332:
        /*0018*/ 	.byte	0x03, 0x50
        /*001a*/ 	.short	0x0000


	//----- nvinfo : EIATTR_MAXREG_COUNT
	.align		4
        /*001c*/ 	.byte	0x03, 0x1b
        /*001e*/ 	.short	0x00a8


	//----- nvinfo : EIATTR_MERCURY_ISA_VERSION
	.align		4
        /*0020*/ 	.byte	0x03, 0x5f
        /*0022*/ 	.short	0x0101


	//----- nvinfo : EIATTR_VRC_CTA_INIT_COUNT
	.align		4
        /*0024*/ 	.byte	0x02, 0x4a
	.zero		1
	.zero		1


	//----- nvinfo : EIATTR_EXIT_INSTR_OFFSETS
	.align		4
        /*0028*/ 	.byte	0x04, 0x1c
        /*002a*/ 	.short	(.L_334 - .L_333)


	//   ....[0]....
.L_333:
        /*002c*/ 	.word	0x00000010


	//----- nvinfo : EIATTR_MAX_THREADS
	.align		4
.L_334:
        /*0030*/ 	.byte	0x04, 0x05
        /*0032*/ 	.short	(.L_336 - .L_335)
.L_335:
        /*0034*/ 	.word	0x00000180
        /*0038*/ 	.word	0x00000001
        /*003c*/ 	.word	0x00000001


	//----- nvinfo : EIATTR_CBANK_PARAM_SIZE
	.align		4
.L_336:
        /*0040*/ 	.byte	0x03, 0x19
        /*0042*/ 	.short	0x0a80


	//----- nvinfo : EIATTR_PARAM_CBANK
	.align		4
        /*0044*/ 	.byte	0x04, 0x0a
        /*0046*/ 	.short	(.L_338 - .L_337)
	.align		4
.L_337:
        /*0048*/ 	.word	index@(.nv.constant0._ZN7cutlass13device_kernelIN5flash11enable_sm90INS1_16FlashAttnFwdSm90INS1_25CollectiveMainloopFwdSm90ILi2EN4cute5tupleIJNS5_1CILi1EEES8_S8_EEENS6_IJNS7_ILi128EEENS7_ILi64EEENS7_ILi256EEEEEELi256ENS_12float_e4m3_tEfNS_4arch4Sm90ELb0ELb1ELb1ELb1ELb1ELb0ELb0ELb1ELb0ELb1ELb0ELb0EEENS1_21CollectiveEpilogueFwdINS6_IJSA_SC_SB_EEES9_NS_10bfloat16_tESG_Li256ELb1ELb1ELb0ELb1EEENS1_36VarlenDynamicPersistentTileSchedulerILi128ELi64ELi256ELi128ELb0ELb1ELb1ELb1ELb0ELb1EEEEEEEEEvNT_6ParamsE)
        /*004c*/ 	.short	0x0380
        /*004e*/ 	.short	0x0a80


	//----- nvinfo : EIATTR_SW_WAR
	.align		4
.L_338:
        /*0050*/ 	.byte	0x04, 0x36
        /*0052*/ 	.short	(.L_340 - .L_339)
.L_339:
        /*0054*/ 	.word	0x00000008
.L_340:


//--------------------- .nv.info._ZN7cutlass13device_kernelIN5flash11enable_sm90INS1_16FlashAttnFwdSm90INS1_25CollectiveMainloopFwdSm90ILi2EN4cute5tupleIJNS5_1CILi1EEES8_S8_EEENS6_IJNS7_ILi128EEENS7_ILi64EEENS7_ILi256EEEEEELi256ENS_12float_e4m3_tEfNS_4arch4Sm90ELb0ELb1ELb1ELb1ELb1ELb1ELb0ELb1ELb0ELb1ELb0ELb0EEENS1_21CollectiveEpilogueFwdINS6_IJSA_SC_SB_EEES9_NS_10bfloat16_tESG_Li256ELb1ELb1ELb0ELb1EEENS1_36VarlenDynamicPersistentTileSchedulerILi128ELi64ELi256ELi128ELb0ELb1ELb1ELb1ELb0ELb1EEEEEEEEEvNT_6ParamsE --------------------------
	.section	.nv.info._ZN7cutlass13device_kernelIN5flash11enable_sm90INS1_16FlashAttnFwdSm90INS1_25CollectiveMainloopFwdSm90ILi2EN4cute5tupleIJNS5_1CILi1EEES8_S8_EEENS6_IJNS7_ILi128EEENS7_ILi64EEENS7_ILi256EEEEEELi256ENS_12float_e4m3_tEfNS_4arch4Sm90ELb0ELb1ELb1ELb1ELb1ELb1ELb0ELb1ELb0ELb1ELb0ELb0EEENS1_21CollectiveEpilogueFwdINS6_IJSA_SC_SB_EEES9_NS_10bfloat16_tESG_Li256ELb1ELb1ELb0ELb1EEENS1_36VarlenDynamicPersistentTileSchedulerILi128ELi64ELi256ELi128ELb0ELb1ELb1ELb1ELb0ELb1EEEEEEEEEvNT_6ParamsE,"",@"SHT_CUDA_INFO"
	.sectionflags	@""
	.align	4


	//----- nvinfo : EIATTR_CUDA_API_VERSION
	.align		4
        /*0000*/ 	.byte	0x04, 0x37
        /*0002*/ 	.short	(.L_342 - .L_341)
.L_341:
        /*0004*/ 	.word	0x00000082


	//----- nvinfo : EIATTR_KPARAM_INFO
	.align		4
.L_342:
        /*0008*/ 	.byte	0x04, 0x17
        /*000a*/ 	.short	(.L_344 - .L_343)
.L_343:
        /*000c*/ 	.word	0x00000000
        /*0010*/ 	.short	0x0000
        /*0012*/ 	.short	0x0000
        /*0014*/ 	.byte	0x00, 0xf0, 0x01, 0x2a


	//----- nvinfo : EIATTR_SPARSE_MMA_MASK
	.align		4
.L_344:
        /*0018*/ 	.byte	0x03, 0x50
        /*001a*/ 	.short	0x0000


	//----- nvinfo : EIATTR_MAXREG_COUNT
	.align		4
        /*001c*/ 	.byte	0x03, 0x1b
        /*001e*/ 	.short	0x00a8


	//----- nvinfo : EIATTR_MERCURY_ISA_VERSION
	.align		4
        /*0020*/ 	.byte	0x03, 0x5f
        /*0022*/ 	.short	0x0101


	//----- nvinfo : EIATTR_VRC_CTA_INIT_COUNT
	.align		4
        /*0024*/ 	.byte	0x02, 0x4a
	.zero		1
	.zero		1


	//----- nvinfo : EIATTR_EXIT_INSTR_OFFSETS
	.align		4
        /*0028*/ 	.byte	0x04, 0x1c
        /*002a*/ 	.short	(.L_346 - .L_345)


	//   ....[0]....
.L_345:
        /*002c*/ 	.word	0x00000010


	//----- nvinfo : EIATTR_MAX_THREADS
	.align		4
.L_346:
        /*0030*/ 	.byte	0x04, 0x05
        /*0032*/ 	.short	(.L_348 - .L_347)
.L_347:
        /*0034*/ 	.word	0x00000180
        /*0038*/ 	.word	0x00000001
        /*003c*/ 	.word	0x00000001


	//----- nvinfo : EIATTR_CBANK_PARAM_SIZE
	.align		4
.L_348:
        /*0040*/ 	.byte	0x03, 0x19
        /*0042*/ 	.short	0x0a80


	//----- nvinfo : EIATTR_PARAM_CBANK
	.align		4
        /*0044*/ 	.byte	0x04, 0x0a
        /*0046*/ 	.short	(.L_350 - .L_349)
	.align		4
.L_349:
        /*0048*/ 	.word	index@(.nv.constant0._ZN7cutlass13device_kernelIN5flash11enable_sm90INS1_16FlashAttnFwdSm90INS1_25CollectiveMainloopFwdSm90ILi2EN4cute5tupleIJNS5_1CILi1EEES8_S8_EEENS6_IJNS7_ILi128EEENS7_ILi64EEENS7_ILi256EEEEEELi256ENS_12float_e4m3_tEfNS_4arch4Sm90ELb0ELb1ELb1ELb1ELb1ELb1ELb0ELb1ELb0ELb1ELb0ELb0EEENS1_21CollectiveEpilogueFwdINS6_IJSA_SC_SB_EEES9_NS_10bfloat16_tESG_Li256ELb1ELb1ELb0ELb1EEENS1_36VarlenDynamicPersistentTileSchedulerILi128ELi64ELi256ELi128ELb0ELb1ELb1ELb1ELb0ELb1EEEEEEEEEvNT_6ParamsE)
        /*004c*/ 	.short	0x0380
        /*004e*/ 	.short	0x0a80


	//----- nvinfo : EIATTR_SW_WAR
	.align		4
.L_350:
        /*0050*/ 	.byte	0x04, 0x36
        /*0052*/ 	.short	(.L_352 - .L_351)
.L_351:
        /*0054*/ 	.word	0x00000008
.L_352:


//--------------------- .nv.info._ZN7cutlass13device_kernelIN5flash11enable_sm90INS1_16FlashAttnFwdSm90INS1_25CollectiveMainloopFwdSm90ILi2EN4cute5tupleIJNS5_1CILi1EEES8_S8_EEENS6_IJNS7_ILi128EEESA_NS7_ILi256EEEEEELi256ENS_12float_e4m3_tEfNS_4arch4Sm90ELb1ELb0ELb1ELb0ELb1ELb0ELb0ELb1ELb0ELb1ELb0ELb0EEENS1_21CollectiveEpilogueFwdINS6_IJSA_SB_SA_EEES9_NS_10bfloat16_tESF_Li256ELb0ELb1ELb0ELb1EEENS1_30DynamicPersistentTileSchedulerILi256ELi128ELb0ELb1ELb1EEEEEEEEEvNT_6ParamsE --------------------------
	.section	.nv.info._ZN7cutlass13device_kernelIN5flash11enable_sm90INS1_16FlashAttnFwdSm90INS1_25CollectiveMainloopFwdSm90ILi2EN4cute5tupleIJNS5_1CILi1EEES8_S8_EEENS6_IJNS7_ILi128EEESA_NS7_ILi256EEEEEELi256ENS_12float_e4m3_tEfNS_4arch4Sm90ELb1ELb0ELb1ELb0ELb1ELb0ELb0ELb1ELb0ELb1ELb0ELb0EEENS1_21CollectiveEpilogueFwdINS6_IJSA_SB_SA_EEES9_NS_10bfloat16_tESF_Li256ELb0ELb1ELb0ELb1EEENS1_30DynamicPersistentTileSchedulerILi256ELi128ELb0ELb1ELb1EEEEEEEEEvNT_6ParamsE,"",@"SHT_CUDA_INFO"
	.sectionflags	@""
	.align	4


	//----- nvinfo : EIATTR_CUDA_API_VERSION
	.align		4
        /*0000*/ 	.byte	0x04, 0x37
        /*0002*/ 	.short	(.L_354 - .L_353)
.L_353:
        /*0004*/ 	.word	0x00000082


	//----- nvinfo : EIATTR_KPARAM_INFO
	.align		4
.L_354:
        /*0008*/ 	.byte	0x04, 0x17
        /*000a*/ 	.short	(.L_356 - .L_355)
.L_355:
        /*000c*/ 	.word	0x00000000
        /*0010*/ 	.short	0x0000
        /*0012*/ 	.short	0x0000
        /*0014*/ 	.byte	0x00, 0xf0, 0x01, 0x2a


	//----- nvinfo : EIATTR_SPARSE_MMA_MASK
	.align		4
.L_356:
        /*0018*/ 	.byte	0x03, 0x50
        /*001a*/ 	.short	0x0000


	//----- nvinfo : EIATTR_MAXREG_COUNT
	.align		4
        /*001c*/ 	.byte	0x03, 0x1b
        /*001e*/ 	.short	0x00a8


	//----- nvinfo : EIATTR_MERCURY_ISA_VERSION
	.align		4
        /*0020*/ 	.byte	0x03, 0x5f
        /*0022*/ 	.short	0x0101


	//----- nvinfo : EIATTR_VRC_CTA_INIT_COUNT
	.align		4
        /*0024*/ 	.byte	0x02, 0x4a
	.zero		1
	.zero		1


	//----- nvinfo : EIATTR_EXIT_INSTR_OFFSETS
	.align		4
        /*0028*/ 	.byte	0x04, 0x1c
        /*002a*/ 	.short	(.L_358 - .L_357)


	//   ....[0]....
.L_357:
        /*002c*/ 	.word	0x00000010


	//----- nvinfo : EIATTR_MAX_THREADS
	.align		4
.L_358:
        /*0030*/ 	.byte	0x04, 0x05
        /*0032*/ 	.short	(.L_360 - .L_359)
.L_359:
        /*0034*/ 	.word	0x00000180
        /*0038*/ 	.word	0x00000001
        /*003c*/ 	.word	0x00000001


	//----- nvinfo : EIATTR_CBANK_PARAM_SIZE
	.align		4
.L_360:
        /*0040*/ 	.byte	0x03, 0x19
        /*0042*/ 	.short	0x0a80


	//----- nvinfo : EIATTR_PARAM_CBANK
	.align		4
        /*0044*/ 	.byte	0x04, 0x0a
        /*0046*/ 	.short	(.L_362 - .L_361)
	.align		4
.L_361:
        /*0048*/ 	.word	index@(.nv.constant0._ZN7cutlass13device_kernelIN5flash11enable_sm90INS1_16FlashAttnFwdSm90INS1_25CollectiveMainloopFwdSm90ILi2EN4cute5tupleIJNS5_1CILi1EEES8_S8_EEENS6_IJNS7_ILi128EEESA_NS7_ILi256EEEEEELi256ENS_12float_e4m3_tEfNS_4arch4Sm90ELb1ELb0ELb1ELb0ELb1ELb0ELb0ELb1ELb0ELb1ELb0ELb0EEENS1_21CollectiveEpilogueFwdINS6_IJSA_SB_SA_EEES9_NS_10bfloat16_tESF_Li256ELb0ELb1ELb0ELb1EEENS1_30DynamicPersistentTileSchedulerILi256ELi128ELb0ELb1ELb1EEEEEEEEEvNT_6ParamsE)
        /*004c*/ 	.short	0x0380
        /*004e*/ 	.short	0x0a80


	//----- nvinfo : EIATTR_SW_WAR
	.align		4
.L_362:
        /*0050*/ 	.byte	0x04, 0x36
        /*0052*/ 	.short	(.L_364 - .L_363)
.L_363:
        /*0054*/ 	.word	0x00000008
.L_364:


//--------------------- .nv.info._ZN7cutlass13device_kernelIN5flash11enable_sm90INS1_16FlashAttnFwdSm90INS1_25CollectiveMainloopFwdSm90ILi2EN4cute5tupleIJNS5_1CILi1EEES8_S8_EEENS6_IJNS7_ILi128EEESA_NS7_ILi256EEEEEELi256ENS_12float_e4m3_tEfNS_4arch4Sm90ELb1ELb0ELb1ELb1ELb1ELb0ELb0ELb1ELb0ELb1ELb0ELb0EEENS1_21CollectiveEpilogueFwdINS6_IJSA_SB_SA_EEES9_NS_10bfloat16_tESF_Li256ELb1ELb1ELb0ELb1EEENS1_36VarlenDynamicPersistentTileSchedulerILi128ELi128ELi256ELi128ELb0ELb1ELb1ELb1ELb1ELb1EEEEEEEEEvNT_6ParamsE --------------------------
	.section	.nv.info._ZN7cutlass13device_kernelIN5flash11enable_sm90INS1_16FlashAttnFwdSm90INS1_25CollectiveMainloopFwdSm90ILi2EN4cute5tupleIJNS5_1CILi1EEES8_S8_EEENS6_IJNS7_ILi128EEESA_NS7_ILi256EEEEEELi256ENS_12float_e4m3_tEfNS_4arch4Sm90ELb1ELb0ELb1ELb1ELb1ELb0ELb0ELb1ELb0ELb1ELb0ELb0EEENS1_21CollectiveEpilogueFwdINS6_IJSA_SB_SA_EEES9_NS_10bfloat16_tESF_Li256ELb1ELb1ELb0ELb1EEENS1_36VarlenDynamicPersistentTileSchedulerILi128ELi128ELi256ELi128ELb0ELb1ELb1ELb1ELb1ELb1EEEEEEEEEvNT_6ParamsE,"",@"SHT_CUDA_INFO"
	.sectionflags	@""
	.align	4


	//----- nvinfo : EIATTR_CUDA_API_VERSION
	.align		4
        /*0000*/ 	.byte	0x04, 0x37
        /*0002*/ 	.short	(.L_366 - .L_365)
.L_365:
        /*0004*/ 	.word	0x00000082


	//----- nvinfo : EIATTR_KPARAM_INFO
	.align		4
.L_366:
        /*0008*/ 	.byte	0x04, 0x17
        /*000a*/ 	.short	(.L_368 - .L_367)
.L_367:
        /*000c*/ 	.word	0x00000000
        /*0010*/ 	.short	0x0000
        /*0012*/ 	.short	0x0000
        /*0014*/ 	.byte	0x00, 0xf0, 0x01, 0x2a


	//----- nvinfo : EIATTR_SPARSE_MMA_MASK
	.align		4
.L_368:
        /*0018*/ 	.byte	0x03, 0x50
        /*001a*/ 	.short	0x0000


	//----- nvinfo : EIATTR_MAXREG_COUNT
	.align		4
        /*001c*/ 	.byte	0x03, 0x1b
        /*001e*/ 	.short	0x00a8


	//----- nvinfo : EIATTR_MERCURY_ISA_VERSION
	.align		4
        /*0020*/ 	.byte	0x03, 0x5f
        /*0022*/ 	.short	0x0101


	//----- nvinfo : EIATTR_VRC_CTA_INIT_COUNT
	.align		4
        /*0024*/ 	.byte	0x02, 0x4a
	.zero		1
	.zero		1


	//----- nvinfo : EIATTR_EXIT_INSTR_OFFSETS
	.align		4
        /*0028*/ 	.byte	0x04, 0x1c
        /*002a*/ 	.short	(.L_370 - .L_369)


	//   ....[0]....
.L_369:
        /*002c*/ 	.word	0x00000010


	//----- nvinfo : EIATTR_MAX_THREADS
	.align		4
.L_370:
        /*0030*/ 	.byte	0x04, 0x05
        /*0032*/ 	.short	(.L_372 - .L_371)
.L_371:
        /*0034*/ 	.word	0x00000180
        /*0038*/ 	.word	0x00000001
        /*003c*/ 	.word	0x00000001


	//----- nvinfo : EIATTR_CBANK_PARAM_SIZE
	.align		4
.L_372:
        /*0040*/ 	.byte	0x03, 0x19
        /*0042*/ 	.short	0x0a80


	//----- nvinfo : EIATTR_PARAM_CBANK
	.align		4
        /*0044*/ 	.byte	0x04, 0x0a
        /*0046*/ 	.short	(.L_374 - .L_373)
	.align		4
.L_373:
        /*0048*/ 	.word	index@(.nv.constant0._ZN7cutlass13device_kernelIN5flash11enable_sm90INS1_16FlashAttnFwdSm90INS1_25CollectiveMainloopFwdSm90ILi2EN4cute5tupleIJNS5_1CILi1EEES8_S8_EEENS6_IJNS7_ILi128EEESA_NS7_ILi256EEEEEELi256ENS_12float_e4m3_tEfNS_4arch4Sm90ELb1ELb0ELb1ELb1ELb1ELb0ELb0ELb1ELb0ELb1ELb0ELb0EEENS1_21CollectiveEpilogueFwdINS6_IJSA_SB_SA_EEES9_NS_10bfloat16_tESF_Li256ELb1ELb1ELb0ELb1EEENS1_36VarlenDynamicPersistentTileSchedulerILi128ELi128ELi256ELi128ELb0ELb1ELb1ELb1ELb1ELb1EEEEEEEEEvNT_6ParamsE)
        /*004c*/ 	.short	0x0380
        /*004e*/ 	.short	0x0a80


	//----- nvinfo : EIATTR_SW_WAR
	.align		4
.L_374:
        /*0050*/ 	.byte	0x04, 0x36
        /*0052*/ 	.short	(.L_376 - .L_375)
.L_375:
        /*0054*/ 	.word	0x00000008
.L_376:


//--------------------- .nv.info._ZN7cutlass13device_kernelIN5flash11enable_sm90INS1_16FlashAttnFwdSm90INS1_25CollectiveMainloopFwdSm90ILi2EN4cute5tupleIJNS5_1CILi1EEES8_S8_EEENS6_IJNS7_ILi128EEESA_NS7_ILi256EEEEEELi256ENS_12float_e4m3_tEfNS_4arch4Sm90ELb1ELb0ELb1ELb1ELb1ELb1ELb0ELb1ELb0ELb1ELb0ELb0EEENS1_21CollectiveEpilogueFwdINS6_IJSA_SB_SA_EEES9_NS_10bfloat16_tESF_Li256ELb1ELb1ELb0ELb1EEENS1_36VarlenDynamicPersistentTileSchedulerILi128ELi128ELi256ELi128ELb0ELb1ELb1ELb1ELb1ELb1EEEEEEEEEvNT_6ParamsE --------------------------
	.section	.nv.info._ZN7cutlass13device_kernelIN5flash11enable_sm90INS1_16FlashAttnFwdSm90INS1_25CollectiveMainloopFwdSm90ILi2EN4cute5tupleIJNS5_1CILi1EEES8_S8_EEENS6_IJNS7_ILi128EEESA_NS7_ILi256EEEEEELi256ENS_12float_e4m3_tEfNS_4arch4Sm90ELb1ELb0ELb1ELb1ELb1ELb1ELb0ELb1ELb0ELb1ELb0ELb0EEENS1_21CollectiveEpilogueFwdINS6_IJSA_SB_SA_EEES9_NS_10bfloat16_tESF_Li256ELb1ELb1ELb0ELb1EEENS1_36VarlenDynamicPersistentTileSchedulerILi128ELi128ELi256ELi128ELb0ELb1ELb1ELb1ELb1ELb1EEEEEEEEEvNT_6ParamsE,"",@"SHT_CUDA_INFO"
	.sectionflags	@""
	.align	4


	//----- nvinfo : EIATTR_CUDA_API_VERSION
	.align		4
        /*0000*/ 	.byte	0x04, 0x37
        /*0002*/ 	.short	(.L_378 - .L_377)
.L_377:
        /*0004*/ 	.word	0x00000082


	//----- nvinfo : EIATTR_KPARAM_INFO
	.align		4
.L_378:
        /*0008*/ 	.byte	0x04, 0x17
        /*000a*/ 	.short	(.L_380 - .L_379)
.L_379:
        /*000c*/ 	.word	0x00000000
        /*0010*/ 	.short	0x0000
        /*0012*/ 	.short	0x0000
        /*0014*/ 	.byte	0x00, 0xf0, 0x01, 0x2a


	//----- nvinfo : EIATTR_SPARSE_MMA_MASK
	.align		4
.L_380:
        /*0018*/ 	.byte	0x03, 0x50
        /*001a*/ 	.short	0x0000


	//----- nvinfo : EIATTR_MAXREG_COUNT
	.align		4
        /*001c*/ 	.byte	0x03, 0x1b
        /*001e*/ 	.short	0x00a8


	//----- nvinfo : EIATTR_MERCURY_ISA_VERSION
	.align		4
        /*0020*/ 	.byte	0x03, 0x5f
        /*0022*/ 	.short	0x0101


	//----- nvinfo : EIATTR_VRC_CTA_INIT_COUNT
	.align		4
        /*0024*/ 	.byte	0x02, 0x4a
	.zero		1
	.zero		1


	//----- nvinfo : EIATTR_EXIT_INSTR_OFFSETS
	.align		4
        /*0028*/ 	.byte	0x04, 0x1c
        /*002a*/ 	.short	(.L_382 - .L_381)


	//   ....[0]....
.L_381:
        /*002c*/ 	.word	0x00000010


	//----- nvinfo : EIATTR_MAX_THREADS
	.align		4
.L_382:
        /*0030*/ 	.byte	0x04, 0x05
        /*0032*/ 	.short	(.L_384 - .L_383)
.L_383:
        /*0034*/ 	.word	0x00000180
        /*0038*/ 	.word	0x00000001
        /*003c*/ 	.word	0x00000001


	//----- nvinfo : EIATTR_CBANK_PARAM_SIZE
	.align		4
.L_384:
        /*0040*/ 	.byte	0x03, 0x19
        /*0042*/ 	.short	0x0a80


	//----- nvinfo : EIATTR_PARAM_CBANK
	.align		4
        /*0044*/ 	.byte	0x04, 0x0a
        /*0046*/ 	.short	(.L_386 - .L_385)
	.align		4
.L_385:
        /*0048*/ 	.word	index@(.nv.constant0._ZN7cutlass13device_kernelIN5flash11enable_sm90INS1_16FlashAttnFwdSm90INS1_25CollectiveMainloopFwdSm90ILi2EN4cute5tupleIJNS5_1CILi1EEES8_S8_EEENS6_IJNS7_ILi128EEESA_NS7_ILi256EEEEEELi256ENS_12float_e4m3_tEfNS_4arch4Sm90ELb1ELb0ELb1ELb1ELb1ELb1ELb0ELb1ELb0ELb1ELb0ELb0EEENS1_21CollectiveEpilogueFwdINS6_IJSA_SB_SA_EEES9_NS_10bfloat16_tESF_Li256ELb1ELb1ELb0ELb1EEENS1_36VarlenDynamicPersistentTileSchedulerILi128ELi128ELi256ELi128ELb0ELb1ELb1ELb1ELb1ELb1EEEEEEEEEvNT_6ParamsE)
        /*004c*/ 	.short	0x0380
        /*004e*/ 	.short	0x0a80


	//----- nvinfo : EIATTR_SW_WAR
	.align		4
.L_386:
        /*0050*/ 	.byte	0x04, 0x36
        /*0052*/ 	.short	(.L_388 - .L_387)
.L_387:
        /*0054*/ 	.word	0x00000008
.L_388:


//--------------------- .nv.info._ZN7cutlass13device_kernelIN5flash11enable_sm90INS1_16FlashAttnFwdSm90INS1_25CollectiveMainloopFwdSm90ILi2EN4cute5tupleIJNS5_1CILi1EEES8_S8_EEENS6_IJNS7_ILi128EEENS7_ILi160EEENS7_ILi192EEEEEELi192ENS_12float_e4m3_tEfNS_4arch4Sm90ELb0ELb0ELb1ELb0ELb1ELb0ELb0ELb1ELb1ELb1ELb0ELb0EEENS1_21CollectiveEpilogueFwdINS6_IJSA_SC_SB_EEES9_NS_10bfloat16_tESG_Li256ELb0ELb1ELb0ELb1EEENS1_29StaticPersistentTileSchedulerILb0EEEEEEEEEvNT_6ParamsE --------------------------
	.section	.nv.info._ZN7cutlass13device_kernelIN5flash11enable_sm90INS1_16FlashAttnFwdSm90INS1_25CollectiveMainloopFwdSm90ILi2EN4cute5tupleIJNS5_1CILi1EEES8_S8_EEENS6_IJNS7_ILi128EEENS7_ILi160EEENS7_ILi192EEEEEELi192ENS_12float_e4m3_tEfNS_4arch4Sm90ELb0ELb0ELb1ELb0ELb1ELb0ELb0ELb1ELb1ELb1ELb0ELb0EEENS1_21CollectiveEpilogueFwdINS6_IJSA_SC_SB_EEES9_NS_10bfloat16_tESG_Li256ELb0ELb1ELb0ELb1EEENS1_29StaticPersistentTileSchedulerILb0EEEEEEEEEvNT_6ParamsE,"",@"SHT_CUDA_INFO"
	.sectionflags	@""
	.align	4


	//----- nvinfo : EIATTR_CUDA_API_VERSION
	.align		4
        /*0000*/ 	.byte	0x04, 0x37
        /*0002*/ 	.short	(.L_390 - .L_389)
.L_389:
        /*0004*/ 	.word	0x00000082


	//----- nvinfo : EIATTR_KPARAM_INFO
	.align		4
.L_390:
        /*0008*/ 	.byte	0x04, 0x17
        /*000a*/ 	.short	(.L_392 - .L_391)
.L_391:
        /*000c*/ 	.word	0x00000000
        /*0010*/ 	.short	0x0000
        /*0012*/ 	.short	0x0000
        /*0014*/ 	.byte	0x00, 0xf0, 0x01, 0x28


	//----- nvinfo : EIATTR_SPARSE_MMA_MASK
	.align		4
.L_392:
        /*0018*/ 	.byte	0x03, 0x50
        /*001a*/ 	.short	0x0000


	//----- nvinfo : EIATTR_MAXREG_COUNT
	.align		4
        /*001c*/ 	.byte	0x03, 0x1b
        /*001e*/ 	.short	0x00a8


	//----- nvinfo : EIATTR_MERCURY_ISA_VERSION
	.align		4
        /*0020*/ 	.byte	0x03, 0x5f
        /*0022*/ 	.short	0x0101


	//----- nvinfo : EIATTR_VRC_CTA_INIT_COUNT
	.align		4
        /*0024*/ 	.byte	0x02, 0x4a
	.zero		1
	.zero		1


	//----- nvinfo : EIATTR_EXIT_INSTR_OFFSETS
	.align		4
        /*0028*/ 	.byte	0x04, 0x1c
        /*002a*/ 	.short	(.L_394 - .L_393)


	//   ....[0]....
.L_393:
        /*002c*/ 	.word	0x00000010


	//----- nvinfo : EIATTR_MAX_THREADS
	.align		4
.L_394:
        /*0030*/ 	.byte	0x04, 0x05
        /*0032*/ 	.short	(.L_396 - .L_395)
.L_395:
        /*0034*/ 	.word	0x00000180
        /*0038*/ 	.word	0x00000001
        /*003c*/ 	.word	0x00000001


	//----- nvinfo : EIATTR_CBANK_PARAM_SIZE
	.align		4
.L_396:
        /*0040*/ 	.byte	0x03, 0x19
        /*0042*/ 	.short	0x0a00


	//----- nvinfo : EIATTR_PARAM_CBANK
	.align		4
        /*0044*/ 	.byte	0x04, 0x0a
        /*0046*/ 	.short	(.L_398 - .L_397)
	.align		4
.L_397:
        /*0048*/ 	.word	index@(.nv.constant0._ZN7cutlass13device_kernelIN5flash11enable_sm90INS1_16FlashAttnFwdSm90INS1_25CollectiveMainloopFwdSm90ILi2EN4cute5tupleIJNS5_1CILi1EEES8_S8_EEENS6_IJNS7_ILi128EEENS7_ILi160EEENS7_ILi192EEEEEELi192ENS_12float_e4m3_tEfNS_4arch4Sm90ELb0ELb0ELb1ELb0ELb1ELb0ELb0ELb1ELb1ELb1ELb0ELb0EEENS1_21CollectiveEpilogueFwdINS6_IJSA_SC_SB_EEES9_NS_10bfloat16_tESG_Li256ELb0ELb1ELb0ELb1EEENS1_29StaticPersistentTileSchedulerILb0EEEEEEEEEvNT_6ParamsE)
        /*004c*/ 	.short	0x0380
        /*004e*/ 	.short	0x0a00


	//----- nvinfo : EIATTR_SW_WAR
	.align		4
.L_398:
        /*0050*/ 	.byte	0x04, 0x36
        /*0052*/ 	.short	(.L_400 - .L_399)
.L_399:
        /*0054*/ 	.word	0x00000008
.L_400:


//--------------------- .nv.info._ZN7cutlass13device_kernelIN5flash11enable_sm90INS1_16FlashAttnFwdSm90INS1_25CollectiveMainloopFwdSm90ILi2EN4cute5tupleIJNS5_1CILi1EEES8_S8_EEENS6_IJNS7_ILi128EEENS7_ILi160EEENS7_ILi192EEEEEELi192ENS_12float_e4m3_tEfNS_4arch4Sm90ELb0ELb0ELb1ELb1ELb1ELb0ELb0ELb1ELb1ELb1ELb0ELb0EEENS1_21CollectiveEpilogueFwdINS6_IJSA_SC_SB_EEES9_NS_10bfloat16_tESG_Li256ELb1ELb1ELb0ELb1EEENS1_36VarlenDynamicPersistentTileSchedulerILi128ELi160ELi256ELi128ELb0ELb1ELb1ELb0ELb1ELb1EEEEEEEEEvNT_6ParamsE --------------------------
	.section	.nv.info._ZN7cutlass13device_kernelIN5flash11enable_sm90INS1_16FlashAttnFwdSm90INS1_25CollectiveMainloopFwdSm90ILi2EN4cute5tupleIJNS5_1CILi1EEES8_S8_EEENS6_IJNS7_ILi128EEENS7_ILi160EEENS7_ILi192EEEEEELi192ENS_12float_e4m3_tEfNS_4arch4Sm90ELb0ELb0ELb1ELb1ELb1ELb0ELb0ELb1ELb1ELb1ELb0ELb0EEENS1_21CollectiveEpilogueFwdINS6_IJSA_SC_SB_EEES9_NS_10bfloat16_tESG_Li256ELb1ELb1ELb0ELb1EEENS1_36VarlenDynamicPersistentTileSchedulerILi128ELi160ELi256ELi128ELb0ELb1ELb1ELb0ELb1ELb1EEEEEEEEEvNT_6ParamsE,"",@"SHT_CUDA_INFO"
	.sectionflags	@""
	.align	4


	//----- nvinfo : EIATTR_CUDA_API_VERSION
	.align		4
        /*0000*/ 	.byte	0x04, 0x37
        /*0002*/ 	.short	(.L_402 - .L_401)
.L_401:
        /*0004*/ 	.word	0x00000082


	//----- nvinfo : EIATTR_KPARAM_INFO
	.align		4
.L_402:
        /*0008*/ 	.byte	0x04, 0x17
        /*000a*/ 	.short	(.L_404 - .L_403)
.L_403:
        /*000c*/ 	.word	0x00000000
        /*0010*/ 	.short	0x0000
        /*0012*/ 	.short	0x0000
        /*0014*/ 	.byte	0x00, 0xf0, 0x01, 0x2a


	//----- nvinfo : EIATTR_SPARSE_MMA_MASK
	.align		4
.L_404:
        /*0018*/ 	.byte	0x03, 0x50
        /*001a*/ 	.short	0x0000


	//----- nvinfo : EIATTR_MAXREG_COUNT
	.align		4
        /*001c*/ 	.byte	0x03, 0x1b
        /*001e*/ 	.short	0x00a8


	//----- nvinfo : EIATTR_MERCURY_ISA_VERSION
	.align		4
        /*0020*/ 	.byte	0x03, 0x5f
        /*0022*/ 	.short	0x0101


	//----- nvinfo : EIATTR_VRC_CTA_INIT_COUNT
	.align		4
        /*0024*/ 	.byte	0x02, 0x4a
	.zero		1
	.zero		1


	//----- nvinfo : EIATTR_EXIT_INSTR_OFFSETS
	.align		4
        /*0028*/ 	.byte	0x04, 0x1c
        /*002a*/ 	.short	(.L_406 - .L_405)


	//   ....[0]....
.L_405:
        /*002c*/ 	.word	0x00000010


	//----- nvinfo : EIATTR_MAX_THREADS
	.align		4
.L_406:
        /*0030*/ 	.byte	0x04, 0x05
        /*0032*/ 	.short	(.L_408 - .L_407)
.L_407:
        /*0034*/ 	.word	0x00000180
        /*0038*/ 	.word	0x00000001
        /*003c*/ 	.word	0x00000001


	//----- nvinfo : EIATTR_CBANK_PARAM_SIZE
	.align		4
.L_408:
        /*0040*/ 	.byte	0x03, 0x19
        /*0042*/ 	.short	0x0a80


	//----- nvinfo : EIATTR_PARAM_CBANK
	.align		4
        /*0044*/ 	.byte	0x04, 0x0a
        /*0046*/ 	.short	(.L_410 - .L_409)
	.align		4
.L_409:
        /*0048*/ 	.word	index@(.nv.constant0._ZN7cutlass13device_kernelIN5flash11enable_sm90INS1_16FlashAttnFwdSm90INS1_25CollectiveMainloopFwdSm90ILi2EN4cute5tupleIJNS5_1CILi1EEES8_S8_EEENS6_IJNS7_ILi128EEENS7_ILi160EEENS7_ILi192EEEEEELi192ENS_12float_e4m3_tEfNS_4arch4Sm90ELb0ELb0ELb1ELb1ELb1ELb0ELb0ELb1ELb1ELb1ELb0ELb0EEENS1_21CollectiveEpilogueFwdINS6_IJSA_SC_SB_EEES9_NS_10bfloat16_tESG_Li256ELb1ELb1ELb0ELb1EEENS1_36VarlenDynamicPersistentTileSchedulerILi128ELi160ELi256ELi128ELb0ELb1ELb1ELb0ELb1ELb1EEEEEEEEEvNT_6ParamsE)
        /*004c*/ 	.short	0x0380
        /*004e*/ 	.short	0x0a80


	//----- nvinfo : EIATTR_SW_WAR
	.align		4
.L_410:
        /*0050*/ 	.byte	0x04, 0x36
        /*0052*/ 	.short	(.L_412 - .L_411)
.L_411:
        /*0054*/ 	.word	0x00000008
.L_412:


//--------------------- .nv.info._ZN7cutlass13device_kernelIN5flash11enable_sm90INS1_16FlashAttnFwdSm90INS1_25CollectiveMainloopFwdSm90ILi2EN4cute5tupleIJNS5_1CILi1EEES8_S8_EEENS6_IJNS7_ILi128EEENS7_ILi160EEENS7_ILi192EEEEEELi192ENS_12float_e4m3_tEfNS_4arch4Sm90ELb0ELb0ELb1ELb1ELb1ELb1ELb0ELb1ELb1ELb1ELb0ELb0EEENS1_21CollectiveEpilogueFwdINS6_IJSA_SC_SB_EEES9_NS_10bfloat16_tESG_Li256ELb1ELb1ELb0ELb1EEENS1_36VarlenDynamicPersistentTileSchedulerILi128ELi160ELi256ELi128ELb0ELb1ELb1ELb0ELb1ELb1EEEEEEEEEvNT_6ParamsE --------------------------
	.section	.nv.info._ZN7cutlass13device_kernelIN5flash11enable_sm90INS1_16FlashAttnFwdSm90INS1_25CollectiveMainloopFwdSm90ILi2EN4cute5tupleIJNS5_1CILi1EEES8_S8_EEENS6_IJNS7_ILi128EEENS7_ILi160EEENS7_ILi192EEEEEELi192ENS_12float_e4m3_tEfNS_4arch4Sm90ELb0ELb0ELb1ELb1ELb1ELb1ELb0ELb1ELb1ELb1ELb0ELb0EEENS1_21CollectiveEpilogueFwdINS6_IJSA_SC_SB_EEES9_NS_10bfloat16_tESG_Li256ELb1ELb1ELb0ELb1EEENS1_36VarlenDynamicPersistentTileSchedulerILi128ELi160ELi256ELi128ELb0ELb1ELb1ELb0ELb1ELb1EEEEEEEEEvNT_6ParamsE,"",@"SHT_CUDA_INFO"
	.sectionflags	@""
	.align	4


	//----- nvinfo : EIATTR_CUDA_API_VERSION
	.align		4
        /*0000*/ 	.byte	0x04, 0x37
        /*0002*/ 	.short	(.L_414 - .L_413)
.L_413:
        /*0004*/ 	.word	0x00000082


	//----- nvinfo : EIATTR_KPARAM_INFO
	.align		4
.L_414:
        /*0008*/ 	.byte	0x04, 0x17
        /*000a*/ 	.short	(.L_416 - .L_415)
.L_415:
        /*000c*/ 	.word	0x00000000
        /*0010*/ 	.short	0x0000
        /*0012*/ 	.short	0x0000
        /*0014*/ 	.byte	0x00, 0xf0, 0x01, 0x2a


	//----- nvinfo : EIATTR_SPARSE_MMA_MASK
	.align		4
.L_416:
        /*0018*/ 	.byte	0x03, 0x50
        /*001a*/ 	.short	0x0000


	//----- nvinfo : EIATTR_MAXREG_COUNT
	.align		4
        /*001c*/ 	.byte	0x03, 0x1b
        /*001e*/ 	.short	0x00a8


	//----- nvinfo : EIATTR_MERCURY_ISA_VERSION
	.align		4
        /*0020*/ 	.byte	0x03, 0x5f
        /*0022*/ 	.short	0x0101


	//----- nvinfo : EIATTR_VRC_CTA_INIT_COUNT
	.align		4
        /*0024*/ 	.byte	0x02, 0x4a
	.zero		1
	.zero		1


	//----- nvinfo : EIATTR_EXIT_INSTR_OFFSETS
	.align		4
        /*0028*/ 	.byte	0x04, 0x1c
        /*002a*/ 	.short	(.L_418 - .L_417)


	//   ....[0]....
.L_417:
        /*002c*/ 	.word	0x00000010


	//----- nvinfo : EIATTR_MAX_THREADS
	.align		4
.L_418:
        /*0030*/ 	.byte	0x04, 0x05
        /*0032*/ 	.short	(.L_420 - .L_419)
.L_419:
        /*0034*/ 	.word	0x00000180
        /*0038*/ 	.word	0x00000001
        /*003c*/ 	.word	0x00000001


	//----- nvinfo : EIATTR_CBANK_PARAM_SIZE
	.align		4
.L_420:
        /*0040*/ 	.byte	0x03, 0x19
        /*0042*/ 	.short	0x0a80


	//----- nvinfo : EIATTR_PARAM_CBANK
	.align		4
        /*0044*/ 	.byte	0x04, 0x0a
        /*0046*/ 	.short	(.L_422 - .L_421)
	.align		4
.L_421:
        /*0048*/ 	.word	index@(.nv.constant0._ZN7cutlass13device_kernelIN5flash11enable_sm90INS1_16FlashAttnFwdSm90INS1_25CollectiveMainloopFwdSm90ILi2EN4cute5tupleIJNS5_1CILi1EEES8_S8_EEENS6_IJNS7_ILi128EEENS7_ILi160EEENS7_ILi192EEEEEELi192ENS_12float_e4m3_tEfNS_4arch4Sm90ELb0ELb0ELb1ELb1ELb1ELb1ELb0ELb1ELb1ELb1ELb0ELb0EEENS1_21CollectiveEpilogueFwdINS6_IJSA_SC_SB_EEES9_NS_10bfloat16_tESG_Li256ELb1ELb1ELb0ELb1EEENS1_36VarlenDynamicPersistentTileSchedulerILi128ELi160ELi256ELi128ELb0ELb1ELb1ELb0ELb1ELb1EEEEEEEEEvNT_6ParamsE)
        /*004c*/ 	.short	0x0380
        /*004e*/ 	.short	0x0a80


	//----- nvinfo : EIATTR_SW_WAR
	.align		4
.L_422:
        /*0050*/ 	.byte	0x04, 0x36
        /*0052*/ 	.short	(.L_424 - .L_423)
.L_423:
        /*0054*/ 	.word	0x00000008
.L_424:


//--------------------- .nv.info._ZN7cutlass13device_kernelIN5flash11enable_sm90INS1_16FlashAttnFwdSm90INS1_25CollectiveMainloopFwdSm90ILi2EN4cute5tupleIJNS5_1CILi1EEES8_S8_EEENS6_IJNS7_ILi128EEESA_NS7_ILi192EEEEEELi192ENS_12float_e4m3_tEfNS_4arch4Sm90ELb0ELb1ELb1ELb0ELb1ELb0ELb0ELb1ELb1ELb1ELb0ELb0EEENS1_21CollectiveEpilogueFwdINS6_IJSA_SB_SA_EEES9_NS_10bfloat16_tESF_Li256ELb0ELb1ELb0ELb1EEENS1_30DynamicPersistentTileSchedulerILi256ELi128ELb0ELb1ELb1EEEEEEEEEvNT_6ParamsE --------------------------
	.section	.nv.info._ZN7cutlass13device_kernelIN5flash11enable_sm90INS1_16FlashAttnFwdSm90INS1_25CollectiveMainloopFwdSm90ILi2EN4cute5tupleIJNS5_1CILi1EEES8_S8_EEENS6_IJNS7_ILi128EEESA_NS7_ILi192EEEEEELi192ENS_12float_e4m3_tEfNS_4arch4Sm90ELb0ELb1ELb1ELb0ELb1ELb0ELb0ELb1ELb1ELb1ELb0ELb0EEENS1_21CollectiveEpilogueFwdINS6_IJSA_SB_SA_EEES9_NS_10bfloat16_tESF_Li256ELb0ELb1ELb0ELb1EEENS1_30DynamicPersistentTileSchedulerILi256ELi128ELb0ELb1ELb1EEEEEEEEEvNT_6ParamsE,"",@"SHT_CUDA_INFO"
	.sectionflags	@""
	.align	4


	//----- nvinfo : EIATTR_CUDA_API_VERSION
	.align		4
        /*0000*/ 	.byte	0x04, 0x37
        /*0002*/ 	.short	(.L_426 - .L_425)
.L_425:
        /*0004*/ 	.word	0x00000082


	//----- nvinfo : EIATTR_KPARAM_INFO
	.align		4
.L_426:
        /*0008*/ 	.byte	0x04, 0x17
        /*000a*/ 	.short	(.L_428 - .L_427)
.L_427:
        /*000c*/ 	.word	0x00000000
        /*0010*/ 	.short	0x0000
        /*0012*/ 	.short	0x0000
        /*0014*/ 	.byte	0x00, 0xf0, 0x01, 0x2a


	//----- nvinfo : EIATTR_SPARSE_MMA_MASK
	.align		4
.L_428:
        /*0018*/ 	.byte	0x03, 0x50
        /*001a*/ 	.short	0x0000


	//----- nvinfo : EIATTR_MAXREG_COUNT
	.align		4
        /*001c*/ 	.byte	0x03, 0x1b
        /*001e*/ 	.short	0x00a8


	//----- nvinfo : EIATTR_MERCURY_ISA_VERSION
	.align		4
        /*0020*/ 	.byte	0x03, 0x5f
        /*0022*/ 	.short	0x0101


	//----- nvinfo : EIATTR_VRC_CTA_INIT_COUNT
	.align		4
        /*0024*/ 	.byte	0x02, 0x4a
	.zero		1
	.zero		1


	//----- nvinfo : EIATTR_EXIT_INSTR_OFFSETS
	.align		4
        /*0028*/ 	.byte	0x04, 0x1c
        /*002a*/ 	.short	(.L_430 - .L_429)


	//   ....[0]....
.L_429:
        /*002c*/ 	.word	0x00000010


	//----- nvinfo : EIATTR_MAX_THREADS
	.align		4
.L_430:
        /*0030*/ 	.byte	0x04, 0x05
        /*0032*/ 	.short	(.L_432 - .L_431)
.L_431:
        /*0034*/ 	.word	0x00000180
        /*0038*/ 	.word	0x00000001
        /*003c*/ 	.word	0x00000001


	//----- nvinfo : EIATTR_CBANK_PARAM_SIZE
	.align		4
.L_432:
        /*0040*/ 	.byte	0x03, 0x19
        /*0042*/ 	.short	0x0a80


	//----- nvinfo : EIATTR_PARAM_CBANK
	.align		4
        /*0044*/ 	.byte	0x04, 0x0a
        /*0046*/ 	.short	(.L_434 - .L_433)
	.align		4
.L_433:
        /*0048*/ 	.word	index@(.nv.constant0._ZN7cutlass13device_kernelIN5flash11enable_sm90INS1_16FlashAttnFwdSm90INS1_25CollectiveMainloopFwdSm90ILi2EN4cute5tupleIJNS5_1CILi1EEES8_S8_EEENS6_IJNS7_ILi128EEESA_NS7_ILi192EEEEEELi192ENS_12float_e4m3_tEfNS_4arch4Sm90ELb0ELb1ELb1ELb0ELb1ELb0ELb0ELb1ELb1ELb1ELb0ELb0EEENS1_21CollectiveEpilogueFwdINS6_IJSA_SB_SA_EEES9_NS_10bfloat16_tESF_Li256ELb0ELb1ELb0ELb1EEENS1_30DynamicPersistentTileSchedulerILi256ELi128ELb0ELb1ELb1EEEEEEEEEvNT_6ParamsE)
        /*004c*/ 	.short	0x0380
        /*004e*/ 	.short	0x0a80


	//----- nvinfo : EIATTR_SW_WAR
	.align		4
.L_434:
        /*0050*/ 	.byte	0x04, 0x36
        /*0052*/ 	.short	(.L_436 - .L_435)
.L_435:
        /*0054*/ 	.word	0x00000008
.L_436:


//--------------------- .nv.info._ZN7cutlass13device_kernelIN5flash11enable_sm90INS1_16FlashAttnFwdSm90INS1_25CollectiveMainloopFwdSm90ILi2EN4cute5tupleIJNS5_1CILi1EEES8_S8_EEENS6_IJNS7_ILi128EEESA_NS7_ILi192EEEEEELi192ENS_12float_e4m3_tEfNS_4arch4Sm90ELb0ELb1ELb1ELb1ELb1ELb0ELb0ELb1ELb1ELb1ELb0ELb0EEENS1_21CollectiveEpilogueFwdINS6_IJSA_SB_SA_EEES9_NS_10bfloat16_tESF_Li256ELb1ELb1ELb0ELb1EEENS1_36VarlenDynamicPersistentTileSchedulerILi128ELi128ELi256ELi128ELb0ELb1ELb1ELb1ELb0ELb1EEEEEEEEEvNT_6ParamsE --------------------------
	.section	.nv.info._ZN7cutlass13device_kernelIN5flash11enable_sm90INS1_16FlashAttnFwdSm90INS1_25CollectiveMainloopFwdSm90ILi2EN4cute5tupleIJNS5_1CILi1EEES8_S8_EEENS6_IJNS7_ILi128EEESA_NS7_ILi192EEEEEELi192ENS_12float_e4m3_tEfNS_4arch4Sm90ELb0ELb1ELb1ELb1ELb1ELb0ELb0ELb1ELb1ELb1ELb0ELb0EEENS1_21CollectiveEpilogueFwdINS6_IJSA_SB_SA_EEES9_NS_10bfloat16_tESF_Li256ELb1ELb1ELb0ELb1EEENS1_36VarlenDynamicPersistentTileSchedulerILi128ELi128ELi256ELi128ELb0ELb1ELb1ELb1ELb0ELb1EEEEEEEEEvNT_6ParamsE,"",@"SHT_CUDA_INFO"
	.sectionflags	@""
	.align	4


	//----- nvinfo : EIATTR_CUDA_API_VERSION
	.align		4
        /*0000*/ 	.byte	0x04, 0x37
        /*0002*/ 	.short	(.L_438 - .L_437)
.L_437:
        /*0004*/ 	.word	0x00000082


	//----- nvinfo : EIATTR_KPARAM_INFO
	.align		4
.L_438:
        /*0008*/ 	.byte	0x04, 0x17
        /*000a*/ 	.short	(.L_440 - .L_439)
.L_439:
        /*000c*/ 	.word	0x00000000
        /*0010*/ 	.short	0x0000
        /*0012*/ 	.short	0x0000
        /*0014*/ 	.byte	0x00, 0xf0, 0x01, 0x2a


	//----- nvinfo : EIATTR_SPARSE_MMA_MASK
	.align		4
.L_440:
        /*0018*/ 	.byte	0x03, 0x50
        /*001a*/ 	.short	0x0000


	//----- nvinfo : EIATTR_MAXREG_COUNT
	.align		4
        /*001c*/ 	.byte	0x03, 0x1b
        /*001e*/ 	.short	0x00a8


	//----- nvinfo : EIATTR_MERCURY_ISA_VERSION
	.align		4
        /*0020*/ 	.byte	0x03, 0x5f
        /*0022*/ 	.short	0x0101


	//----- nvinfo : EIATTR_VRC_CTA_INIT_COUNT
	.align		4
        /*0024*/ 	.byte	0x02, 0x4a
	.zero		1
	.zero		1


	//----- nvinfo : EIATTR_EXIT_INSTR_OFFSETS
	.align		4
        /*0028*/ 	.byte	0x04, 0x1c
        /*002a*/ 	.short	(.L_442 - .L_441)


	//   ....[0]....
.L_441:
        /*002c*/ 	.word	0x00000010


	//----- nvinfo : EIATTR_MAX_THREADS
	.align		4
.L_442:
        /*0030*/ 	.byte	0x04, 0x05
        /*0032*/ 	.short	(.L_444 - .L_443)
.L_443:
        /*0034*/ 	.word	0x00000180
        /*0038*/ 	.word	0x00000001
        /*003c*/ 	.word	0x00000001


	//----- nvinfo : EIATTR_CBANK_PARAM_SIZE
	.align		4
.L_444:
        /*0040*/ 	.byte	0x03, 0x19
        /*0042*/ 	.short	0x0a80


	//----- nvinfo : EIATTR_PARAM_CBANK
	.align		4
        /*0044*/ 	.byte	0x04, 0x0a
        /*0046*/ 	.short	(.L_446 - .L_445)
	.align		4
.L_445:
        /*0048*/ 	.word	index@(.nv.constant0._ZN7cutlass13device_kernelIN5flash11enable_sm90INS1_16FlashAttnFwdSm90INS1_25CollectiveMainloopFwdSm90ILi2EN4cute5tupleIJNS5_1CILi1EEES8_S8_EEENS6_IJNS7_ILi128EEESA_NS7_ILi192EEEEEELi192ENS_12float_e4m3_tEfNS_4arch4Sm90ELb0ELb1ELb1ELb1ELb1ELb0ELb0ELb1ELb1ELb1ELb0ELb0EEENS1_21CollectiveEpilogueFwdINS6_IJSA_SB_SA_EEES9_NS_10bfloat16_tESF_Li256ELb1ELb1ELb0ELb1EEENS1_36VarlenDynamicPersistentTileSchedulerILi128ELi128ELi256ELi128ELb0ELb1ELb1ELb1ELb0ELb1EEEEEEEEEvNT_6ParamsE)
        /*004c*/ 	.short	0x0380
        /*004e*/ 	.short	0x0a80


	//----- nvinfo : EIATTR_SW_WAR
	.align		4
.L_446:
        /*0050*/ 	.byte	0x04, 0x36
        /*0052*/ 	.short	(.L_448 - .L_447)
.L_447:
        /*0054*/ 	.word	0x00000008
.L_448:


//--------------------- .nv.info._ZN7cutlass13device_kernelIN5flash11enable_sm90INS1_16FlashAttnFwdSm90INS1_25CollectiveMainloopFwdSm90ILi2EN4cute5tupleIJNS5_1CILi1EEES8_S8_EEENS6_IJNS7_ILi128EEESA_NS7_ILi192EEEEEELi192ENS_12float_e4m3_tEfNS_4arch4Sm90ELb0ELb1ELb1ELb1ELb1ELb1ELb0ELb1ELb1ELb1ELb0ELb0EEENS1_21CollectiveEpilogueFwdINS6_IJSA_SB_SA_EEES9_NS_10bfloat16_tESF_Li256ELb1ELb1ELb0ELb1EEENS1_36VarlenDynamicPersistentTileSchedulerILi128ELi128ELi256ELi128ELb0ELb1ELb1ELb1ELb0ELb1EEEEEEEEEvNT_6ParamsE --------------------------
	.section	.nv.info._ZN7cutlass13device_kernelIN5flash11enable_sm90INS1_16FlashAttnFwdSm90INS1_25CollectiveMainloopFwdSm90ILi2EN4cute5tupleIJNS5_1CILi1EEES8_S8_EEENS6_IJNS7_ILi128EEESA_NS7_ILi192EEEEEELi192ENS_12float_e4m3_tEfNS_4arch4Sm90ELb0ELb1ELb1ELb1ELb1ELb1ELb0ELb1ELb1ELb1ELb0ELb0EEENS1_21CollectiveEpilogueFwdINS6_IJSA_SB_SA_EEES9_NS_10bfloat16_tESF_Li256ELb1ELb1ELb0ELb1EEENS1_36VarlenDynamicPersistentTileSchedulerILi128ELi128ELi256ELi128ELb0ELb1ELb1ELb1ELb0ELb1EEEEEEEEEvNT_6ParamsE,"",@"SHT_CUDA_INFO"
	.sectionflags	@""
	.align	4


	//----- nvinfo : EIATTR_CUDA_API_VERSION
	.align		4
        /*0000*/ 	.byte	0x04, 0x37
        /*0002*/ 	.short	(.L_450 - .L_449)
.L_449:
        /*0004*/ 	.word	0x00000082


	//----- nvinfo : EIATTR_KPARAM_INFO
	.align		4
.L_450:
        /*0008*/ 	.byte	0x04, 0x17
        /*000a*/ 	.short	(.L_452 - .L_451)
.L_451:
        /*000c*/ 	.word	0x00000000
        /*0010*/ 	.short	0x0000
        /*0012*/ 	.short	0x0000
        /*0014*/ 	.byte	0x00, 0xf0, 0x01, 0x2a


	//----- nvinfo : EIATTR_SPARSE_MMA_MASK
	.align		4
.L_452:
        /*0018*/ 	.byte	0x03, 0x50
        /*001a*/ 	.short	0x0000


	//----- nvinfo : EIATTR_MAXREG_COUNT
	.align		4
        /*001c*/ 	.byte	0x03, 0x1b
        /*001e*/ 	.short	0x00a8


	//----- nvinfo : EIATTR_MERCURY_ISA_VERSION
	.align		4
        /*0020*/ 	.byte	0x03, 0x5f
        /*0022*/ 	.short	0x0101


	//----- nvinfo : EIATTR_VRC_CTA_INIT_COUNT
	.align		4
        /*0024*/ 	.byte	0x02, 0x4a
	.zero		1
	.zero		1


	//----- nvinfo : EIATTR_EXIT_INSTR_OFFSETS
	.align		4
        /*0028*/ 	.byte	0x04, 0x1c
        /*002a*/ 	.short	(.L_454 - .L_453)


	//   ....[0]....
.L_453:
        /*002c*/ 	.word	0x00000010


	//----- nvinfo : EIATTR_MAX_THREADS
	.align		4
.L_454:
        /*0030*/ 	.byte	0x04, 0x05
        /*0032*/ 	.short	(.L_456 - .L_455)
.L_455:
        /*0034*/ 	.word	0x00000180
        /*0038*/ 	.word	0x00000001
        /*003c*/ 	.word	0x00000001


	//----- nvinfo : EIATTR_CBANK_PARAM_SIZE
	.align		4
.L_456:
        /*0040*/ 	.byte	0x03, 0x19
        /*0042*/ 	.short	0x0a80


	//----- nvinfo : EIATTR_PARAM_CBANK
	.align		4
        /*0044*/ 	.byte	0x04, 0x0a
        /*0046*/ 	.short	(.L_458 - .L_457)
	.align		4
.L_457:
        /*0048*/ 	.word	index@(.nv.constant0._ZN7cutlass13device_kernelIN5flash11enable_sm90INS1_16FlashAttnFwdSm90INS1_25CollectiveMainloopFwdSm90ILi2EN4cute5tupleIJNS5_1CILi1EEES8_S8_EEENS6_IJNS7_ILi128EEESA_NS7_ILi192EEEEEELi192ENS_12float_e4m3_tEfNS_4arch4Sm90ELb0ELb1ELb1ELb1ELb1ELb1ELb0ELb1ELb1ELb1ELb0ELb0EEENS1_21CollectiveEpilogueFwdINS6_IJSA_SB_SA_EEES9_NS_10bfloat16_tESF_Li256ELb1ELb1ELb0ELb1EEENS1_36VarlenDynamicPersistentTileSchedulerILi128ELi128ELi256ELi128ELb0ELb1ELb1ELb1ELb0ELb1EEEEEEEEEvNT_6ParamsE)
        /*004c*/ 	.short	0x0380
        /*004e*/ 	.short	0x0a80


	//----- nvinfo : EIATTR_SW_WAR
	.align		4
.L_458:
        /*0050*/ 	.byte	0x04, 0x36
        /*0052*/ 	.short	(.L_460 - .L_459)
.L_459:
        /*0054*/ 	.word	0x00000008
.L_460:


//--------------------- .nv.info._ZN7cutlass13device_kernelIN5flash11enable_sm90INS1_16FlashAttnFwdSm90INS1_25CollectiveMainloopFwdSm90ILi2EN4cute5tupleIJNS5_1CILi1EEES8_S8_EEENS6_IJNS7_ILi128EEENS7_ILi160EEENS7_ILi192EEEEEELi192ENS_12float_e4m3_tEfNS_4arch4Sm90ELb1ELb0ELb1ELb0ELb1ELb0ELb0ELb1ELb1ELb1ELb0ELb0EEENS1_21CollectiveEpilogueFwdINS6_IJSA_SC_SB_EEES9_NS_10bfloat16_tESG_Li256ELb0ELb1ELb0ELb1EEENS1_30DynamicPersistentTileSchedulerILi256ELi128ELb0ELb1ELb1EEEEEEEEEvNT_6ParamsE --------------------------
	.section	.nv.info._ZN7cutlass13device_kernelIN5flash11enable_sm90INS1_16FlashAttnFwdSm90INS1_25CollectiveMainloopFwdSm90ILi2EN4cute5tupleIJNS5_1CILi1EEES8_S8_EEENS6_IJNS7_ILi128EEENS7_ILi160EEENS7_ILi192EEEEEELi192ENS_12float_e4m3_tEfNS_4arch4Sm90ELb1ELb0ELb1ELb0ELb1ELb0ELb0ELb1ELb1ELb1ELb0ELb0EEENS1_21CollectiveEpilogueFwdINS6_IJSA_SC_SB_EEES9_NS_10bfloat16_tESG_Li256ELb0ELb1ELb0ELb1EEENS1_30DynamicPersistentTileSchedulerILi256ELi128ELb0ELb1ELb1EEEEEEEEEvNT_6ParamsE,"",@"SHT_CUDA_INFO"
	.sectionflags	@""
	.align	4


	//----- nvinfo : EIATTR_CUDA_API_VERSION
	.align		4
        /*0000*/ 	.byte	0x04, 0x37
        /*0002*/ 	.short	(.L_462 - .L_461)
.L_461:
        /*0004*/ 	.word	0x00000082


	//----- nvinfo : EIATTR_KPARAM_INFO
	.align		4
.L_462:
        /*0008*/ 	.byte	0x04, 0x17
        /*000a*/ 	.short	(.L_464 - .L_463)
.L_463:
        /*000c*/ 	.word	0x00000000
        /*0010*/ 	.short	0x0000
        /*0012*/ 	.short	0x0000
        /*0014*/ 	.byte	0x00, 0xf0, 0x01, 0x2a


	//----- nvinfo : EIATTR_SPARSE_MMA_MASK
	.align		4
.L_464:
        /*0018*/ 	.byte	0x03, 0x50
        /*001a*/ 	.short	0x0000


	//----- nvinfo : EIATTR_MAXREG_COUNT
	.align		4
        /*001c*/ 	.byte	0x03, 0x1b
        /*001e*/ 	.short	0x00a8


	//----- nvinfo : EIATTR_MERCURY_ISA_VERSION
	.align		4
        /*0020*/ 	.byte	0x03, 0x5f
        /*0022*/ 	.short	0x0101


	//----- nvinfo : EIATTR_VRC_CTA_INIT_COUNT
	.align		4
        /*0024*/ 	.byte	0x02, 0x4a
	.zero		1
	.zero		1


	//----- nvinfo : EIATTR_EXIT_INSTR_OFFSETS
	.align		4
        /*0028*/ 	.byte	0x04, 0x1c
        /*002a*/ 	.short	(.L_466 - .L_465)


	//   ....[0]....
.L_465:
        /*002c*/ 	.word	0x00000010


	//----- nvinfo : EIATTR_MAX_THREADS
	.align		4
.L_466:
        /*0030*/ 	.byte	0x04, 0x05
        /*0032*/ 	.short	(.L_468 - .L_467)
.L_467:
        /*0034*/ 	.word	0x00000180
        /*0038*/ 	.word	0x00000001
        /*003c*/ 	.word	0x00000001


	//----- nvinfo : EIATTR_CBANK_PARAM_SIZE
	.align		4
.L_468:
        /*0040*/ 	.byte	0x03, 0x19
        /*0042*/ 	.short	0x0a80


	//----- nvinfo : EIATTR_PARAM_CBANK
	.align		4
        /*0044*/ 	.byte	0x04, 0x0a
        /*0046*/ 	.short	(.L_470 - .L_469)
	.align		4
.L_469:
        /*0048*/ 	.word	index@(.nv.constant0._ZN7cutlass13device_kernelIN5flash11enable_sm90INS1_16FlashAttnFwdSm90INS1_25CollectiveMainloopFwdSm90ILi2EN4cute5tupleIJNS5_1CILi1EEES8_S8_EEENS6_IJNS7_ILi128EEENS7_ILi160EEENS7_ILi192EEEEEELi192ENS_12float_e4m3_tEfNS_4arch4Sm90ELb1ELb0ELb1ELb0ELb1ELb0ELb0ELb1ELb1ELb1ELb0ELb0EEENS1_21CollectiveEpilogueFwdINS6_IJSA_SC_SB_EEES9_NS_10bfloat16_tESG_Li256ELb0ELb1ELb0ELb1EEENS1_30DynamicPersistentTileSchedulerILi256ELi128ELb0ELb1ELb1EEEEEEEEEvNT_6ParamsE)
        /*004c*/ 	.short	0x0380
        /*004e*/ 	.short	0x0a80


	//----- nvinfo : EIATTR_SW_WAR
	.align		4
.L_470:
        /*0050*/ 	.byte	0x04, 0x36
        /*0052*/ 	.short	(.L_472 - .L_471)
.L_471:
        /*0054*/ 	.word	0x00000008
.L_472:


//--------------------- .nv.info._ZN7cutlass13device_kernelIN5flash11enable_sm90INS1_16FlashAttnFwdSm90INS1_25CollectiveMainloopFwdSm90ILi2EN4cute5tupleIJNS5_1CILi1EEES8_S8_EEENS6_IJNS7_ILi128EEENS7_ILi160EEENS7_ILi192EEEEEELi192ENS_12float_e4m3_tEfNS_4arch4Sm90ELb1ELb0ELb1ELb1ELb1ELb0ELb0ELb1ELb1ELb1ELb0ELb0EEENS1_21CollectiveEpilogueFwdINS6_IJSA_SC_SB_EEES9_NS_10bfloat16_tESG_Li256ELb1ELb1ELb0ELb1EEENS1_36VarlenDynamicPersistentTileSchedulerILi128ELi160ELi256ELi128ELb0ELb1ELb1ELb1ELb1ELb1EEEEEEEEEvNT_6ParamsE --------------------------
	.section	.nv.info._ZN7cutlass13device_kernelIN5flash11enable_sm90INS1_16FlashAttnFwdSm90INS1_25CollectiveMainloopFwdSm90ILi2EN4cute5tupleIJNS5_1CILi1EEES8_S8_EEENS6_IJNS7_ILi128EEENS7_ILi160EEENS7_ILi192EEEEEELi192ENS_12float_e4m3_tEfNS_4arch4Sm90ELb1ELb0ELb1ELb1ELb1ELb0ELb0ELb1ELb1ELb1ELb0ELb0EEENS1_21CollectiveEpilogueFwdINS6_IJSA_SC_SB_EEES9_NS_10bfloat16_tESG_Li256ELb1ELb1ELb0ELb1EEENS1_36VarlenDynamicPersistentTileSchedulerILi128ELi160ELi256ELi128ELb0ELb1ELb1ELb1ELb1ELb1EEEEEEEEEvNT_6ParamsE,"",@"SHT_CUDA_INFO"
	.sectionflags	@""
	.align	4


	//----- nvinfo : EIATTR_CUDA_API_VERSION
	.align		4
        /*0000*/ 	.byte	0x04, 0x37
        /*0002*/ 	.short	(.L_474 - .L_473)
.L_473:
        /*0004*/ 	.word	0x00000082


	//----- nvinfo : EIATTR_KPARAM_INFO
	.align		4
.L_474:
        /*0008*/ 	.byte	0x04, 0x17
        /*000a*/ 	.short	(.L_476 - .L_475)
.L_475:
        /*000c*/ 	.word	0x00000000
        /*0010*/ 	.short	0x0000
        /*0012*/ 	.short	0x0000
        /*0014*/ 	.byte	0x00, 0xf0, 0x01, 0x2a


	//----- nvinfo : EIATTR_SPARSE_MMA_MASK
	.align		4
.L_476:
        /*0018*/ 	.byte	0x03, 0x50
        /*001a*/ 	.short	0x0000


	//----- nvinfo : EIATTR_MAXREG_COUNT
	.align		4
        /*001c*/ 	.byte	0x03, 0x1b
        /*001e*/ 	.short	0x00a8


	//----- nvinfo : EIATTR_MERCURY_ISA_VERSION
	.align		4
        /*0020*/ 	.byte	0x03, 0x5f
        /*0022*/ 	.short	0x0101


	//----- nvinfo : EIATTR_VRC_CTA_INIT_COUNT
	.align		4
        /*0024*/ 	.byte	0x02, 0x4a
	.zero		1
	.zero		1


	//----- nvinfo : EIATTR_EXIT_INSTR_OFFSETS
	.align		4
        /*0028*/ 	.byte	0x04, 0x1c
        /*002a*/ 	.short	(.L_478 - .L_477)


	//   ....[0]....
.L_477:
        /*002c*/ 	.word	0x00000010


	//----- nvinfo : EIATTR_MAX_THREADS
	.align		4
.L_478:
        /*0030*/ 	.byte	0x04, 0x05
        /*0032*/ 	.short	(.L_480 - .L_479)
.L_479:
        /*0034*/ 	.word	0x00000180
        /*0038*/ 	.word	0x00000001
        /*003c*/ 	.word	0x00000001


	//----- nvinfo : EIATTR_CBANK_PARAM_SIZE
	.align		4
.L_480:
        /*0040*/ 	.byte	0x03, 0x19
        /*0042*/ 	.short	0x0a80


	//----- nvinfo : EIATTR_PARAM_CBANK
	.align		4
        /*0044*/ 	.byte	0x04, 0x0a
        /*0046*/ 	.short	(.L_482 - .L_481)
	.align		4
.L_481:
        /*0048*/ 	.word	index@(.nv.constant0._ZN7cutlass13device_kernelIN5flash11enable_sm90INS1_16FlashAttnFwdSm90INS1_25CollectiveMainloopFwdSm90ILi2EN4cute5tupleIJNS5_1CILi1EEES8_S8_EEENS6_IJNS7_ILi128EEENS7_ILi160EEENS7_ILi192EEEEEELi192ENS_12float_e4m3_tEfNS_4arch4Sm90ELb1ELb0ELb1ELb1ELb1ELb0ELb0ELb1ELb1ELb1ELb0ELb0EEENS1_21CollectiveEpilogueFwdINS6_IJSA_SC_SB_EEES9_NS_10bfloat16_tESG_Li256ELb1ELb1ELb0ELb1EEENS1_36VarlenDynamicPersistentTileSchedulerILi128ELi160ELi256ELi128ELb0ELb1ELb1ELb1ELb1ELb1EEEEEEEEEvNT_6ParamsE)
        /*004c*/ 	.short	0x0380
        /*004e*/ 	.short	0x0a80


	//----- nvinfo : EIATTR_SW_WAR
	.align		4
.L_482:
        /*0050*/ 	.byte	0x04, 0x36
        /*0052*/ 	.short	(.L_484 - .L_483)
.L_483:
        /*0054*/ 	.word	0x00000008
.L_484:


//--------------------- .nv.info._ZN7cutlass13device_kernelIN5flash11enable_sm90INS1_16FlashAttnFwdSm90INS1_25CollectiveMainloopFwdSm90ILi2EN4cute5tupleIJNS5_1CILi1EEES8_S8_EEENS6_IJNS7_ILi128EEENS7_ILi160EEENS7_ILi192EEEEEELi192ENS_12float_e4m3_tEfNS_4arch4Sm90ELb1ELb0ELb1ELb1ELb1ELb1ELb0ELb1ELb1ELb1ELb0ELb0EEENS1_21CollectiveEpilogueFwdINS6_IJSA_SC_SB_EEES9_NS_10bfloat16_tESG_Li256ELb1ELb1ELb0ELb1EEENS1_36VarlenDynamicPersistentTileSchedulerILi128ELi160ELi256ELi128ELb0ELb1ELb1ELb1ELb1ELb1EEEEEEEEEvNT_6ParamsE --------------------------
	.section	.nv.info._ZN7cutlass13device_kernelIN5flash11enable_sm90INS1_16FlashAttnFwdSm90INS1_25CollectiveMainloopFwdSm90ILi2EN4cute5tupleIJNS5_1CILi1EEES8_S8_EEENS6_IJNS7_ILi128EEENS7_ILi160EEENS7_ILi192EEEEEELi192ENS_12float_e4m3_tEfNS_4arch4Sm90ELb1ELb0ELb1ELb1ELb1ELb1ELb0ELb1ELb1ELb1ELb0ELb0EEENS1_21CollectiveEpilogueFwdINS6_IJSA_SC_SB_EEES9_NS_10bfloat16_tESG_Li256ELb1ELb1ELb0ELb1EEENS1_36VarlenDynamicPersistentTileSchedulerILi128ELi160ELi256ELi128ELb0ELb1ELb1ELb1ELb1ELb1EEEEEEEEEvNT_6ParamsE,"",@"SHT_CUDA_INFO"
	.sectionflags	@""
	.align	4


	//----- nvinfo : EIATTR_CUDA_API_VERSION
	.align		4
        /*0000*/ 	.byte	0x04, 0x37
        /*0002*/ 	.short	(.L_486 - .L_485)
.L_485:
        /*0004*/ 	.word	0x00000082


	//----- nvinfo : EIATTR_KPARAM_INFO
	.align		4
.L_486:
        /*0008*/ 	.byte	0x04, 0x17
        /*000a*/ 	.short	(.L_488 - .L_487)
.L_487:
        /*000c*/ 	.word	0x00000000
        /*0010*/ 	.short	0x0000
        /*0012*/ 	.short	0x0000
        /*0014*/ 	.byte	0x00, 0xf0, 0x01, 0x2a


	//----- nvinfo : EIATTR_SPARSE_MMA_MASK
	.align		4
.L_488:
        /*0018*/ 	.byte	0x03, 0x50
        /*001a*/ 	.short	0x0000


	//----- nvinfo : EIATTR_MAXREG_COUNT
	.align		4
        /*001c*/ 	.byte	0x03, 0x1b
        /*001e*/ 	.short	0x00a8


	//----- nvinfo : EIATTR_MERCURY_ISA_VERSION
	.align		4
        /*0020*/ 	.byte	0x03, 0x5f
        /*0022*/ 	.short	0x0101


	//----- nvinfo : EIATTR_VRC_CTA_INIT_COUNT
	.align		4
        /*0024*/ 	.byte	0x02, 0x4a
	.zero		1
	.zero		1


	//----- nvinfo : EIATTR_EXIT_INSTR_OFFSETS
	.align		4
        /*0028*/ 	.byte	0x04, 0x1c
        /*002a*/ 	.short	(.L_490 - .L_489)


	//   ....[0]....
.L_489:
        /*002c*/ 	.word	0x00000010


	//----- nvinfo : EIATTR_MAX_THREADS
	.align		4
.L_490:
        /*0030*/ 	.byte	0x04, 0x05
        /*0032*/ 	.short	(.L_492 - .L_491)
.L_491:
        /*0034*/ 	.word	0x00000180
        /*0038*/ 	.word	0x00000001
        /*003c*/ 	.word	0x00000001


	//----- nvinfo : EIATTR_CBANK_PARAM_SIZE
	.align		4
.L_492:
        /*0040*/ 	.byte	0x03, 0x19
        /*0042*/ 	.short	0x0a80


	//----- nvinfo : EIATTR_PARAM_CBANK
	.align		4
        /*0044*/ 	.byte	0x04, 0x0a
        /*0046*/ 	.short	(.L_494 - .L_493)
	.align		4
.L_493:
        /*0048*/ 	.word	index@(.nv.constant0._ZN7cutlass13device_kernelIN5flash11enable_sm90INS1_16FlashAttnFwdSm90INS1_25CollectiveMainloopFwdSm90ILi2EN4cute5tupleIJNS5_1CILi1EEES8_S8_EEENS6_IJNS7_ILi128EEENS7_ILi160EEENS7_ILi192EEEEEELi192ENS_12float_e4m3_tEfNS_4arch4Sm90ELb1ELb0ELb1ELb1ELb1ELb1ELb0ELb1ELb1ELb1ELb0ELb0EEENS1_21CollectiveEpilogueFwdINS6_IJSA_SC_SB_EEES9_NS_10bfloat16_tESG_Li256ELb1ELb1ELb0ELb1EEENS1_36VarlenDynamicPersistentTileSchedulerILi128ELi160ELi256ELi128ELb0ELb1ELb1ELb1ELb1ELb1EEEEEEEEEvNT_6ParamsE)
        /*004c*/ 	.short	0x0380
        /*004e*/ 	.short	0x0a80


	//----- nvinfo : EIATTR_SW_WAR
	.align		4
.L_494:
        /*0050*/ 	.byte	0x04, 0x36
        /*0052*/ 	.short	(.L_496 - .L_495)
.L_495:
        /*0054*/ 	.word	0x00000008
.L_496:


//--------------------- .nv.info._ZN7cutlass13device_kernelIN5flash11enable_sm90INS1_16FlashAttnFwdSm90INS1_25CollectiveMainloopFwdSm90ILi2EN4cute5tupleIJNS5_1CILi1EEES8_S8_EEENS6_IJNS7_ILi128EEENS7_ILi160EEESA_EEELi128ENS_12float_e4m3_tEfNS_4arch4Sm90ELb0ELb0ELb1ELb0ELb1ELb0ELb0ELb1ELb1ELb1ELb0ELb0EEENS1_21CollectiveEpilogueFwdINS6_IJSA_SA_SB_EEES9_NS_10bfloat16_tESF_Li256ELb0ELb1ELb0ELb1EEENS1_29StaticPersistentTileSchedulerILb0EEEEEEEEEvNT_6ParamsE --------------------------
	.section	.nv.info._ZN7cutlass13device_kernelIN5flash11enable_sm90INS1_16FlashAttnFwdSm90INS1_25CollectiveMainloopFwdSm90ILi2EN4cute5tupleIJNS5_1CILi1EEES8_S8_EEENS6_IJNS7_ILi128EEENS7_ILi160EEESA_EEELi128ENS_12float_e4m3_tEfNS_4arch4Sm90ELb0ELb0ELb1ELb0ELb1ELb0ELb0ELb1ELb1ELb1ELb0ELb0EEENS1_21CollectiveEpilogueFwdINS6_IJSA_SA_SB_EEES9_NS_10bfloat16_tESF_Li256ELb0ELb1ELb0ELb1EEENS1_29StaticPersistentTileSchedulerILb0EEEEEEEEEvNT_6ParamsE,"",@"SHT_CUDA_INFO"
	.sectionflags	@""
	.align	4


	//----- nvinfo : EIATTR_CUDA_API_VERSION
	.align		4
        /*0000*/ 	.byte	0x04, 0x37
        /*0002*/ 	.short	(.L_498 - .L_497)
.L_497:
        /*0004*/ 	.word	0x00000082


	//----- nvinfo : EIATTR_KPARAM_INFO
	.align		4
.L_498:
        /*0008*/ 	.byte	0x04, 0x17
        /*000a*/ 	.short	(.L_500 - .L_499)
.L_499:
        /*000c*/ 	.word	0x00000000
        /*0010*/ 	.short	0x0000
        /*0012*/ 	.short	0x0000
        /*0014*/ 	.byte	0x00, 0xf0, 0x01, 0x28


	//----- nvinfo : EIATTR_SPARSE_MMA_MASK
	.align		4
.L_500:
        /*0018*/ 	.byte	0x03, 0x50
        /*001a*/ 	.short	0x0000


	//----- nvinfo : EIATTR_MAXREG_COUNT
	.align		4
        /*001c*/ 	.byte	0x03, 0x1b
        /*001e*/ 	.short	0x00a8


	//----- nvinfo : EIATTR_MERCURY_ISA_VERSION
	.align		4
        /*0020*/ 	.byte	0x03, 0x5f
        /*0022*/ 	.short	0x0101


	//----- nvinfo : EIATTR_VRC_CTA_INIT_COUNT
	.align		4
        /*0024*/ 	.byte	0x02, 0x4a
	.zero		1
	.zero		1


	//----- nvinfo : EIATTR_EXIT_INSTR_OFFSETS
	.align		4
        /*0028*/ 	.byte	0x04, 0x1c
        /*002a*/ 	.short	(.L_502 - .L_501)


	//   ....[0]....
.L_501:
        /*002c*/ 	.word	0x00000010


	//----- nvinfo : EIATTR_MAX_THREADS
	.align		4
.L_502:
        /*0030*/ 	.byte	0x04, 0x05
        /*0032*/ 	.short	(.L_504 - .L_503)
.L_503:
        /*0034*/ 	.word	0x00000180
        /*0038*/ 	.word	0x00000001
        /*003c*/ 	.word	0x00000001


	//----- nvinfo : EIATTR_CBANK_PARAM_SIZE
	.align		4
.L_504:
        /*0040*/ 	.byte	0x03, 0x19
        /*0042*/ 	.short	0x0a00


	//----- nvinfo : EIATTR_PARAM_CBANK
	.align		4
        /*0044*/ 	.byte	0x04, 0x0a
        /*0046*/ 	.short	(.L_506 - .L_505)
	.align		4
.L_505:
        /*0048*/ 	.word	index@(.nv.constant0._ZN7cutlass13device_kernelIN5flash11enable_sm90INS1_16FlashAttnFwdSm90INS1_25CollectiveMainloopFwdSm90ILi2EN4cute5tupleIJNS5_1CILi1EEES8_S8_EEENS6_IJNS7_ILi128EEENS7_ILi160EEESA_EEELi128ENS_12float_e4m3_tEfNS_4arch4Sm90ELb0ELb0ELb1ELb0ELb1ELb0ELb0ELb1ELb1ELb1ELb0ELb0EEENS1_21CollectiveEpilogueFwdINS6_IJSA_SA_SB_EEES9_NS_10bfloat16_tESF_Li256ELb0ELb1ELb0ELb1EEENS1_29StaticPersistentTileSchedulerILb0EEEEEEEEEvNT_6ParamsE)
        /*004c*/ 	.short	0x0380
        /*004e*/ 	.short	0x0a00


	//----- nvinfo : EIATTR_SW_WAR
	.align		4
.L_506:
        /*0050*/ 	.byte	0x04, 0x36
        /*0052*/ 	.short	(.L_508 - .L_507)
.L_507:
        /*0054*/ 	.word	0x00000008
.L_508:


//--------------------- .nv.info._ZN7cutlass13device_kernelIN5flash11enable_sm90INS1_16FlashAttnFwdSm90INS1_25CollectiveMainloopFwdSm90ILi2EN4cute5tupleIJNS5_1CILi1EEES8_S8_EEENS6_IJNS7_ILi128EEENS7_ILi160EEESA_EEELi128ENS_12float_e4m3_tEfNS_4arch4Sm90ELb0ELb0ELb1ELb1ELb1ELb0ELb0ELb1ELb1ELb1ELb0ELb0EEENS1_21CollectiveEpilogueFwdINS6_IJSA_SA_SB_EEES9_NS_10bfloat16_tESF_Li256ELb1ELb1ELb0ELb1EEENS1_36VarlenDynamicPersistentTileSchedulerILi128ELi160ELi256ELi128ELb0ELb1ELb1ELb0ELb1ELb1EEEEEEEEEvNT_6ParamsE --------------------------
	.section	.nv.info._ZN7cutlass13device_kernelIN5flash11enable_sm90INS1_16FlashAttnFwdSm90INS1_25CollectiveMainloopFwdSm90ILi2EN4cute5tupleIJNS5_1CILi1EEES8_S8_EEENS6_IJNS7_ILi128EEENS7_ILi160EEESA_EEELi128ENS_12float_e4m3_tEfNS_4arch4Sm90ELb0ELb0ELb1ELb1ELb1ELb0ELb0ELb1ELb1ELb1ELb0ELb0EEENS1_21CollectiveEpilogueFwdINS6_IJSA_SA_SB_EEES9_NS_10bfloat16_tESF_Li256ELb1ELb1ELb0ELb1EEENS1_36VarlenDynamicPersistentTileSchedulerILi128ELi160ELi256ELi128ELb0ELb1ELb1ELb0ELb1ELb1EEEEEEEEEvNT_6ParamsE,"",@"SHT_CUDA_INFO"
	.sectionflags	@""
	.align	4


	//----- nvinfo : EIATTR_CUDA_API_VERSION
	.align		4
        /*0000*/ 	.byte	0x04, 0x37
        /*0002*/ 	.short	(.L_510 - .L_509)
.L_509:
        /*0004*/ 	.word	0x00000082


	//----- nvinfo : EIATTR_KPARAM_INFO
	.align		4
.L_510:
        /*0008*/ 	.byte	0x04, 0x17
        /*000a*/ 	.short	(.L_512 - .L_511)
.L_511:
        /*000c*/ 	.word	0x00000000
        /*0010*/ 	.short	0x0000
        /*0012*/ 	.short	0x0000
        /*0014*/ 	.byte	0x00, 0xf0, 0x01, 0x2a


	//----- nvinfo : EIATTR_SPARSE_MMA_MASK
	.align		4
.L_512:
        /*0018*/ 	.byte	0x03, 0x50
        /*001a*/ 	.short	0x0000


	//----- nvinfo : EIATTR_MAXREG_COUNT
	.align		4
        /*001c*/ 	.byte	0x03, 0x1b
        /*001e*/ 	.short	0x00a8


	//----- nvinfo : EIATTR_MERCURY_ISA_VERSION
	.align		4
        /*0020*/ 	.byte	0x03, 0x5f
        /*0022*/ 	.short	0x0101


	//----- nvinfo : EIATTR_VRC_CTA_INIT_COUNT
	.align		4
        /*0024*/ 	.byte	0x02, 0x4a
	.zero		1
	.zero		1


	//----- nvinfo : EIATTR_EXIT_INSTR_OFFSETS
	.align		4
        /*0028*/ 	.byte	0x04, 0x1c
        /*002a*/ 	.short	(.L_514 - .L_513)


	//   ....[0]....
.L_513:
        /*002c*/ 	.word	0x00000010


	//----- nvinfo : EIATTR_MAX_THREADS
	.align		4
.L_514:
        /*0030*/ 	.byte	0x04, 0x05
        /*0032*/ 	.short	(.L_516 - .L_515)
.L_515:
        /*0034*/ 	.word	0x00000180
        /*0038*/ 	.word	0x00000001
        /*003c*/ 	.word	0x00000001


	//----- nvinfo : EIATTR_CBANK_PARAM_SIZE
	.align		4
.L_516:
        /*0040*/ 	.byte	0x03, 0x19
        /*0042*/ 	.short	0x0a80


	//----- nvinfo : EIATTR_PARAM_CBANK
	.align		4
        /*0044*/ 	.byte	0x04, 0x0a
        /*0046*/ 	.short	(.L_518 - .L_517)
	.align		4
.L_517:
        /*0048*/ 	.word	index@(.nv.constant0._ZN7cutlass13device_kernelIN5flash11enable_sm90INS1_16FlashAttnFwdSm90INS1_25CollectiveMainloopFwdSm90ILi2EN4cute5tupleIJNS5_1CILi1EEES8_S8_EEENS6_IJNS7_ILi128EEENS7_ILi160EEESA_EEELi128ENS_12float_e4m3_tEfNS_4arch4Sm90ELb0ELb0ELb1ELb1ELb1ELb0ELb0ELb1ELb1ELb1ELb0ELb0EEENS1_21CollectiveEpilogueFwdINS6_IJSA_SA_SB_EEES9_NS_10bfloat16_tESF_Li256ELb1ELb1ELb0ELb1EEENS1_36VarlenDynamicPersistentTileSchedulerILi128ELi160ELi256ELi128ELb0ELb1ELb1ELb0ELb1ELb1EEEEEEEEEvNT_6ParamsE)
        /*004c*/ 	.short	0x0380
        /*004e*/ 	.short	0x0a80


	//----- nvinfo : EIATTR_SW_WAR
	.align		4
.L_518:
        /*0050*/ 	.byte	0x04, 0x36
        /*0052*/ 	.short	(.L_520 - .L_519)
.L_519:
        /*0054*/ 	.word	0x00000008
.L_520:


//--------------------- .nv.info._ZN7cutlass13device_kernelIN5flash11enable_sm90INS1_16FlashAttnFwdSm90INS1_25CollectiveMainloopFwdSm90ILi2EN4cute5tupleIJNS5_1CILi1EEES8_S8_EEENS6_IJNS7_ILi128EEENS7_ILi160EEESA_EEELi128ENS_12float_e4m3_tEfNS_4arch4Sm90ELb0ELb0ELb1ELb1ELb1ELb1ELb0ELb1ELb1ELb1ELb0ELb0EEENS1_21CollectiveEpilogueFwdINS6_IJSA_SA_SB_EEES9_NS_10bfloat16_tESF_Li256ELb1ELb1ELb0ELb1EEENS1_36VarlenDynamicPersistentTileSchedulerILi128ELi160ELi256ELi128ELb0ELb1ELb1ELb0ELb1ELb1EEEEEEEEEvNT_6ParamsE --------------------------
	.section	.nv.info._ZN7cutlass13device_kernelIN5flash11enable_sm90INS1_16FlashAttnFwdSm90INS1_25CollectiveMainloopFwdSm90ILi2EN4cute5tupleIJNS5_1CILi1EEES8_S8_EEENS6_IJNS7_ILi128EEENS7_ILi160EEESA_EEELi128ENS_12float_e4m3_tEfNS_4arch4Sm90ELb0ELb0ELb1ELb1ELb1ELb1ELb0ELb1ELb1ELb1ELb0ELb0EEENS1_21CollectiveEpilogueFwdINS6_IJSA_SA_SB_EEES9_NS_10bfloat16_tESF_Li256ELb1ELb1ELb0ELb1EEENS1_36VarlenDynamicPersistentTileSchedulerILi128ELi160ELi256ELi128ELb0ELb1ELb1ELb0ELb1ELb1EEEEEEEEEvNT_6ParamsE,"",@"SHT_CUDA_INFO"
	.sectionflags	@""
	.align	4


	//----- nvinfo : EIATTR_CUDA_API_VERSION
	.align		4
        /*0000*/ 	.byte	0x04, 0x37
        /*0002*/ 	.short	(.L_522 - .L_521)
.L_521:
        /*0004*/ 	.word	0x00000082


	//----- nvinfo : EIATTR_KPARAM_INFO
	.align		4
.L_522:
        /*0008*/ 	.byte	0x04, 0x17
        /*000a*/ 	.short	(.L_524 - .L_523)
.L_523:
        /*000c*/ 	.word	0x00000000
        /*0010*/ 	.short	0x0000
        /*0012*/ 	.short	0x0000
        /*0014*/ 	.byte	0x00, 0xf0, 0x01, 0x2a


	//----- nvinfo : EIATTR_SPARSE_MMA_MASK
	.align		4
.L_524:
        /*0018*/ 	.byte	0x03, 0x50
        /*001a*/ 	.short	0x0000


	//----- nvinfo : EIATTR_MAXREG_COUNT
	.align		4
        /*001c*/ 	.byte	0x03, 0x1b
        /*001e*/ 	.short	0x00a8


	//----- nvinfo : EIATTR_MERCURY_ISA_VERSION
	.align		4
        /*0020*/ 	.byte	0x03, 0x5f
        /*0022*/ 	.short	0x0101


	//----- nvinfo : EIATTR_VRC_CTA_INIT_COUNT
	.align		4
        /*0024*/ 	.byte	0x02, 0x4a
	.zero		1
	.zero		1


	//----- nvinfo : EIATTR_EXIT_INSTR_OFFSETS
	.align		4
        /*0028*/ 	.byte	0x04, 0x1c
        /*002a*/ 	.short	(.L_526 - .L_525)


	//   ....[0]....
.L_525:
        /*002c*/ 	.word	0x00000010


	//----- nvinfo : EIATTR_MAX_THREADS
	.align		4
.L_526:
        /*0030*/ 	.byte	0x04, 0x05
        /*0032*/ 	.short	(.L_528 - .L_527)
.L_527:
        /*0034*/ 	.word	0x00000180
        /*0038*/ 	.word	0x00000001
        /*003c*/ 	.word	0x00000001


	//----- nvinfo : EIATTR_CBANK_PARAM_SIZE
	.align		4
.L_528:
        /*0040*/ 	.byte	0x03, 0x19
        /*0042*/ 	.short	0x0a80


	//----- nvinfo : EIATTR_PARAM_CBANK
	.align		4
        /*0044*/ 	.byte	0x04, 0x0a
        /*0046*/ 	.short	(.L_530 - .L_529)
	.align		4
.L_529:
        /*0048*/ 	.word	index@(.nv.constant0._ZN7cutlass13device_kernelIN5flash11enable_sm90INS1_16FlashAttnFwdSm90INS1_25CollectiveMainloopFwdSm90ILi2EN4cute5tupleIJNS5_1CILi1EEES8_S8_EEENS6_IJNS7_ILi128EEENS7_ILi160EEESA_EEELi128ENS_12float_e4m3_tEfNS_4arch4Sm90ELb0ELb0ELb1ELb1ELb1ELb1ELb0ELb1ELb1ELb1ELb0ELb0EEENS1_21CollectiveEpilogueFwdINS6_IJSA_SA_SB_EEES9_NS_10bfloat16_tESF_Li256ELb1ELb1ELb0ELb1EEENS1_36VarlenDynamicPersistentTileSchedulerILi128ELi160ELi256ELi128ELb0ELb1ELb1ELb0ELb1ELb1EEEEEEEEEvNT_6ParamsE)
        /*004c*/ 	.short	0x0380
        /*004e*/ 	.short	0x0a80


	//----- nvinfo : EIATTR_SW_WAR
	.align		4
.L_530:
        /*0050*/ 	.byte	0x04, 0x36
        /*0052*/ 	.short	(.L_532 - .L_531)
.L_531:
        /*0054*/ 	.word	0x00000008
.L_532:


//--------------------- .nv.info._ZN7cutlass13device_kernelIN5flash11enable_sm90INS1_16FlashAttnFwdSm90INS1_25CollectiveMainloopFwdSm90ILi2EN4cute5tupleIJNS5_1CILi1EEES8_S8_EEENS6_IJNS7_ILi128EEENS7_ILi160EEESA_EEELi128ENS_12float_e4m3_tEfNS_4arch4Sm90ELb0ELb1ELb1ELb0ELb1ELb0ELb0ELb1ELb1ELb1ELb0ELb0EEENS1_21CollectiveEpilogueFwdINS6_IJSA_SA_SB_EEES9_NS_10bfloat16_tESF_Li256ELb0ELb1ELb0ELb1EEENS1_30DynamicPersistentTileSchedulerILi256ELi128ELb0ELb1ELb1EEEEEEEEEvNT_6ParamsE --------------------------
	.section	.nv.info._ZN7cutlass13device_kernelIN5flash11enable_sm90INS1_16FlashAttnFwdSm90INS1_25CollectiveMainloopFwdSm90ILi2EN4cute5tupleIJNS5_1CILi1EEES8_S8_EEENS6_IJNS7_ILi128EEENS7_ILi160EEESA_EEELi128ENS_12float_e4m3_tEfNS_4arch4Sm90ELb0ELb1ELb1ELb0ELb1ELb0ELb0ELb1ELb1ELb1ELb0ELb0EEENS1_21CollectiveEpilogueFwdINS6_IJSA_SA_SB_EEES9_NS_10bfloat16_tESF_Li256ELb0ELb1ELb0ELb1EEENS1_30DynamicPersistentTileSchedulerILi256ELi128ELb0ELb1ELb1EEEEEEEEEvNT_6ParamsE,"",@"SHT_CUDA_INFO"
	.sectionflags	@""
	.align	4


	//----- nvinfo : EIATTR_CUDA_API_VERSION
	.align		4
        /*0000*/ 	.byte	0x04, 0x37
        /*0002*/ 	.short	(.L_534 - .L_533)
.L_533:
        /*0004*/ 	.word	0x00000082


	//----- nvinfo : EIATTR_KPARAM_INFO
	.align		4
.L_534:
        /*0008*/ 	.byte	0x04, 0x17
        /*000a*/ 	.short	(.L_536 - .L_535)
.L_535:
        /*000c*/ 	.word	0x00000000
        /*0010*/ 	.short	0x0000
        /*0012*/ 	.short	0x0000
        /*0014*/ 	.byte	0x00, 0xf0, 0x01, 0x2a


	//----- nvinfo : EIATTR_SPARSE_MMA_MASK
	.align		4
.L_536:
        /*0018*/ 	.byte	0x03, 0x50
        /*001a*/ 	.short	0x0000


	//----- nvinfo : EIATTR_MAXREG_COUNT
	.align		4
        /*001c*/ 	.byte	0x03, 0x1b
        /*001e*/ 	.short	0x00a8


	//----- nvinfo : EIATTR_MERCURY_ISA_VERSION
	.align		4
        /*0020*/ 	.byte	0x03, 0x5f
        /*0022*/ 	.short	0x0101


	//----- nvinfo : EIATTR_VRC_CTA_INIT_COUNT
	.align		4
        /*0024*/ 	.byte	0x02, 0x4a
	.zero		1
	.zero		1


	//----- nvinfo : EIATTR_EXIT_INSTR_OFFSETS
	.align		4
        /*0028*/ 	.byte	0x04, 0x1c
        /*002a*/ 	.short	(.L_538 - .L_537)


	//   ....[0]....
.L_537:
        /*002c*/ 	.word	0x00000010


	//----- nvinfo : EIATTR_MAX_THREADS
	.align		4
.L_538:
        /*0030*/ 	.byte	0x04, 0x05
        /*0032*/ 	.short	(.L_540 - .L_539)
.L_539:
        /*0034*/ 	.word	0x00000180
        /*0038*/ 	.word	0x00000001
        /*003c*/ 	.word	0x00000001


	//----- nvinfo : EIATTR_CBANK_PARAM_SIZE
	.align		4
.L_540:
        /*0040*/ 	.byte	0x03, 0x19
        /*0042*/ 	.short	0x0a80


	//----- nvinfo : EIATTR_PARAM_CBANK
	.align		4
        /*0044*/ 	.byte	0x04, 0x0a
        /*0046*/ 	.short	(.L_542 - .L_541)
	.align		4
.L_541:
        /*0048*/ 	.word	index@(.nv.constant0._ZN7cutlass13device_kernelIN5flash11enable_sm90INS1_16FlashAttnFwdSm90INS1_25CollectiveMainloopFwdSm90ILi2EN4cute5tupleIJNS5_1CILi1EEES8_S8_EEENS6_IJNS7_ILi128EEENS7_ILi160EEESA_EEELi128ENS_12float_e4m3_tEfNS_4arch4Sm90ELb0ELb1ELb1ELb0ELb1ELb0ELb0ELb1ELb1ELb1ELb0ELb0EEENS1_21CollectiveEpilogueFwdINS6_IJSA_SA_SB_EEES9_NS_10bfloat16_tESF_Li256ELb0ELb1ELb0ELb1EEENS1_30DynamicPersistentTileSchedulerILi256ELi128ELb0ELb1ELb1EEEEEEEEEvNT_6ParamsE)
        /*004c*/ 	.short	0x0380
        /*004e*/ 	.short	0x0a80


	//----- nvinfo : EIATTR_SW_WAR
	.align		4
.L_542:
        /*0050*/ 	.byte	0x04, 0x36
        /*0052*/ 	.short	(.L_544 - .L_543)
.L_543:
        /*0054*/ 	.word	0x00000008
.L_544:


//--------------------- .nv.info._ZN7cutlass13device_kernelIN5flash11enable_sm90INS1_16FlashAttnFwdSm90INS1_25CollectiveMainloopFwdSm90ILi2EN4cute5tupleIJNS5_1CILi1EEES8_S8_EEENS6_IJNS7_ILi128EEENS7_ILi160EEESA_EEELi128ENS_12float_e4m3_tEfNS_4arch4Sm90ELb0ELb1ELb1ELb1ELb1ELb0ELb0ELb1ELb1ELb1ELb0ELb0EEENS1_21CollectiveEpilogueFwdINS6_IJSA_SA_SB_EEES9_NS_10bfloat16_tESF_Li256ELb1ELb1ELb0ELb1EEENS1_36VarlenDynamicPersistentTileSchedulerILi128ELi160ELi256ELi128ELb0ELb1ELb1ELb1ELb0ELb1EEEEEEEEEvNT_6ParamsE --------------------------
	.section	.nv.info._ZN7cutlass13device_kernelIN5flash11enable_sm90INS1_16FlashAttnFwdSm90INS1_25CollectiveMainloopFwdSm90ILi2EN4cute5tupleIJNS5_1CILi1EEES8_S8_EEENS6_IJNS7_ILi128EEENS7_ILi160EEESA_EEELi128ENS_12float_e4m3_tEfNS_4arch4Sm90ELb0ELb1ELb1ELb1ELb1ELb0ELb0ELb1ELb1ELb1ELb0ELb0EEENS1_21CollectiveEpilogueFwdINS6_IJSA_SA_SB_EEES9_NS_10bfloat16_tESF_Li256ELb1ELb1ELb0ELb1EEENS1_36VarlenDynamicPersistentTileSchedulerILi128ELi160ELi256ELi128ELb0ELb1ELb1ELb1ELb0ELb1EEEEEEEEEvNT_6ParamsE,"",@"SHT_CUDA_INFO"
	.sectionflags	@""
	.align	4


	//----- nvinfo : EIATTR_CUDA_API_VERSION
	.align		4
        /*0000*/ 	.byte	0x04, 0x37
        /*0002*/ 	.short	(.L_546 - .L_545)
.L_545:
        /*0004*/ 	.word	0x00000082


	//----- nvinfo : EIATTR_KPARAM_INFO
	.align		4
.L_546:
        /*0008*/ 	.byte	0x04, 0x17
        /*000a*/ 	.short	(.L_548 - .L_547)
.L_547:
        /*000c*/ 	.word	0x00000000
        /*0010*/ 	.short	0x0000
        /*0012*/ 	.short	0x0000
        /*0014*/ 	.byte	0x00, 0xf0, 0x01, 0x2a


	//----- nvinfo : EIATTR_SPARSE_MMA_MASK
	.align		4
.L_548:
        /*0018*/ 	.byte	0x03, 0x50
        /*001a*/ 	.short	0x0000


	//----- nvinfo : EIATTR_MAXREG_COUNT
	.align		4
        /*001c*/ 	.byte	0x03, 0x1b
        /*001e*/ 	.short	0x00a8


	//----- nvinfo : EIATTR_MERCURY_ISA_VERSION
	.align		4
        /*0020*/ 	.byte	0x03, 0x5f
        /*0022*/ 	.short	0x0101


	//----- nvinfo : EIATTR_VRC_CTA_INIT_COUNT
	.align		4
        /*0024*/ 	.byte	0x02, 0x4a
	.zero		1
	.zero		1


	//----- nvinfo : EIATTR_EXIT_INSTR_OFFSETS
	.align		4
        /*0028*/ 	.byte	0x04, 0x1c
        /*002a*/ 	.short	(.L_550 - .L_549)


	//   ....[0]....
.L_549:
        /*002c*/ 	.word	0x00000010


	//----- nvinfo : EIATTR_MAX_THREADS
	.align		4
.L_550:
        /*0030*/ 	.byte	0x04, 0x05
        /*0032*/ 	.short	(.L_552 - .L_551)
.L_551:
        /*0034*/ 	.word	0x00000180
        /*0038*/ 	.word	0x00000001
        /*003c*/ 	.word	0x00000001


	//----- nvinfo : EIATTR_CBANK_PARAM_SIZE
	.align		4
.L_552:
        /*0040*/ 	.byte	0x03, 0x19
        /*0042*/ 	.short	0x0a80


	//----- nvinfo : EIATTR_PARAM_CBANK
	.align		4
        /*0044*/ 	.byte	0x04, 0x0a
        /*0046*/ 	.short	(.L_554 - .L_553)
	.align		4
.L_553:
        /*0048*/ 	.word	index@(.nv.constant0._ZN7cutlass13device_kernelIN5flash11enable_sm90INS1_16FlashAttnFwdSm90INS1_25CollectiveMainloopFwdSm90ILi2EN4cute5tupleIJNS5_1CILi1EEES8_S8_EEENS6_IJNS7_ILi128EEENS7_ILi160EEESA_EEELi128ENS_12float_e4m3_tEfNS_4arch4Sm90ELb0ELb1ELb1ELb1ELb1ELb0ELb0ELb1ELb1ELb1ELb0ELb0EEENS1_21CollectiveEpilogueFwdINS6_IJSA_SA_SB_EEES9_NS_10bfloat16_tESF_Li256ELb1ELb1ELb0ELb1EEENS1_36VarlenDynamicPersistentTileSchedulerILi128ELi160ELi256ELi128ELb0ELb1ELb1ELb1ELb0ELb1EEEEEEEEEvNT_6ParamsE)
        /*004c*/ 	.short	0x0380
        /*004e*/ 	.short	0x0a80


	//----- nvinfo : EIATTR_SW_WAR
	.align		4
.L_554:
        /*0050*/ 	.byte	0x04, 0x36
        /*0052*/ 	.short	(.L_556 - .L_555)
.L_555:
        /*0054*/ 	.word	0x00000008
.L_556:


//--------------------- .nv.info._ZN7cutlass13device_kernelIN5flash11enable_sm90INS1_16FlashAttnFwdSm90INS1_25CollectiveMainloopFwdSm90ILi2EN4cute5tupleIJNS5_1CILi1EEES8_S8_EEENS6_IJNS7_ILi128EEENS7_ILi160EEESA_EEELi128ENS_12float_e4m3_tEfNS_4arch4Sm90ELb0ELb1ELb1ELb1ELb1ELb1ELb0ELb1ELb1ELb1ELb0ELb0EEENS1_21CollectiveEpilogueFwdINS6_IJSA_SA_SB_EEES9_NS_10bfloat16_tESF_Li256ELb1ELb1ELb0ELb1EEENS1_36VarlenDynamicPersistentTileSchedulerILi128ELi160ELi256ELi128ELb0ELb1ELb1ELb1ELb0ELb1EEEEEEEEEvNT_6ParamsE --------------------------
	.section	.nv.info._ZN7cutlass13device_kernelIN5flash11enable_sm90INS1_16FlashAttnFwdSm90INS1_25CollectiveMainloopFwdSm90ILi2EN4cute5tupleIJNS5_1CILi1EEES8_S8_EEENS6_IJNS7_ILi128EEENS7_ILi160EEESA_EEELi128ENS_12float_e4m3_tEfNS_4arch4Sm90ELb0ELb1ELb1ELb1ELb1ELb1ELb0ELb1ELb1ELb1ELb0ELb0EEENS1_21CollectiveEpilogueFwdINS6_IJSA_SA_SB_EEES9_NS_10bfloat16_tESF_Li256ELb1ELb1ELb0ELb1EEENS1_36VarlenDynamicPersistentTileSchedulerILi128ELi160ELi256ELi128ELb0ELb1ELb1ELb1ELb0ELb1EEEEEEEEEvNT_6ParamsE,"",@"SHT_CUDA_INFO"
	.sectionflags	@""
	.align	4


	//----- nvinfo : EIATTR_CUDA_API_VERSION
	.align		4
        /*0000*/ 	.byte	0x04, 0x37
        /*0002*/ 	.short	(.L_558 - .L_557)
.L_557:
        /*0004*/ 	.word	0x00000082


	//----- nvinfo : EIATTR_KPARAM_INFO
	.align		4
.L_558:
        /*0008*/ 	.byte	0x04, 0x17
        /*000a*/ 	.short	(.L_560 - .L_559)
.L_559:
        /*000c*/ 	.word	0x00000000
        /*0010*/ 	.short	0x0000
        /*0012*/ 	.short	0x0000
        /*0014*/ 	.byte	0x00, 0xf0, 0x01, 0x2a


	//----- nvinfo : EIATTR_SPARSE_MMA_MASK
	.align		4
.L_560:
        /*0018*/ 	.byte	0x03, 0x50
        /*001a*/ 	.short	0x0000


	//----- nvinfo : EIATTR_MAXREG_COUNT
	.align		4
        /*001c*/ 	.byte	0x03, 0x1b
        /*001e*/ 	.short	0x00a8


	//----- nvinfo : EIATTR_MERCURY_ISA_VERSION
	.align		4
        /*0020*/ 	.byte	0x03, 0x5f
        /*0022*/ 	.short	0x0101


	//----- nvinfo : EIATTR_VRC_CTA_INIT_COUNT
	.align		4
        /*0024*/ 	.byte	0x02, 0x4a
	.zero		1
	.zero		1


	//----- nvinfo : EIATTR_EXIT_INSTR_OFFSETS
	.align		4
        /*0028*/ 	.byte	0x04, 0x1c
        /*002a*/ 	.short	(.L_562 - .L_561)


	//   ....[0]....
.L_561:
        /*002c*/ 	.word	0x00000010


	//----- nvinfo : EIATTR_MAX_THREADS
	.align		4
.L_562:
        /*0030*/ 	.byte	0x04, 0x05
        /*0032*/ 	.short	(.L_564 - .L_563)
.L_563:
        /*0034*/ 	.word	0x00000180
        /*0038*/ 	.word	0x00000001
        /*003c*/ 	.word	0x00000001


	//----- nvinfo : EIATTR_CBANK_PARAM_SIZE
	.align		4
.L_564:
        /*0040*/ 	.byte	0x03, 0x19
        /*0042*/ 	.short	0x0a80


	//----- nvinfo : EIATTR_PARAM_CBANK
	.align		4
        /*0044*/ 	.byte	0x04, 0x0a
        /*0046*/ 	.short	(.L_566 - .L_565)
	.align		4
.L_565:
        /*0048*/ 	.word	index@(.nv.constant0._ZN7cutlass13device_kernelIN5flash11enable_sm90INS1_16FlashAttnFwdSm90INS1_25CollectiveMainloopFwdSm90ILi2EN4cute5tupleIJNS5_1CILi1EEES8_S8_EEENS6_IJNS7_ILi128EEENS7_ILi160EEESA_EEELi128ENS_12float_e4m3_tEfNS_4arch4Sm90ELb0ELb1ELb1ELb1ELb1ELb1ELb0ELb1ELb1ELb1ELb0ELb0EEENS1_21CollectiveEpilogueFwdINS6_IJSA_SA_SB_EEES9_NS_10bfloat16_tESF_Li256ELb1ELb1ELb0ELb1EEENS1_36VarlenDynamicPersistentTileSchedulerILi128ELi160ELi256ELi128ELb0ELb1ELb1ELb1ELb0ELb1EEEEEEEEEvNT_6ParamsE)
        /*004c*/ 	.short	0x0380
        /*004e*/ 	.short	0x0a80


	//----- nvinfo : EIATTR_SW_WAR
	.align		4
.L_566:
        /*0050*/ 	.byte	0x04, 0x36
        /*0052*/ 	.short	(.L_568 - .L_567)
.L_567:
        /*0054*/ 	.word	0x00000008
.L_568:


//--------------------- .nv.info._ZN7cutlass13device_kernelIN5flash11enable_sm90INS1_16FlashAttnFwdSm90INS1_25CollectiveMainloopFwdSm90ILi2EN4cute5tupleIJNS5_1CILi1EEES8_S8_EEENS6_IJNS7_ILi128EEENS7_ILi160EEESA_EEELi128ENS_12float_e4m3_tEfNS_4arch4Sm90ELb1ELb0ELb1ELb0ELb1ELb0ELb0ELb1ELb1ELb1ELb0ELb0EEENS1_21CollectiveEpilogueFwdINS6_IJSA_SA_SB_EEES9_NS_10bfloat16_tESF_Li256ELb0ELb1ELb0ELb1EEENS1_30DynamicPersistentTileSchedulerILi256ELi128ELb0ELb1ELb1EEEEEEEEEvNT_6ParamsE --------------------------
	.section	.nv.info._ZN7cutlass13device_kernelIN5flash11enable_sm90INS1_16FlashAttnFwdSm90INS1_25CollectiveMainloopFwdSm90ILi2EN4cute5tupleIJNS5_1CILi1EEES8_S8_EEENS6_IJNS7_ILi128EEENS7_ILi160EEESA_EEELi128ENS_12float_e4m3_tEfNS_4arch4Sm90ELb1ELb0ELb1ELb0ELb1ELb0ELb0ELb1ELb1ELb1ELb0ELb0EEENS1_21CollectiveEpilogueFwdINS6_IJSA_SA_SB_EEES9_NS_10bfloat16_tESF_Li256ELb0ELb1ELb0ELb1EEENS1_30DynamicPersistentTileSchedulerILi256ELi128ELb0ELb1ELb1EEEEEEEEEvNT_6ParamsE,"",@"SHT_CUDA_INFO"
	.sectionflags	@""
	.align	4


	//----- nvinfo : EIATTR_CUDA_API_VERSION
	.align		4
        /*0000*/ 	.byte	0x04, 0x37
        /*0002*/ 	.short	(.L_570 - .L_569)
.L_569:
        /*0004*/ 	.word	0x00000082


	//----- nvinfo : EIATTR_KPARAM_INFO
	.align		4
.L_570:
        /*0008*/ 	.byte	0x04, 0x17
        /*000a*/ 	.short	(.L_572 - .L_571)
.L_571:
        /*000c*/ 	.word	0x00000000
        /*0010*/ 	.short	0x0000
        /*0012*/ 	.short	0x0000
        /*0014*/ 	.byte	0x00, 0xf0, 0x01, 0x2a


	//----- nvinfo : EIATTR_SPARSE_MMA_MASK
	.align		4
.L_572:
        /*0018*/ 	.byte	0x03, 0x50
        /*001a*/ 	.short	0x0000


	//----- nvinfo : EIATTR_MAXREG_COUNT
	.align		4
        /*001c*/ 	.byte	0x03, 0x1b
        /*001e*/ 	.short	0x00a8


	//----- nvinfo : EIATTR_MERCURY_ISA_VERSION
	.align		4
        /*0020*/ 	.byte	0x03, 0x5f
        /*0022*/ 	.short	0x0101


	//----- nvinfo : EIATTR_VRC_CTA_INIT_COUNT
	.align		4
        /*0024*/ 	.byte	0x02, 0x4a
	.zero		1
	.zero		1


	//----- nvinfo : EIATTR_EXIT_INSTR_OFFSETS
	.align		4
        /*0028*/ 	.byte	0x04, 0x1c
        /*002a*/ 	.short	(.L_574 - .L_573)


	//   ....[0]....
.L_573:
        /*002c*/ 	.word	0x00000010


	//----- nvinfo : EIATTR_MAX_THREADS
	.align		4
.L_574:
        /*0030*/ 	.byte	0x04, 0x05
        /*0032*/ 	.short	(.L_576 - .L_575)
.L_575:
        /*0034*/ 	.word	0x00000180
        /*0038*/ 	.word	0x00000001
        /*003c*/ 	.word	0x00000001


	//----- nvinfo : EIATTR_CBANK_PARAM_SIZE
	.align		4
.L_576:
        /*0040*/ 	.byte	0x03, 0x19
        /*0042*/ 	.short	0x0a80


	//----- nvinfo : EIATTR_PARAM_CBANK
	.align		4
        /*0044*/ 	.byte	0x04, 0x0a
        /*0046*/ 	.short	(.L_578 - .L_577)
	.align		4
.L_577:
        /*0048*/ 	.word	index@(.nv.constant0._ZN7cutlass13device_kernelIN5flash11enable_sm90INS1_16FlashAttnFwdSm90INS1_25CollectiveMainloopFwdSm90ILi2EN4cute5tupleIJNS5_1CILi1EEES8_S8_EEENS6_IJNS7_ILi128EEENS7_ILi160EEESA_EEELi128ENS_12float_e4m3_tEfNS_4arch4Sm90ELb1ELb0ELb1ELb0ELb1ELb0ELb0ELb1ELb1ELb1ELb0ELb0EEENS1_21CollectiveEpilogueFwdINS6_IJSA_SA_SB_EEES9_NS_10bfloat16_tESF_Li256ELb0ELb1ELb0ELb1EEENS1_30DynamicPersistentTileSchedulerILi256ELi128ELb0ELb1ELb1EEEEEEEEEvNT_6ParamsE)
        /*004c*/ 	.short	0x0380
        /*004e*/ 	.short	0x0a80


	//----- nvinfo : EIATTR_SW_WAR
	.align		4
.L_578:
        /*0050*/ 	.byte	0x04, 0x36
        /*0052*/ 	.short	(.L_580 - .L_579)
.L_579:
        /*0054*/ 	.word	0x00000008
.L_580:


//--------------------- .nv.info._ZN7cutlass13device_kernelIN5flash11enable_sm90INS1_16FlashAttnFwdSm90INS1_25CollectiveMainloopFwdSm90ILi2EN4cute5tupleIJNS5_1CILi1EEES8_S8_EEENS6_IJNS7_ILi128EEENS7_ILi160EEESA_EEELi128ENS_12float_e4m3_tEfNS_4arch4Sm90ELb1ELb0ELb1ELb1ELb1ELb0ELb0ELb1ELb1ELb1ELb0ELb0EEENS1_21CollectiveEpilogueFwdINS6_IJSA_SA_SB_EEES9_NS_10bfloat16_tESF_Li256ELb1ELb1ELb0ELb1EEENS1_36VarlenDynamicPersistentTileSchedulerILi128ELi160ELi256ELi128ELb0ELb1ELb1ELb1ELb1ELb1EEEEEEEEEvNT_6ParamsE --------------------------
	.section	.nv.info._ZN7cutlass13device_kernelIN5flash11enable_sm90INS1_16FlashAttnFwdSm90INS1_25CollectiveMainloopFwdSm90ILi2EN4cute5tupleIJNS5_1CILi1EEES8_S8_EEENS6_IJNS7_ILi128EEENS7_ILi160EEESA_EEELi128ENS_12float_e4m3_tEfNS_4arch4Sm90ELb1ELb0ELb1ELb1ELb1ELb0ELb0ELb1ELb1ELb1ELb0ELb0EEENS1_21CollectiveEpilogueFwdINS6_IJSA_SA_SB_EEES9_NS_10bfloat16_tESF_Li256ELb1ELb1ELb0ELb1EEENS1_36VarlenDynamicPersistentTileSchedulerILi128ELi160ELi256ELi128ELb0ELb1ELb1ELb1ELb1ELb1EEEEEEEEEvNT_6ParamsE,"",@"SHT_CUDA_INFO"
	.sectionflags	@""
	.align	4


	//----- nvinfo : EIATTR_CUDA_API_VERSION
	.align		4
        /*0000*/ 	.byte	0x04, 0x37
        /*0002*/ 	.short	(.L_582 - .L_581)
.L_581:
        /*0004*/ 	.word	0x00000082


	//----- nvinfo : EIATTR_KPARAM_INFO
	.align		4
.L_582:
        /*0008*/ 	.byte	0x04, 0x17
        /*000a*/ 	.short	(.L_584 - .L_583)
.L_583:
        /*000c*/ 	.word	0x00000000
        /*0010*/ 	.short	0x0000
        /*0012*/ 	.short	0x0000
        /*0014*/ 	.byte	0x00, 0xf0, 0x01, 0x2a


	//----- nvinfo : EIATTR_SPARSE_MMA_MASK
	.align		4
.L_584:
        /*0018*/ 	.byte	0x03, 0x50
        /*001a*/ 	.short	0x0000


	//----- nvinfo : EIATTR_MAXREG_COUNT
	.align		4
        /*001c*/ 	.byte	0x03, 0x1b
        /*001e*/ 	.short	0x00a8


	//----- nvinfo : EIATTR_MERCURY_ISA_VERSION
	.align		4
        /*0020*/ 	.byte	0x03, 0x5f
        /*0022*/ 	.short	0x0101


	//----- nvinfo : EIATTR_VRC_CTA_INIT_COUNT
	.align		4
        /*0024*/ 	.byte	0x02, 0x4a
	.zero		1
	.zero		1


	//----- nvinfo : EIATTR_EXIT_INSTR_OFFSETS
	.align		4
        /*0028*/ 	.byte	0x04, 0x1c
        /*002a*/ 	.short	(.L_586 - .L_585)


	//   ....[0]....
.L_585:
        /*002c*/ 	.word	0x00000010


	//----- nvinfo : EIATTR_MAX_THREADS
	.align		4
.L_586:
        /*0030*/ 	.byte	0x04, 0x05
        /*0032*/ 	.short	(.L_588 - .L_587)
.L_587:
        /*0034*/ 	.word	0x00000180
        /*0038*/ 	.word	0x00000001
        /*003c*/ 	.word	0x00000001


	//----- nvinfo : EIATTR_CBANK_PARAM_SIZE
	.align		4
.L_588:
        /*0040*/ 	.byte	0x03, 0x19
        /*0042*/ 	.short	0x0a80


	//----- nvinfo : EIATTR_PARAM_CBANK
	.align		4
        /*0044*/ 	.byte	0x04, 0x0a
        /*0046*/ 	.short	(.L_590 - .L_589)
	.align		4
.L_589:
        /*0048*/ 	.word	index@(.nv.constant0._ZN7cutlass13device_kernelIN5flash11enable_sm90INS1_16FlashAttnFwdSm90INS1_25CollectiveMainloopFwdSm90ILi2EN4cute5tupleIJNS5_1CILi1EEES8_S8_EEENS6_IJNS7_ILi128EEENS7_ILi160EEESA_EEELi128ENS_12float_e4m3_tEfNS_4arch4Sm90ELb1ELb0ELb1ELb1ELb1ELb0ELb0ELb1ELb1ELb1ELb0ELb0EEENS1_21CollectiveEpilogueFwdINS6_IJSA_SA_SB_EEES9_NS_10bfloat16_tESF_Li256ELb1ELb1ELb0ELb1EEENS1_36VarlenDynamicPersistentTileSchedulerILi128ELi160ELi256ELi128ELb0ELb1ELb1ELb1ELb1ELb1EEEEEEEEEvNT_6ParamsE)
        /*004c*/ 	.short	0x0380
        /*004e*/ 	.short	0x0a80


	//----- nvinfo : EIATTR_SW_WAR
	.align		4
.L_590:
        /*0050*/ 	.byte	0x04, 0x36
        /*0052*/ 	.short	(.L_592 - .L_591)
.L_591:
        /*0054*/ 	.word	0x00000008
.L_592:


//--------------------- .nv.info._ZN7cutlass13device_kernelIN5flash11enable_sm90INS1_16FlashAttnFwdSm90INS1_25CollectiveMainloopFwdSm90ILi2EN4cute5tupleIJNS5_1CILi1EEES8_S8_EEENS6_IJNS7_ILi128EEENS7_ILi160EEESA_EEELi128ENS_12float_e4m3_tEfNS_4arch4Sm90ELb1ELb0ELb1ELb1ELb1ELb1ELb0ELb1ELb1ELb1ELb0ELb0EEENS1_21CollectiveEpilogueFwdINS6_IJSA_SA_SB_EEES9_NS_10bfloat16_tESF_Li256ELb1ELb1ELb0ELb1EEENS1_36VarlenDynamicPersistentTileSchedulerILi128ELi160ELi256ELi128ELb0ELb1ELb1ELb1ELb1ELb1EEEEEEEEEvNT_6ParamsE --------------------------
	.section	.nv.info._ZN7cutlass13device_kernelIN5flash11enable_sm90INS1_16FlashAttnFwdSm90INS1_25CollectiveMainloopFwdSm90ILi2EN4cute5tupleIJNS5_1CILi1EEES8_S8_EEENS6_IJNS7_ILi128EEENS7_ILi160EEESA_EEELi128ENS_12float_e4m3_tEfNS_4arch4Sm90ELb1ELb0ELb1ELb1ELb1ELb1ELb0ELb1ELb1ELb1ELb0ELb0EEENS1_21CollectiveEpilogueFwdINS6_IJSA_SA_SB_EEES9_NS_10bfloat16_tESF_Li256ELb1ELb1ELb0ELb1EEENS1_36VarlenDynamicPersistentTileSchedulerILi128ELi160ELi256ELi128ELb0ELb1ELb1ELb1ELb1ELb1EEEEEEEEEvNT_6ParamsE,"",@"SHT_CUDA_INFO"
	.sectionflags	@""
	.align	4


	//----- nvinfo : EIATTR_CUDA_API_VERSION
	.align		4
        /*0000*/ 	.byte	0x04, 0x37
        /*0002*/ 	.short	(.L_594 - .L_593)
.L_593:
        /*0004*/ 	.word	0x00000082


	//----- nvinfo : EIATTR_KPARAM_INFO
	.align		4
.L_594:
        /*0008*/ 	.byte	0x04, 0x17
        /*000a*/ 	.short	(.L_596 - .L_595)
.L_595:
        /*000c*/ 	.word	0x00000000
        /*0010*/ 	.short	0x0000
        /*0012*/ 	.short	0x0000
        /*0014*/ 	.byte	0x00, 0xf0, 0x01, 0x2a


	//----- nvinfo : EIATTR_SPARSE_MMA_MASK
	.align		4
.L_596:
        /*0018*/ 	.byte	0x03, 0x50
        /*001a*/ 	.short	0x0000


	//----- nvinfo : EIATTR_MAXREG_COUNT
	.align		4
        /*001c*/ 	.byte	0x03, 0x1b
        /*001e*/ 	.short	0x00a8


	//----- nvinfo : EIATTR_MERCURY_ISA_VERSION
	.align		4
        /*0020*/ 	.byte	0x03, 0x5f
        /*0022*/ 	.short	0x0101


	//----- nvinfo : EIATTR_VRC_CTA_INIT_COUNT
	.align		4
        /*0024*/ 	.byte	0x02, 0x4a
	.zero		1
	.zero		1


	//----- nvinfo : EIATTR_EXIT_INSTR_OFFSETS
	.align		4
        /*0028*/ 	.byte	0x04, 0x1c
        /*002a*/ 	.short	(.L_598 - .L_597)


	//   ....[0]....
.L_597:
        /*002c*/ 	.word	0x00000010


	//----- nvinfo : EIATTR_MAX_THREADS
	.align		4
.L_598:
        /*0030*/ 	.byte	0x04, 0x05
        /*0032*/ 	.short	(.L_600 - .L_599)
.L_599:
        /*0034*/ 	.word	0x00000180
        /*0038*/ 	.word	0x00000001
        /*003c*/ 	.word	0x00000001


	//----- nvinfo : EIATTR_CBANK_PARAM_SIZE
	.align		4
.L_600:
        /*0040*/ 	.byte	0x03, 0x19
        /*0042*/ 	.short	0x0a80


	//----- nvinfo : EIATTR_PARAM_CBANK
	.align		4
        /*0044*/ 	.byte	0x04, 0x0a
        /*0046*/ 	.short	(.L_602 - .L_601)
	.align		4
.L_601:
        /*0048*/ 	.word	index@(.nv.constant0._ZN7cutlass13device_kernelIN5flash11enable_sm90INS1_16FlashAttnFwdSm90INS1_25CollectiveMainloopFwdSm90ILi2EN4cute5tupleIJNS5_1CILi1EEES8_S8_EEENS6_IJNS7_ILi128EEENS7_ILi160EEESA_EEELi128ENS_12float_e4m3_tEfNS_4arch4Sm90ELb1ELb0ELb1ELb1ELb1ELb1ELb0ELb1ELb1ELb1ELb0ELb0EEENS1_21CollectiveEpilogueFwdINS6_IJSA_SA_SB_EEES9_NS_10bfloat16_tESF_Li256ELb1ELb1ELb0ELb1EEENS1_36VarlenDynamicPersistentTileSchedulerILi128ELi160ELi256ELi128ELb0ELb1ELb1ELb1ELb1ELb1EEEEEEEEEvNT_6ParamsE)
        /*004c*/ 	.short	0x0380
        /*004e*/ 	.short	0x0a80


	//----- nvinfo : EIATTR_SW_WAR
	.align		4
.L_602:
        /*0050*/ 	.byte	0x04, 0x36
        /*0052*/ 	.short	(.L_604 - .L_603)
.L_603:
        /*0054*/ 	.word	0x00000008
.L_604:


//--------------------- .nv.info._ZN7cutlass13device_kernelIN5flash11enable_sm90INS1_16FlashAttnFwdSm90INS1_25CollectiveMainloopFwdSm90ILi2EN4cute5tupleIJNS5_1CILi1EEES8_S8_EEENS6_IJNS7_ILi192EEENS7_ILi128EEENS7_ILi96EEEEEELi96ENS_12float_e4m3_tEfNS_4arch4Sm90ELb0ELb0ELb1ELb0ELb1ELb0ELb0ELb1ELb1ELb1ELb0ELb0EEENS1_21CollectiveEpilogueFwdINS6_IJSA_SC_SB_EEES9_NS_10bfloat16_tESG_Li384ELb0ELb1ELb0ELb1EEENS1_29StaticPersistentTileSchedulerILb0EEEEEEEEEvNT_6ParamsE --------------------------
	.section	.nv.info._ZN7cutlass13device_kernelIN5flash11enable_sm90INS1_16FlashAttnFwdSm90INS1_25CollectiveMainloopFwdSm90ILi2EN4cute5tupleIJNS5_1CILi1EEES8_S8_EEENS6_IJNS7_ILi192EEENS7_ILi128EEENS7_ILi96EEEEEELi96ENS_12float_e4m3_tEfNS_4arch4Sm90ELb0ELb0ELb1ELb0ELb1ELb0ELb0ELb1ELb1ELb1ELb0ELb0EEENS1_21CollectiveEpilogueFwdINS6_IJSA_SC_SB_EEES9_NS_10bfloat16_tESG_Li384ELb0ELb1ELb0ELb1EEENS1_29StaticPersistentTileSchedulerILb0EEEEEEEEEvNT_6ParamsE,"",@"SHT_CUDA_INFO"
	.sectionflags	@""
	.align	4


	//----- nvinfo : EIATTR_CUDA_API_VERSION
	.align		4
        /*0000*/ 	.byte	0x04, 0x37
        /*0002*/ 	.short	(.L_606 - .L_605)
.L_605:
        /*0004*/ 	.word	0x00000082


	//----- nvinfo : EIATTR_KPARAM_INFO
	.align		4
.L_606:
        /*0008*/ 	.byte	0x04, 0x17
        /*000a*/ 	.short	(.L_608 - .L_607)
.L_607:
        /*000c*/ 	.word	0x00000000
        /*0010*/ 	.short	0x0000
        /*0012*/ 	.short	0x0000
        /*0014*/ 	.byte	0x00, 0xf0, 0x01, 0x28


	//----- nvinfo : EIATTR_SPARSE_MMA_MASK
	.align		4
.L_608:
        /*0018*/ 	.byte	0x03, 0x50
        /*001a*/ 	.short	0x0000


	//----- nvinfo : EIATTR_MAXREG_COUNT
	.align		4
        /*001c*/ 	.byte	0x03, 0x1b
        /*001e*/ 	.short	0x0080


	//----- nvinfo : EIATTR_MERCURY_ISA_VERSION
	.align		4
        /*0020*/ 	.byte	0x03, 0x5f
        /*0022*/ 	.short	0x0101


	//----- nvinfo : EIATTR_VRC_CTA_INIT_COUNT
	.align		4
        /*0024*/ 	.byte	0x02, 0x4a
	.zero		1
	.zero		1


	//----- nvinfo : EIATTR_EXIT_INSTR_OFFSETS
	.align		4
        /*0028*/ 	.byte	0x04, 0x1c
        /*002a*/ 	.short	(.L_610 - .L_609)


	//   ....[0]....
.L_609:
        /*002c*/ 	.word	0x00000010


	//----- nvinfo : EIATTR_MAX_THREADS
	.align		4
.L_610:
        /*0030*/ 	.byte	0x04, 0x05
        /*0032*/ 	.short	(.L_612 - .L_611)
.L_611:
        /*0034*/ 	.word	0x00000200
        /*0038*/ 	.word	0x00000001
        /*003c*/ 	.word	0x00000001


	//----- nvinfo : EIATTR_CBANK_PARAM_SIZE
	.align		4
.L_612:
        /*0040*/ 	.byte	0x03, 0x19
        /*0042*/ 	.short	0x0a00


	//----- nvinfo : EIATTR_PARAM_CBANK
	.align		4
        /*0044*/ 	.byte	0x04, 0x0a
        /*0046*/ 	.short	(.L_614 - .L_613)
	.align		4
.L_613:
        /*0048*/ 	.word	index@(.nv.constant0._ZN7cutlass13device_kernelIN5flash11enable_sm90INS1_16FlashAttnFwdSm90INS1_25CollectiveMainloopFwdSm90ILi2EN4cute5tupleIJNS5_1CILi1EEES8_S8_EEENS6_IJNS7_ILi192EEENS7_ILi128EEENS7_ILi96EEEEEELi96ENS_12float_e4m3_tEfNS_4arch4Sm90ELb0ELb0ELb1ELb0ELb1ELb0ELb0ELb1ELb1ELb1ELb0ELb0EEENS1_21CollectiveEpilogueFwdINS6_IJSA_SC_SB_EEES9_NS_10bfloat16_tESG_Li384ELb0ELb1ELb0ELb1EEENS1_29StaticPersistentTileSchedulerILb0EEEEEEEEEvNT_6ParamsE)
        /*004c*/ 	.short	0x0380
        /*004e*/ 	.short	0x0a00


	//----- nvinfo : EIATTR_SW_WAR
	.align		4
.L_614:
        /*0050*/ 	.byte	0x04, 0x36
        /*0052*/ 	.short	(.L_616 - .L_615)
.L_615:
        /*0054*/ 	.word	0x00000008
.L_616:


//--------------------- .nv.info._ZN7cutlass13device_kernelIN5flash11enable_sm90INS1_16FlashAttnFwdSm90INS1_25CollectiveMainloopFwdSm90ILi2EN4cute5tupleIJNS5_1CILi1EEES8_S8_EEENS6_IJNS7_ILi192EEENS7_ILi128EEENS7_ILi96EEEEEELi96ENS_12float_e4m3_tEfNS_4arch4Sm90ELb0ELb0ELb1ELb1ELb1ELb0ELb0ELb1ELb1ELb1ELb0ELb0EEENS1_21CollectiveEpilogueFwdINS6_IJSA_SC_SB_EEES9_NS_10bfloat16_tESG_Li384ELb1ELb1ELb0ELb1EEENS1_36VarlenDynamicPersistentTileSchedulerILi192ELi128ELi384ELi128ELb0ELb1ELb1ELb0ELb1ELb1EEEEEEEEEvNT_6ParamsE --------------------------
	.section	.nv.info._ZN7cutlass13device_kernelIN5flash11enable_sm90INS1_16FlashAttnFwdSm90INS1_25CollectiveMainloopFwdSm90ILi2EN4cute5tupleIJNS5_1CILi1EEES8_S8_EEENS6_IJNS7_ILi192EEENS7_ILi128EEENS7_ILi96EEEEEELi96ENS_12float_e4m3_tEfNS_4arch4Sm90ELb0ELb0ELb1ELb1ELb1ELb0ELb0ELb1ELb1ELb1ELb0ELb0EEENS1_21CollectiveEpilogueFwdINS6_IJSA_SC_SB_EEES9_NS_10bfloat16_tESG_Li384ELb1ELb1ELb0ELb1EEENS1_36VarlenDynamicPersistentTileSchedulerILi192ELi128ELi384ELi128ELb0ELb1ELb1ELb0ELb1ELb1EEEEEEEEEvNT_6ParamsE,"",@"SHT_CUDA_INFO"
	.sectionflags	@""
	.align	4


	//----- nvinfo : EIATTR_CUDA_API_VERSION
	.align		4
        /*0000*/ 	.byte	0x04, 0x37
        /*0002*/ 	.short	(.L_618 - .L_617)
.L_617:
        /*0004*/ 	.word	0x00000082


	//----- nvinfo : EIATTR_KPARAM_INFO
	.align		4
.L_618:
        /*0008*/ 	.byte	0x04, 0x17
        /*000a*/ 	.short	(.L_620 - .L_619)
.L_619:
        /*000c*/ 	.word	0x00000000
        /*0010*/ 	.short	0x0000
        /*0012*/ 	.short	0x0000
        /*0014*/ 	.byte	0x00, 0xf0, 0x01, 0x2a


	//----- nvinfo : EIATTR_SPARSE_MMA_MASK
	.align		4
.L_620:
        /*0018*/ 	.byte	0x03, 0x50
        /*001a*/ 	.short	0x0000


	//----- nvinfo : EIATTR_MAXREG_COUNT
	.align		4
        /*001c*/ 	.byte	0x03, 0x1b
        /*001e*/ 	.short	0x0080


	//----- nvinfo : EIATTR_MERCURY_ISA_VERSION
	.align		4
        /*0020*/ 	.byte	0x03, 0x5f
        /*0022*/ 	.short	0x0101


	//----- nvinfo : EIATTR_VRC_CTA_INIT_COUNT
	.align		4
        /*0024*/ 	.byte	0x02, 0x4a
	.zero		1
	.zero		1


	//----- nvinfo : EIATTR_EXIT_INSTR_OFFSETS
	.align		4
        /*0028*/ 	.byte	0x04, 0x1c
        /*002a*/ 	.short	(.L_622 - .L_621)


	//   ....[0]....
.L_621:
        /*002c*/ 	.word	0x00000010


	//----- nvinfo : EIATTR_MAX_THREADS
	.align		4
.L_622:
        /*0030*/ 	.byte	0x04, 0x05
        /*0032*/ 	.short	(.L_624 - .L_623)
.L_623:
        /*0034*/ 	.word	0x00000200
        /*0038*/ 	.word	0x00000001
        /*003c*/ 	.word	0x00000001


	//----- nvinfo : EIATTR_CBANK_PARAM_SIZE
	.align		4
.L_624:
        /*0040*/ 	.byte	0x03, 0x19
        /*0042*/ 	.short	0x0a80


	//----- nvinfo : EIATTR_PARAM_CBANK
	.align		4
        /*0044*/ 	.byte	0x04, 0x0a
        /*0046*/ 	.short	(.L_626 - .L_625)
	.align		4
.L_625:
        /*0048*/ 	.word	index@(.nv.constant0._ZN7cutlass13device_kernelIN5flash11enable_sm90INS1_16FlashAttnFwdSm90INS1_25CollectiveMainloopFwdSm90ILi2EN4cute5tupleIJNS5_1CILi1EEES8_S8_EEENS6_IJNS7_ILi192EEENS7_ILi128EEENS7_ILi96EEEEEELi96ENS_12float_e4m3_tEfNS_4arch4Sm90ELb0ELb0ELb1ELb1ELb1ELb0ELb0ELb1ELb1ELb1ELb0ELb0EEENS1_21CollectiveEpilogueFwdINS6_IJSA_SC_SB_EEES9_NS_10bfloat16_tESG_Li384ELb1ELb1ELb0ELb1EEENS1_36VarlenDynamicPersistentTileSchedulerILi192ELi128ELi384ELi128ELb0ELb1ELb1ELb0ELb1ELb1EEEEEEEEEvNT_6ParamsE)
        /*004c*/ 	.short	0x0380
        /*004e*/ 	.short	0x0a80


	//----- nvinfo : EIATTR_SW_WAR
	.align		4
.L_626:
        /*0050*/ 	.byte	0x04, 0x36
        /*0052*/ 	.short	(.L_628 - .L_627)
.L_627:
        /*0054*/ 	.word	0x00000008
.L_628:


//--------------------- .nv.info._ZN7cutlass13device_kernelIN5flash11enable_sm90INS1_16FlashAttnFwdSm90INS1_25CollectiveMainloopFwdSm90ILi2EN4cute5tupleIJNS5_1CILi1EEES8_S8_EEENS6_IJNS7_ILi192EEENS7_ILi128EEENS7_ILi96EEEEEELi96ENS_12float_e4m3_tEfNS_4arch4Sm90ELb0ELb0ELb1ELb1ELb1ELb1ELb0ELb1ELb1ELb1ELb0ELb0EEENS1_21CollectiveEpilogueFwdINS6_IJSA_SC_SB_EEES9_NS_10bfloat16_tESG_Li384ELb1ELb1ELb0ELb1EEENS1_36VarlenDynamicPersistentTileSchedulerILi192ELi128ELi384ELi128ELb0ELb1ELb1ELb0ELb1ELb1EEEEEEEEEvNT_6ParamsE --------------------------
	.section	.nv.info._ZN7cutlass13device_kernelIN5flash11enable_sm90INS1_16FlashAttnFwdSm90INS1_25CollectiveMainloopFwdSm90ILi2EN4cute5tupleIJNS5_1CILi1EEES8_S8_EEENS6_IJNS7_ILi192EEENS7_ILi128EEENS7_ILi96EEEEEELi96ENS_12float_e4m3_tEfNS_4arch4Sm90ELb0ELb0ELb1ELb1ELb1ELb1ELb0ELb1ELb1ELb1ELb0ELb0EEENS1_21CollectiveEpilogueFwdINS6_IJSA_SC_SB_EEES9_NS_10bfloat16_tESG_Li384ELb1ELb1ELb0ELb1EEENS1_36VarlenDynamicPersistentTileSchedulerILi192ELi128ELi384ELi128ELb0ELb1ELb1ELb0ELb1ELb1EEEEEEEEEvNT_6ParamsE,"",@"SHT_CUDA_INFO"
	.sectionflags	@""
	.align	4


	//----- nvinfo : EIATTR_CUDA_API_VERSION
	.align		4
        /*0000*/ 	.byte	0x04, 0x37
        /*0002*/ 	.short	(.L_630 - .L_629)
.L_629:
        /*0004*/ 	.word	0x00000082


	//----- nvinfo : EIATTR_KPARAM_INFO
	.align		4
.L_630:
        /*0008*/ 	.byte	0x04, 0x17
        /*000a*/ 	.short	(.L_632 - .L_631)
.L_631:
        /*000c*/ 	.word	0x00000000
        /*0010*/ 	.short	0x0000
        /*0012*/ 	.short	0x0000
        /*0014*/ 	.byte	0x00, 0xf0, 0x01, 0x2a


	//----- nvinfo : EIATTR_SPARSE_MMA_MASK
	.align		4
.L_632:
        /*0018*/ 	.byte	0x03, 0x50
        /*001a*/ 	.short	0x0000


	//----- nvinfo : EIATTR_MAXREG_COUNT
	.align		4
        /*001c*/ 	.byte	0x03, 0x1b
        /*001e*/ 	.short	0x0080


	//----- nvinfo : EIATTR_MERCURY_ISA_VERSION
	.align		4
        /*0020*/ 	.byte	0x03, 0x5f
        /*0022*/ 	.short	0x0101


	//----- nvinfo : EIATTR_VRC_CTA_INIT_COUNT
	.align		4
        /*0024*/ 	.byte	0x02, 0x4a
	.zero		1
	.zero		1


	//----- nvinfo : EIATTR_EXIT_INSTR_OFFSETS
	.align		4
        /*0028*/ 	.byte	0x04, 0x1c
        /*002a*/ 	.short	(.L_634 - .L_633)


	//   ....[0]....
.L_633:
        /*002c*/ 	.word	0x00000010


	//----- nvinfo : EIATTR_MAX_THREADS
	.align		4
.L_634:
        /*0030*/ 	.byte	0x04, 0x05
        /*0032*/ 	.short	(.L_636 - .L_635)
.L_635:
        /*0034*/ 	.word	0x00000200
        /*0038*/ 	.word	0x00000001
        /*003c*/ 	.word	0x00000001


	//----- nvinfo : EIATTR_CBANK_PARAM_SIZE
	.align		4
.L_636:
        /*0040*/ 	.byte	0x03, 0x19
        /*0042*/ 	.short	0x0a80


	//----- nvinfo : EIATTR_PARAM_CBANK
	.align		4
        /*0044*/ 	.byte	0x04, 0x0a
        /*0046*/ 	.short	(.L_638 - .L_637)
	.align		4
.L_637:
        /*0048*/ 	.word	index@(.nv.constant0._ZN7cutlass13device_kernelIN5flash11enable_sm90INS1_16FlashAttnFwdSm90INS1_25CollectiveMainloopFwdSm90ILi2EN4cute5tupleIJNS5_1CILi1EEES8_S8_EEENS6_IJNS7_ILi192EEENS7_ILi128EEENS7_ILi96EEEEEELi96ENS_12float_e4m3_tEfNS_4arch4Sm90ELb0ELb0ELb1ELb1ELb1ELb1ELb0ELb1ELb1ELb1ELb0ELb0EEENS1_21CollectiveEpilogueFwdINS6_IJSA_SC_SB_EEES9_NS_10bfloat16_tESG_Li384ELb1ELb1ELb0ELb1EEENS1_36VarlenDynamicPersistentTileSchedulerILi192ELi128ELi384ELi128ELb0ELb1ELb1ELb0ELb1ELb1EEEEEEEEEvNT_6ParamsE)
        /*004c*/ 	.short	0x0380
        /*004e*/ 	.short	0x0a80


	//----- nvinfo : EIATTR_SW_WAR
	.align		4
.L_638:
        /*0050*/ 	.byte	0x04, 0x36
        /*0052*/ 	.short	(.L_640 - .L_639)
.L_639:
        /*0054*/ 	.word	0x00000008
.L_640:


//--------------------- .nv.info._ZN7cutlass13device_kernelIN5flash11enable_sm90INS1_16FlashAttnFwdSm90INS1_25CollectiveMainloopFwdSm90ILi2EN4cute5tupleIJNS5_1CILi1EEES8_S8_EEENS6_IJNS7_ILi192EEENS7_ILi128EEENS7_ILi96EEEEEELi96ENS_12float_e4m3_tEfNS_4arch4Sm90ELb0ELb1ELb1ELb0ELb1ELb0ELb0ELb1ELb1ELb1ELb0ELb0EEENS1_21CollectiveEpilogueFwdINS6_IJSA_SC_SB_EEES9_NS_10bfloat16_tESG_Li384ELb0ELb1ELb0ELb1EEENS1_30DynamicPersistentTileSchedulerILi384ELi128ELb0ELb1ELb1EEEEEEEEEvNT_6ParamsE --------------------------
	.section	.nv.info._ZN7cutlass13device_kernelIN5flash11enable_sm90INS1_16FlashAttnFwdSm90INS1_25CollectiveMainloopFwdSm90ILi2EN4cute5tupleIJNS5_1CILi1EEES8_S8_EEENS6_IJNS7_ILi192EEENS7_ILi128EEENS7_ILi96EEEEEELi96ENS_12float_e4m3_tEfNS_4arch4Sm90ELb0ELb1ELb1ELb0ELb1ELb0ELb0ELb1ELb1ELb1ELb0ELb0EEENS1_21CollectiveEpilogueFwdINS6_IJSA_SC_SB_EEES9_NS_10bfloat16_tESG_Li384ELb0ELb1ELb0ELb1EEENS1_30DynamicPersistentTileSchedulerILi384ELi128ELb0ELb1ELb1EEEEEEEEEvNT_6ParamsE,"",@"SHT_CUDA_INFO"
	.sectionflags	@""
	.align	4


	//----- nvinfo : EIATTR_CUDA_API_VERSION
	.align		4
        /*0000*/ 	.byte	0x04, 0x37
        /*0002*/ 	.short	(.L_642 - .L_641)
.L_641:
        /*0004*/ 	.word	0x00000082


	//----- nvinfo : EIATTR_KPARAM_INFO
	.align		4
.L_642:
        /*0008*/ 	.byte	0x04, 0x17
        /*000a*/ 	.short	(.L_644 - .L_643)
.L_643:
        /*000c*/ 	.word	0x00000000
        /*0010*/ 	.short	0x0000
        /*0012*/ 	.short	0x0000
        /*0014*/ 	.byte	0x00, 0xf0, 0x01, 0x2a


	//----- nvinfo : EIATTR_SPARSE_MMA_MASK
	.align		4
.L_644:
        /*0018*/ 	.byte	0x03, 0x50
        /*001a*/ 	.short	0x0000


	//----- nvinfo : EIATTR_MAXREG_COUNT
	.align		4
        /*001c*/ 	.byte	0x03, 0x1b
        /*001e*/ 	.short	0x0080


	//----- nvinfo : EIATTR_MERCURY_ISA_VERSION
	.align		4
        /*0020*/ 	.byte	0x03, 0x5f
        /*0022*/ 	.short	0x0101


	//----- nvinfo : EIATTR_VRC_CTA_INIT_COUNT
	.align		4
        /*0024*/ 	.byte	0x02, 0x4a
	.zero		1
	.zero		1


	//----- nvinfo : EIATTR_EXIT_INSTR_OFFSETS
	.align		4
        /*0028*/ 	.byte	0x04, 0x1c
        /*002a*/ 	.short	(.L_646 - .L_645)


	//   ....[0]....
.L_645:
        /*002c*/ 	.word	0x00000010


	//----- nvinfo : EIATTR_MAX_THREADS
	.align		4
.L_646:
        /*0030*/ 	.byte	0x04, 0x05
        /*0032*/ 	.short	(.L_648 - .L_647)
.L_647:
        /*0034*/ 	.word	0x00000200
        /*0038*/ 	.word	0x00000001
        /*003c*/ 	.word	0x00000001


	//----- nvinfo : EIATTR_CBANK_PARAM_SIZE
	.align		4
.L_648:
        /*0040*/ 	.byte	0x03, 0x19
        /*0042*/ 	.short	0x0a80


	//----- nvinfo : EIATTR_PARAM_CBANK
	.align		4
        /*0044*/ 	.byte	0x04, 0x0a
        /*0046*/ 	.short	(.L_650 - .L_649)
	.align		4
.L_649:
        /*0048*/ 	.word	index@(.nv.constant0._ZN7cutlass13device_kernelIN5flash11enable_sm90INS1_16FlashAttnFwdSm90INS1_25CollectiveMainloopFwdSm90ILi2EN4cute5tupleIJNS5_1CILi1EEES8_S8_EEENS6_IJNS7_ILi192EEENS7_ILi128EEENS7_ILi96EEEEEELi96ENS_12float_e4m3_tEfNS_4arch4Sm90ELb0ELb1ELb1ELb0ELb1ELb0ELb0ELb1ELb1ELb1ELb0ELb0EEENS1_21CollectiveEpilogueFwdINS6_IJSA_SC_SB_EEES9_NS_10bfloat16_tESG_Li384ELb0ELb1ELb0ELb1EEENS1_30DynamicPersistentTileSchedulerILi384ELi128ELb0ELb1ELb1EEEEEEEEEvNT_6ParamsE)
        /*004c*/ 	.short	0x0380
        /*004e*/ 	.short	0x0a80


	//----- nvinfo : EIATTR_SW_WAR
	.align		4
.L_650:
        /*0050*/ 	.byte	0x04, 0x36
        /*0052*/ 	.short	(.L_652 - .L_651)
.L_651:
        /*0054*/ 	.word	0x00000008
.L_652:


//--------------------- .nv.info._ZN7cutlass13device_kernelIN5flash11enable_sm90INS1_16FlashAttnFwdSm90INS1_25CollectiveMainloopFwdSm90ILi2EN4cute5tupleIJNS5_1CILi1EEES8_S8_EEENS6_IJNS7_ILi192EEENS7_ILi128EEENS7_ILi96EEEEEELi96ENS_12float_e4m3_tEfNS_4arch4Sm90ELb0ELb1ELb1ELb1ELb1ELb0ELb0ELb1ELb1ELb1ELb0ELb0EEENS1_21CollectiveEpilogueFwdINS6_IJSA_SC_SB_EEES9_NS_10bfloat16_tESG_Li384ELb1ELb1ELb0ELb1EEENS1_36VarlenDynamicPersistentTileSchedulerILi192ELi128ELi384ELi128ELb0ELb1ELb1ELb1ELb0ELb1EEEEEEEEEvNT_6ParamsE --------------------------
	.section	.nv.info._ZN7cutlass13device_kernelIN5flash11enable_sm90INS1_16FlashAttnFwdSm90INS1_25CollectiveMainloopFwdSm90ILi2EN4cute5tupleIJNS5_1CILi1EEES8_S8_EEENS6_IJNS7_ILi192EEENS7_ILi128EEENS7_ILi96EEEEEELi96ENS_12float_e4m3_tEfNS_4arch4Sm90ELb0ELb1ELb1ELb1ELb1ELb0ELb0ELb1ELb1ELb1ELb0ELb0EEENS1_21CollectiveEpilogueFwdINS6_IJSA_SC_SB_EEES9_NS_10bfloat16_tESG_Li384ELb1ELb1ELb0ELb1EEENS1_36VarlenDynamicPersistentTileSchedulerILi192ELi128ELi384ELi128ELb0ELb1ELb1ELb1ELb0ELb1EEEEEEEEEvNT_6ParamsE,"",@"SHT_CUDA_INFO"
	.sectionflags	@""
	.align	4


	//----- nvinfo : EIATTR_CUDA_API_VERSION
	.align		4
        /*0000*/ 	.byte	0x04, 0x37
        /*0002*/ 	.short	(.L_654 - .L_653)
.L_653:
        /*0004*/ 	.word	0x00000082


	//----- nvinfo : EIATTR_KPARAM_INFO
	.align		4
.L_654:
        /*0008*/ 	.byte	0x04, 0x17
        /*000a*/ 	.short	(.L_656 - .L_655)
.L_655:
        /*000c*/ 	.word	0x00000000
        /*0010*/ 	.short	0x0000
        /*0012*/ 	.short	0x0000
        /*0014*/ 	.byte	0x00, 0xf0, 0x01, 0x2a


	//----- nvinfo : EIATTR_SPARSE_MMA_MASK
	.align		4
.L_656:
        /*0018*/ 	.byte	0x03, 0x50
        /*001a*/ 	.short	0x0000


	//----- nvinfo : EIATTR_MAXREG_COUNT
	.align		4
        /*001c*/ 	.byte	0x03, 0x1b
        /*001e*/ 	.short	0x0080


	//----- nvinfo : EIATTR_MERCURY_ISA_VERSION
	.align		4
        /*0020*/ 	.byte	0x03, 0x5f
        /*0022*/ 	.short	0x0101


	//----- nvinfo : EIATTR_VRC_CTA_INIT_COUNT
	.align		4
        /*0024*/ 	.byte	0x02, 0x4a
	.zero		1
	.zero		1


	//----- nvinfo : EIATTR_EXIT_INSTR_OFFSETS
	.align		4
        /*0028*/ 	.byte	0x04, 0x1c
        /*002a*/ 	.short	(.L_658 - .L_657)


	//   ....[0]....
.L_657:
        /*002c*/ 	.word	0x00000010


	//----- nvinfo : EIATTR_MAX_THREADS
	.align		4
.L_658:
        /*0030*/ 	.byte	0x04, 0x05
        /*0032*/ 	.short	(.L_660 - .L_659)
.L_659:
        /*0034*/ 	.word	0x00000200
        /*0038*/ 	.word	0x00000001
        /*003c*/ 	.word	0x00000001


	//----- nvinfo : EIATTR_CBANK_PARAM_SIZE
	.align		4
.L_660:
        /*0040*/ 	.byte	0x03, 0x19
        /*0042*/ 	.short	0x0a80


	//----- nvinfo : EIATTR_PARAM_CBANK
	.align		4
        /*0044*/ 	.byte	0x04, 0x0a
        /*0046*/ 	.short	(.L_662 - .L_661)
	.align		4
.L_661:
        /*0048*/ 	.word	index@(.nv.constant0._ZN7cutlass13device_kernelIN5flash11enable_sm90INS1_16FlashAttnFwdSm90INS1_25CollectiveMainloopFwdSm90ILi2EN4cute5tupleIJNS5_1CILi1EEES8_S8_EEENS6_IJNS7_ILi192EEENS7_ILi128EEENS7_ILi96EEEEEELi96ENS_12float_e4m3_tEfNS_4arch4Sm90ELb0ELb1ELb1ELb1ELb1ELb0ELb0ELb1ELb1ELb1ELb0ELb0EEENS1_21CollectiveEpilogueFwdINS6_IJSA_SC_SB_EEES9_NS_10bfloat16_tESG_Li384ELb1ELb1ELb0ELb1EEENS1_36VarlenDynamicPersistentTileSchedulerILi192ELi128ELi384ELi128ELb0ELb1ELb1ELb1ELb0ELb1EEEEEEEEEvNT_6ParamsE)
        /*004c*/ 	.short	0x0380
        /*004e*/ 	.short	0x0a80


	//----- nvinfo : EIATTR_SW_WAR
	.align		4
.L_662:
        /*0050*/ 	.byte	0x04, 0x36
        /*0052*/ 	.short	(.L_664 - .L_663)
.L_663:
        /*0054*/ 	.word	0x00000008
.L_664:


//--------------------- .nv.info._ZN7cutlass13device_kernelIN5flash11enable_sm90INS1_16FlashAttnFwdSm90INS1_25CollectiveMainloopFwdSm90ILi2EN4cute5tupleIJNS5_1CILi1EEES8_S8_EEENS6_IJNS7_ILi192EEENS7_ILi128EEENS7_ILi96EEEEEELi96ENS_12float_e4m3_tEfNS_4arch4Sm90ELb0ELb1ELb1ELb1ELb1ELb1ELb0ELb1ELb1ELb1ELb0ELb0EEENS1_21CollectiveEpilogueFwdINS6_IJSA_SC_SB_EEES9_NS_10bfloat16_tESG_Li384ELb1ELb1ELb0ELb1EEENS1_36VarlenDynamicPersistentTileSchedulerILi192ELi128ELi384ELi128ELb0ELb1ELb1ELb1ELb0ELb1EEEEEEEEEvNT_6ParamsE --------------------------
	.section	.nv.info._ZN7cutlass13device_kernelIN5flash11enable_sm90INS1_16FlashAttnFwdSm90INS1_25CollectiveMainloopFwdSm90ILi2EN4cute5tupleIJNS5_1CILi1EEES8_S8_EEENS6_IJNS7_ILi192EEENS7_ILi128EEENS7_ILi96EEEEEELi96ENS_12float_e4m3_tEfNS_4arch4Sm90ELb0ELb1ELb1ELb1ELb1ELb1ELb0ELb1ELb1ELb1ELb0ELb0EEENS1_21CollectiveEpilogueFwdINS6_IJSA_SC_SB_EEES9_NS_10bfloat16_tESG_Li384ELb1ELb1ELb0ELb1EEENS1_36VarlenDynamicPersistentTileSchedulerILi192ELi128ELi384ELi128ELb0ELb1ELb1ELb1ELb0ELb1EEEEEEEEEvNT_6ParamsE,"",@"SHT_CUDA_INFO"
	.sectionflags	@""
	.align	4


	//----- nvinfo : EIATTR_CUDA_API_VERSION
	.align		4
        /*0000*/ 	.byte	0x04, 0x37
        /*0002*/ 	.short	(.L_666 - .L_665)
.L_665:
        /*0004*/ 	.word	0x00000082


	//----- nvinfo : EIATTR_KPARAM_INFO
	.align		4
.L_666:
        /*0008*/ 	.byte	0x04, 0x17
        /*000a*/ 	.short	(.L_668 - .L_667)
.L_667:
        /*000c*/ 	.word	0x00000000
        /*0010*/ 	.short	0x0000
        /*0012*/ 	.short	0x0000
        /*0014*/ 	.byte	0x00, 0xf0, 0x01, 0x2a


	//----- nvinfo : EIATTR_SPARSE_MMA_MASK
	.align		4
.L_668:
        /*0018*/ 	.byte	0x03, 0x50
        /*001a*/ 	.short	0x0000


	//----- nvinfo : EIATTR_MAXREG_COUNT
	.align		4
        /*001c*/ 	.byte	0x03, 0x1b
        /*001e*/ 	.short	0x0080


	//----- nvinfo : EIATTR_MERCURY_ISA_VERSION
	.align		4
        /*0020*/ 	.byte	0x03, 0x5f
        /*0022*/ 	.short	0x0101


	//----- nvinfo : EIATTR_VRC_CTA_INIT_COUNT
	.align		4
        /*0024*/ 	.byte	0x02, 0x4a
	.zero		1
	.zero		1


	//----- nvinfo : EIATTR_EXIT_INSTR_OFFSETS
	.align		4
        /*0028*/ 	.byte	0x04, 0x1c
        /*002a*/ 	.short	(.L_670 - .L_669)


	//   ....[0]....
.L_669:
        /*002c*/ 	.word	0x00000010


	//----- nvinfo : EIATTR_MAX_THREADS
	.align		4
.L_670:
        /*0030*/ 	.byte	0x04, 0x05
        /*0032*/ 	.short	(.L_672 - .L_671)
.L_671:
        /*0034*/ 	.word	0x00000200
        /*0038*/ 	.word	0x00000001
        /*003c*/ 	.word	0x00000001


	//----- nvinfo : EIATTR_CBANK_PARAM_SIZE
	.align		4
.L_672:
        /*0040*/ 	.byte	0x03, 0x19
        /*0042*/ 	.short	0x0a80


	//----- nvinfo : EIATTR_PARAM_CBANK
	.align		4
        /*0044*/ 	.byte	0x04, 0x0a
        /*0046*/ 	.short	(.L_674 - .L_673)
	.align		4
.L_673:
        /*0048*/ 	.word	index@(.nv.constant0._ZN7cutlass13device_kernelIN5flash11enable_sm90INS1_16FlashAttnFwdSm90INS1_25CollectiveMainloopFwdSm90ILi2EN4cute5tupleIJNS5_1CILi1EEES8_S8_EEENS6_IJNS7_ILi192EEENS7_ILi128EEENS7_ILi96EEEEEELi96ENS_12float_e4m3_tEfNS_4arch4Sm90ELb0ELb1ELb1ELb1ELb1ELb1ELb0ELb1ELb1ELb1ELb0ELb0EEENS1_21CollectiveEpilogueFwdINS6_IJSA_SC_SB_EEES9_NS_10bfloat16_tESG_Li384ELb1ELb1ELb0ELb1EEENS1_36VarlenDynamicPersistentTileSchedulerILi192ELi128ELi384ELi128ELb0ELb1ELb1ELb1ELb0ELb1EEEEEEEEEvNT_6ParamsE)
        /*004c*/ 	.short	0x0380
        /*004e*/ 	.short	0x0a80


	//----- nvinfo : EIATTR_SW_WAR
	.align		4
.L_674:
        /*0050*/ 	.byte	0x04, 0x36
        /*0052*/ 	.short	(.L_676 - .L_675)
.L_675:
        /*0054*/ 	.word	0x00000008
.L_676:


//--------------------- .nv.info._ZN7cutlass13device_kernelIN5flash11enable_sm90INS1_16FlashAttnFwdSm90INS1_25CollectiveMainloopFwdSm90ILi2EN4cute5tupleIJNS5_1CILi1EEES8_S8_EEENS6_IJNS7_ILi192EEENS7_ILi128EEENS7_ILi96EEEEEELi96ENS_12float_e4m3_tEfNS_4arch4Sm90ELb1ELb0ELb1ELb0ELb1ELb0ELb0ELb1ELb1ELb1ELb0ELb0EEENS1_21CollectiveEpilogueFwdINS6_IJSA_SC_SB_EEES9_NS_10bfloat16_tESG_Li384ELb0ELb1ELb0ELb1EEENS1_30DynamicPersistentTileSchedulerILi384ELi128ELb0ELb1ELb1EEEEEEEEEvNT_6ParamsE --------------------------
	.section	.nv.info._ZN7cutlass13device_kernelIN5flash11enable_sm90INS1_16FlashAttnFwdSm90INS1_25CollectiveMainloopFwdSm90ILi2EN4cute5tupleIJNS5_1CILi1EEES8_S8_EEENS6_IJNS7_ILi192EEENS7_ILi128EEENS7_ILi96EEEEEELi96ENS_12float_e4m3_tEfNS_4arch4Sm90ELb1ELb0ELb1ELb0ELb1ELb0ELb0ELb1ELb1ELb1ELb0ELb0EEENS1_21CollectiveEpilogueFwdINS6_IJSA_SC_SB_EEES9_NS_10bfloat16_tESG_Li384ELb0ELb1ELb0ELb1EEENS1_30DynamicPersistentTileSchedulerILi384ELi128ELb0ELb1ELb1EEEEEEEEEvNT_6ParamsE,"",@"SHT_CUDA_INFO"
	.sectionflags	@""
	.align	4


	//----- nvinfo : EIATTR_CUDA_API_VERSION
	.align		4
        /*0000*/ 	.byte	0x04, 0x37
        /*0002*/ 	.short	(.L_678 - .L_677)
.L_677:
        /*0004*/ 	.word	0x00000082


	//----- nvinfo : EIATTR_KPARAM_INFO
	.align		4
.L_678:
        /*0008*/ 	.byte	0x04, 0x17
        /*000a*/ 	.short	(.L_680 - .L_679)
.L_679:
        /*000c*/ 	.word	0x00000000
        /*0010*/ 	.short	0x0000
        /*0012*/ 	.short	0x0000
        /*0014*/ 	.byte	0x00, 0xf0, 0x01, 0x2a


	//----- nvinfo : EIATTR_SPARSE_MMA_MASK
	.align		4
.L_680:
        /*0018*/ 	.byte	0x03, 0x50
        /*001a*/ 	.short	0x0000


	//----- nvinfo : EIATTR_MAXREG_COUNT
	.align		4
        /*001c*/ 	.byte	0x03, 0x1b
        /*001e*/ 	.short	0x0080


	//----- nvinfo : EIATTR_MERCURY_ISA_VERSION
	.align		4
        /*0020*/ 	.byte	0x03, 0x5f
        /*0022*/ 	.short	0x0101


	//----- nvinfo : EIATTR_VRC_CTA_INIT_COUNT
	.align		4
        /*0024*/ 	.byte	0x02, 0x4a
	.zero		1
	.zero		1


	//----- nvinfo : EIATTR_EXIT_INSTR_OFFSETS
	.align		4
        /*0028*/ 	.byte	0x04, 0x1c
        /*002a*/ 	.short	(.L_682 - .L_681)


	//   ....[0]....
.L_681:
        /*002c*/ 	.word	0x00000010


	//----- nvinfo : EIATTR_MAX_THREADS
	.align		4
.L_682:
        /*0030*/ 	.byte	0x04, 0x05
        /*0032*/ 	.short	(.L_684 - .L_683)
.L_683:
        /*0034*/ 	.word	0x00000200
        /*0038*/ 	.word	0x00000001
        /*003c*/ 	.word	0x00000001


	//----- nvinfo : EIATTR_CBANK_PARAM_SIZE
	.align		4
.L_684:
        /*0040*/ 	.byte	0x03, 0x19
        /*0042*/ 	.short	0x0a80


	//----- nvinfo : EIATTR_PARAM_CBANK
	.align		4
        /*0044*/ 	.byte	0x04, 0x0a
        /*0046*/ 	.short	(.L_686 - .L_685)
	.align		4
.L_685:
        /*0048*/ 	.word	index@(.nv.constant0._ZN7cutlass13device_kernelIN5flash11enable_sm90INS1_16FlashAttnFwdSm90INS1_25CollectiveMainloopFwdSm90ILi2EN4cute5tupleIJNS5_1CILi1EEES8_S8_EEENS6_IJNS7_ILi192EEENS7_ILi128EEENS7_ILi96EEEEEELi96ENS_12float_e4m3_tEfNS_4arch4Sm90ELb1ELb0ELb1ELb0ELb1ELb0ELb0ELb1ELb1ELb1ELb0ELb0EEENS1_21CollectiveEpilogueFwdINS6_IJSA_SC_SB_EEES9_NS_10bfloat16_tESG_Li384ELb0ELb1ELb0ELb1EEENS1_30DynamicPersistentTileSchedulerILi384ELi128ELb0ELb1ELb1EEEEEEEEEvNT_6ParamsE)
        /*004c*/ 	.short	0x0380
        /*004e*/ 	.short	0x0a80


	//----- nvinfo : EIATTR_SW_WAR
	.align		4
.L_686:
        /*0050*/ 	.byte	0x04, 0x36
        /*0052*/ 	.short	(.L_688 - .L_687)
.L_687:
        /*0054*/ 	.word	0x00000008
.L_688:


//--------------------- .nv.info._ZN7cutlass13device_kernelIN5flash11enable_sm90INS1_16FlashAttnFwdSm90INS1_25CollectiveMainloopFwdSm90ILi2EN4cute5tupleIJNS5_1CILi1EEES8_S8_EEENS6_IJNS7_ILi192EEENS7_ILi128EEENS7_ILi96EEEEEELi96ENS_12float_e4m3_tEfNS_4arch4Sm90ELb1ELb0ELb1ELb1ELb1ELb0ELb0ELb1ELb1ELb1ELb0ELb0EEENS1_21CollectiveEpilogueFwdINS6_IJSA_SC_SB_EEES9_NS_10bfloat16_tESG_Li384ELb1ELb1ELb0ELb1EEENS1_36VarlenDynamicPersistentTileSchedulerILi192ELi128ELi384ELi128ELb0ELb1ELb1ELb1ELb1ELb1EEEEEEEEEvNT_6ParamsE --------------------------
	.section	.nv.info._ZN7cutlass13device_kernelIN5flash11enable_sm90INS1_16FlashAttnFwdSm90INS1_25CollectiveMainloopFwdSm90ILi2EN4cute5tupleIJNS5_1CILi1EEES8_S8_EEENS6_IJNS7_ILi192EEENS7_ILi128EEENS7_ILi96EEEEEELi96ENS_12float_e4m3_tEfNS_4arch4Sm90ELb1ELb0ELb1ELb1ELb1ELb0ELb0ELb1ELb1ELb1ELb0ELb0EEENS1_21CollectiveEpilogueFwdINS6_IJSA_SC_SB_EEES9_NS_10bfloat16_tESG_Li384ELb1ELb1ELb0ELb1EEENS1_36VarlenDynamicPersistentTileSchedulerILi192ELi128ELi384ELi128ELb0ELb1ELb1ELb1ELb1ELb1EEEEEEEEEvNT_6ParamsE,"",@"SHT_CUDA_INFO"
	.sectionflags	@""
	.align	4


	//----- nvinfo : EIATTR_CUDA_API_VERSION
	.align		4
        /*0000*/ 	.byte	0x04, 0x37
        /*0002*/ 	.short	(.L_690 - .L_689)
.L_689:
        /*0004*/ 	.word	0x00000082


	//----- nvinfo : EIATTR_KPARAM_INFO
	.align		4
.L_690:
        /*0008*/ 	.byte	0x04, 0x17
        /*000a*/ 	.short	(.L_692 - .L_691)
.L_691:
        /*000c*/ 	.word	0x00000000
        /*0010*/ 	.short	0x0000
        /*0012*/ 	.short	0x0000
        /*0014*/ 	.byte	0x00, 0xf0, 0x01, 0x2a


	//----- nvinfo : EIATTR_SPARSE_MMA_MASK
	.align		4
.L_692:
        /*0018*/ 	.byte	0x03, 0x50
        /*001a*/ 	.short	0x0000


	//----- nvinfo : EIATTR_MAXREG_COUNT
	.align		4
        /*001c*/ 	.byte	0x03, 0x1b
        /*001e*/ 	.short	0x0080


	//----- nvinfo : EIATTR_MERCURY_ISA_VERSION
	.align		4
        /*0020*/ 	.byte	0x03, 0x5f
        /*0022*/ 	.short	0x0101


	//----- nvinfo : EIATTR_VRC_CTA_INIT_COUNT
	.align		4
        /*0024*/ 	.byte	0x02, 0x4a
	.zero		1
	.zero		1


	//----- nvinfo : EIATTR_EXIT_INSTR_OFFSETS
	.align		4
        /*0028*/ 	.byte	0x04, 0x1c
        /*002a*/ 	.short	(.L_694 - .L_693)


	//   ....[0]....
.L_693:
        /*002c*/ 	.word	0x00000010


	//----- nvinfo : EIATTR_MAX_THREADS
	.align		4
.L_694:
        /*0030*/ 	.byte	0x04, 0x05
        /*0032*/ 	.short	(.L_696 - .L_695)
.L_695:
        /*0034*/ 	.word	0x00000200
        /*0038*/ 	.word	0x00000001
        /*003c*/ 	.word	0x00000001


	//----- nvinfo : EIATTR_CBANK_PARAM_SIZE
	.align		4
.L_696:
        /*0040*/ 	.byte	0x03, 0x19
        /*0042*/ 	.short	0x0a80


	//----- nvinfo : EIATTR_PARAM_CBANK
	.align		4
        /*0044*/ 	.byte	0x04, 0x0a
        /*0046*/ 	.short	(.L_698 - .L_697)
	.align		4
.L_697:
        /*0048*/ 	.word	index@(.nv.constant0._ZN7cutlass13device_kernelIN5flash11enable_sm90INS1_16FlashAttnFwdSm90INS1_25CollectiveMainloopFwdSm90ILi2EN4cute5tupleIJNS5_1CILi1EEES8_S8_EEENS6_IJNS7_ILi192EEENS7_ILi128EEENS7_ILi96EEEEEELi96ENS_12float_e4m3_tEfNS_4arch4Sm90ELb1ELb0ELb1ELb1ELb1ELb0ELb0ELb1ELb1ELb1ELb0ELb0EEENS1_21CollectiveEpilogueFwdINS6_IJSA_SC_SB_EEES9_NS_10bfloat16_tESG_Li384ELb1ELb1ELb0ELb1EEENS1_36VarlenDynamicPersistentTileSchedulerILi192ELi128ELi384ELi128ELb0ELb1ELb1ELb1ELb1ELb1EEEEEEEEEvNT_6ParamsE)
        /*004c*/ 	.short	0x0380
        /*004e*/ 	.short	0x0a80


	//----- nvinfo : EIATTR_SW_WAR
	.align		4
.L_698:
        /*0050*/ 	.byte	0x04, 0x36
        /*0052*/ 	.short	(.L_700 - .L_699)
.L_699:
        /*0054*/ 	.word	0x00000008
.L_700:


//--------------------- .nv.info._ZN7cutlass13device_kernelIN5flash11enable_sm90INS1_16FlashAttnFwdSm90INS1_25CollectiveMainloopFwdSm90ILi2EN4cute5tupleIJNS5_1CILi1EEES8_S8_EEENS6_IJNS7_ILi192EEENS7_ILi128EEENS7_ILi96EEEEEELi96ENS_12float_e4m3_tEfNS_4arch4Sm90ELb1ELb0ELb1ELb1ELb1ELb1ELb0ELb1ELb1ELb1ELb0ELb0EEENS1_21CollectiveEpilogueFwdINS6_IJSA_SC_SB_EEES9_NS_10bfloat16_tESG_Li384ELb1ELb1ELb0ELb1EEENS1_36VarlenDynamicPersistentTileSchedulerILi192ELi128ELi384ELi128ELb0ELb1ELb1ELb1ELb1ELb1EEEEEEEEEvNT_6ParamsE --------------------------
	.section	.nv.info._ZN7cutlass13device_kernelIN5flash11enable_sm90INS1_16FlashAttnFwdSm90INS1_25CollectiveMainloopFwdSm90ILi2EN4cute5tupleIJNS5_1CILi1EEES8_S8_EEENS6_IJNS7_ILi192EEENS7_ILi128EEENS7_ILi96EEEEEELi96ENS_12float_e4m3_tEfNS_4arch4Sm90ELb1ELb0ELb1ELb1ELb1ELb1ELb0ELb1ELb1ELb1ELb0ELb0EEENS1_21CollectiveEpilogueFwdINS6_IJSA_SC_SB_EEES9_NS_10bfloat16_tESG_Li384ELb1ELb1ELb0ELb1EEENS1_36VarlenDynamicPersistentTileSchedulerILi192ELi128ELi384ELi128ELb0ELb1ELb1ELb1ELb1ELb1EEEEEEEEEvNT_6ParamsE,"",@"SHT_CUDA_INFO"
	.sectionflags	@""
	.align	4


	//----- nvinfo : EIATTR_CUDA_API_VERSION
	.align		4
        /*0000*/ 	.byte	0x04, 0x37
        /*0002*/ 	.short	(.L_702 - .L_701)
.L_701:
        /*0004*/ 	.word	0x00000082


	//----- nvinfo : EIATTR_KPARAM_INFO
	.align		4
.L_702:
        /*0008*/ 	.byte	0x04, 0x17
        /*000a*/ 	.short	(.L_704 - .L_703)
.L_703:
        /*000c*/ 	.word	0x00000000
        /*0010*/ 	.short	0x0000
        /*0012*/ 	.short	0x0000
        /*0014*/ 	.byte	0x00, 0xf0, 0x01, 0x2a


	//----- nvinfo : EIATTR_SPARSE_MMA_MASK
	.align		4
.L_704:
        /*0018*/ 	.byte	0x03, 0x50
        /*001a*/ 	.short	0x0000


	//----- nvinfo : EIATTR_MAXREG_COUNT
	.align		4
        /*001c*/ 	.byte	0x03, 0x1b
        /*001e*/ 	.short	0x0080


	//----- nvinfo : EIATTR_MERCURY_ISA_VERSION
	.align		4
        /*0020*/ 	.byte	0x03, 0x5f
        /*0022*/ 	.short	0x0101


	//----- nvinfo : EIATTR_VRC_CTA_INIT_COUNT
	.align		4
        /*0024*/ 	.byte	0x02, 0x4a
	.zero		1
	.zero		1


	//----- nvinfo : EIATTR_EXIT_INSTR_OFFSETS
	.align		4
        /*0028*/ 	.byte	0x04, 0x1c
        /*002a*/ 	.short	(.L_706 - .L_705)


	//   ....[0]....
.L_705:
        /*002c*/ 	.word	0x00000010


	//----- nvinfo : EIATTR_MAX_THREADS
	.align		4
.L_706:
        /*0030*/ 	.byte	0x04, 0x05
        /*0032*/ 	.short	(.L_708 - .L_707)
.L_707:
        /*0034*/ 	.word	0x00000200
        /*0038*/ 	.word	0x00000001
        /*003c*/ 	.word	0x00000001


	//----- nvinfo : EIATTR_CBANK_PARAM_SIZE
	.align		4
.L_708:
        /*0040*/ 	.byte	0x03, 0x19
        /*0042*/ 	.short	0x0a80


	//----- nvinfo : EIATTR_PARAM_CBANK
	.align		4
        /*0044*/ 	.byte	0x04, 0x0a
        /*0046*/ 	.short	(.L_710 - .L_709)
	.align		4
.L_709:
        /*0048*/ 	.word	index@(.nv.constant0._ZN7cutlass13device_kernelIN5flash11enable_sm90INS1_16FlashAttnFwdSm90INS1_25CollectiveMainloopFwdSm90ILi2EN4cute5tupleIJNS5_1CILi1EEES8_S8_EEENS6_IJNS7_ILi192EEENS7_ILi128EEENS7_ILi96EEEEEELi96ENS_12float_e4m3_tEfNS_4arch4Sm90ELb1ELb0ELb1ELb1ELb1ELb1ELb0ELb1ELb1ELb1ELb0ELb0EEENS1_21CollectiveEpilogueFwdINS6_IJSA_SC_SB_EEES9_NS_10bfloat16_tESG_Li384ELb1ELb1ELb0ELb1EEENS1_36VarlenDynamicPersistentTileSchedulerILi192ELi128ELi384ELi128ELb0ELb1ELb1ELb1ELb1ELb1EEEEEEEEEvNT_6ParamsE)
        /*004c*/ 	.short	0x0380
        /*004e*/ 	.short	0x0a80


	//----- nvinfo : EIATTR_SW_WAR
	.align		4
.L_710:
        /*0050*/ 	.byte	0x04, 0x36
        /*0052*/ 	.short	(.L_712 - .L_711)
.L_711:
        /*0054*/ 	.word	0x00000008
.L_712:


//--------------------- .nv.info._ZN7cutlass13device_kernelIN5flash11enable_sm90INS1_16FlashAttnFwdSm90INS1_25CollectiveMainloopFwdSm90ILi2EN4cute5tupleIJNS5_1CILi1EEES8_S8_EEENS6_IJNS7_ILi192EEENS7_ILi160EEENS7_ILi64EEEEEELi64ENS_12float_e4m3_tEfNS_4arch4Sm90ELb0ELb0ELb1ELb0ELb1ELb0ELb0ELb1ELb1ELb1ELb0ELb0EEENS1_21CollectiveEpilogueFwdINS6_IJSA_SC_SB_EEES9_NS_10bfloat16_tESG_Li384ELb0ELb1ELb0ELb1EEENS1_29StaticPersistentTileSchedulerILb0EEEEEEEEEvNT_6ParamsE --------------------------
	.section	.nv.info._ZN7cutlass13device_kernelIN5flash11enable_sm90INS1_16FlashAttnFwdSm90INS1_25CollectiveMainloopFwdSm90ILi2EN4cute5tupleIJNS5_1CILi1EEES8_S8_EEENS6_IJNS7_ILi192EEENS7_ILi160EEENS7_ILi64EEEEEELi64ENS_12float_e4m3_tEfNS_4arch4Sm90ELb0ELb0ELb1ELb0ELb1ELb0ELb0ELb1ELb1ELb1ELb0ELb0EEENS1_21CollectiveEpilogueFwdINS6_IJSA_SC_SB_EEES9_NS_10bfloat16_tESG_Li384ELb0ELb1ELb0ELb1EEENS1_29StaticPersistentTileSchedulerILb0EEEEEEEEEvNT_6ParamsE,"",@"SHT_CUDA_INFO"
	.sectionflags	@""
	.align	4


	//----- nvinfo : EIATTR_CUDA_API_VERSION
	.align		4
        /*0000*/ 	.byte	0x04, 0x37
        /*0002*/ 	.short	(.L_714 - .L_713)
.L_713:
        /*0004*/ 	.word	0x00000082


	//----- nvinfo : EIATTR_KPARAM_INFO
	.align		4
.L_714:
        /*0008*/ 	.byte	0x04, 0x17
        /*000a*/ 	.short	(.L_716 - .L_715)
.L_715:
        /*000c*/ 	.word	0x00000000
        /*0010*/ 	.short	0x0000
        /*0012*/ 	.short	0x0000
        /*0014*/ 	.byte	0x00, 0xf0, 0x01, 0x28


	//----- nvinfo : EIATTR_SPARSE_MMA_MASK
	.align		4
.L_716:
        /*0018*/ 	.byte	0x03, 0x50
        /*001a*/ 	.short	0x0000


	//----- nvinfo : EIATTR_MAXREG_COUNT
	.align		4
        /*001c*/ 	.byte	0x03, 0x1b
        /*001e*/ 	.short	0x0080


	//----- nvinfo : EIATTR_MERCURY_ISA_VERSION
	.align		4
        /*0020*/ 	.byte	0x03, 0x5f
        /*0022*/ 	.short	0x0101


	//----- nvinfo : EIATTR_VRC_CTA_INIT_COUNT
	.align		4
        /*0024*/ 	.byte	0x02, 0x4a
	.zero		1
	.zero		1


	//----- nvinfo : EIATTR_EXIT_INSTR_OFFSETS
	.align		4
        /*0028*/ 	.byte	0x04, 0x1c
        /*002a*/ 	.short	(.L_718 - .L_717)


	//   ....[0]....
.L_717:
        /*002c*/ 	.word	0x00000010


	//----- nvinfo : EIATTR_MAX_THREADS
	.align		4
.L_718:
        /*0030*/ 	.byte	0x04, 0x05
        /*0032*/ 	.short	(.L_720 - .L_719)
.L_719:
        /*0034*/ 	.word	0x00000200
        /*0038*/ 	.word	0x00000001
        /*003c*/ 	.word	0x00000001


	//----- nvinfo : EIATTR_CBANK_PARAM_SIZE
	.align		4
.L_720:
        /*0040*/ 	.byte	0x03, 0x19
        /*0042*/ 	.short	0x0a00


	//----- nvinfo : EIATTR_PARAM_CBANK
	.align		4
        /*0044*/ 	.byte	0x04, 0x0a
        /*0046*/ 	.short	(.L_722 - .L_721)
	.align		4
.L_721:
        /*0048*/ 	.word	index@(.nv.constant0._ZN7cutlass13device_kernelIN5flash11enable_sm90INS1_16FlashAttnFwdSm90INS1_25CollectiveMainloopFwdSm90ILi2EN4cute5tupleIJNS5_1CILi1EEES8_S8_EEENS6_IJNS7_ILi192EEENS7_ILi160EEENS7_ILi64EEEEEELi64ENS_12float_e4m3_tEfNS_4arch4Sm90ELb0ELb0ELb1ELb0ELb1ELb0ELb0ELb1ELb1ELb1ELb0ELb0EEENS1_21CollectiveEpilogueFwdINS6_IJSA_SC_SB_EEES9_NS_10bfloat16_tESG_Li384ELb0ELb1ELb0ELb1EEENS1_29StaticPersistentTileSchedulerILb0EEEEEEEEEvNT_6ParamsE)
        /*004c*/ 	.short	0x0380
        /*004e*/ 	.short	0x0a00


	//----- nvinfo : EIATTR_SW_WAR
	.align		4
.L_722:
        /*0050*/ 	.byte	0x04, 0x36
        /*0052*/ 	.short	(.L_724 - .L_723)
.L_723:
        /*0054*/ 	.word	0x00000008
.L_724:


//--------------------- .nv.info._ZN7cutlass13device_kernelIN5flash11enable_sm90INS1_16FlashAttnFwdSm90INS1_25CollectiveMainloopFwdSm90ILi2EN4cute5tupleIJNS5_1CILi1EEES8_S8_EEENS6_IJNS7_ILi192EEENS7_ILi160EEENS7_ILi64EEEEEELi64ENS_12float_e4m3_tEfNS_4arch4Sm90ELb0ELb0ELb1ELb1ELb1ELb0ELb0ELb1ELb1ELb1ELb0ELb0EEENS1_21CollectiveEpilogueFwdINS6_IJSA_SC_SB_EEES9_NS_10bfloat16_tESG_Li384ELb1ELb1ELb0ELb1EEENS1_36VarlenDynamicPersistentTileSchedulerILi192ELi160ELi384ELi128ELb0ELb1ELb1ELb0ELb1ELb1EEEEEEEEEvNT_6ParamsE --------------------------
	.section	.nv.info._ZN7cutlass13device_kernelIN5flash11enable_sm90INS1_16FlashAttnFwdSm90INS1_25CollectiveMainloopFwdSm90ILi2EN4cute5tupleIJNS5_1CILi1EEES8_S8_EEENS6_IJNS7_ILi192EEENS7_ILi160EEENS7_ILi64EEEEEELi64ENS_12float_e4m3_tEfNS_4arch4Sm90ELb0ELb0ELb1ELb1ELb1ELb0ELb0ELb1ELb1ELb1ELb0ELb0EEENS1_21CollectiveEpilogueFwdINS6_IJSA_SC_SB_EEES9_NS_10bfloat16_tESG_Li384ELb1ELb1ELb0ELb1EEENS1_36VarlenDynamicPersistentTileSchedulerILi192ELi160ELi384ELi128ELb0ELb1ELb1ELb0ELb1ELb1EEEEEEEEEvNT_6ParamsE,"",@"SHT_CUDA_INFO"
	.sectionflags	@""
	.align	4


	//----- nvinfo : EIATTR_CUDA_API_VERSION
	.align		4
        /*0000*/ 	.byte	0x04, 0x37
        /*0002*/ 	.short	(.L_726 - .L_725)
.L_725:
        /*0004*/ 	.word	0x00000082


	//----- nvinfo : EIATTR_KPARAM_INFO
	.align		4
.L_726:
        /*0008*/ 	.byte	0x04, 0x17
        /*000a*/ 	.short	(.L_728 - .L_727)
.L_727:
        /*000c*/ 	.word	0x00000000
        /*0010*/ 	.short	0x0000
        /*0012*/ 	.short	0x0000
        /*0014*/ 	.byte	0x00, 0xf0, 0x01, 0x2a


	//----- nvinfo : EIATTR_SPARSE_MMA_MASK
	.align		4
.L_728:
        /*0018*/ 	.byte	0x03, 0x50
        /*001a*/ 	.short	0x0000


	//----- nvinfo : EIATTR_MAXREG_COUNT
	.align		4
        /*001c*/ 	.byte	0x03, 0x1b
        /*001e*/ 	.short	0x0080


	//----- nvinfo : EIATTR_MERCURY_ISA_VERSION
	.align		4
        /*0020*/ 	.byte	0x03, 0x5f
        /*0022*/ 	.short	0x0101


	//----- nvinfo : EIATTR_VRC_CTA_INIT_COUNT
	.align		4
        /*0024*/ 	.byte	0x02, 0x4a
	.zero		1
	.zero		1


	//----- nvinfo : EIATTR_EXIT_INSTR_OFFSETS
	.align		4
        /*0028*/ 	.byte	0x04, 0x1c
        /*002a*/ 	.short	(.L_730 - .L_729)


	//   ....[0]....
.L_729:
        /*002c*/ 	.word	0x00000010


	//----- nvinfo : EIATTR_MAX_THREADS
	.align		4
.L_730:
        /*0030*/ 	.byte	0x04, 0x05
        /*0032*/ 	.short	(.L_732 - .L_731)
.L_731:
        /*0034*/ 	.word	0x00000200
        /*0038*/ 	.word	0x00000001
        /*003c*/ 	.word	0x00000001


	//----- nvinfo : EIATTR_CBANK_PARAM_SIZE
	.align		4
.L_732:
        /*0040*/ 	.byte	0x03, 0x19
        /*0042*/ 	.short	0x0a80


	//----- nvinfo : EIATTR_PARAM_CBANK
	.align		4
        /*0044*/ 	.byte	0x04, 0x0a
        /*0046*/ 	.short	(.L_734 - .L_733)
	.align		4
.L_733:
        /*0048*/ 	.word	index@(.nv.constant0._ZN7cutlass13device_kernelIN5flash11enable_sm90INS1_16FlashAttnFwdSm90INS1_25CollectiveMainloopFwdSm90ILi2EN4cute5tupleIJNS5_1CILi1EEES8_S8_EEENS6_IJNS7_ILi192EEENS7_ILi160EEENS7_ILi64EEEEEELi64ENS_12float_e4m3_tEfNS_4arch4Sm90ELb0ELb0ELb1ELb1ELb1ELb0ELb0ELb1ELb1ELb1ELb0ELb0EEENS1_21CollectiveEpilogueFwdINS6_IJSA_SC_SB_EEES9_NS_10bfloat16_tESG_Li384ELb1ELb1ELb0ELb1EEENS1_36VarlenDynamicPersistentTileSchedulerILi192ELi160ELi384ELi128ELb0ELb1ELb1ELb0ELb1ELb1EEEEEEEEEvNT_6ParamsE)
        /*004c*/ 	.short	0x0380
        /*004e*/ 	.short	0x0a80


	//----- nvinfo : EIATTR_SW_WAR
	.align		4
.L_734:
        /*0050*/ 	.byte	0x04, 0x36
        /*0052*/ 	.short	(.L_736 - .L_735)
.L_735:
        /*0054*/ 	.word	0x00000008
.L_736:


//--------------------- .nv.info._ZN7cutlass13device_kernelIN5flash11enable_sm90INS1_16FlashAttnFwdSm90INS1_25CollectiveMainloopFwdSm90ILi2EN4cute5tupleIJNS5_1CILi1EEES8_S8_EEENS6_IJNS7_ILi192EEENS7_ILi160EEENS7_ILi64EEEEEELi64ENS_12float_e4m3_tEfNS_4arch4Sm90ELb0ELb0ELb1ELb1ELb1ELb1ELb0ELb1ELb1ELb1ELb0ELb0EEENS1_21CollectiveEpilogueFwdINS6_IJSA_SC_SB_EEES9_NS_10bfloat16_tESG_Li384ELb1ELb1ELb0ELb1EEENS1_36VarlenDynamicPersistentTileSchedulerILi192ELi160ELi384ELi128ELb0ELb1ELb1ELb0ELb1ELb1EEEEEEEEEvNT_6ParamsE --------------------------
	.section	.nv.info._ZN7cutlass13device_kernelIN5flash11enable_sm90INS1_16FlashAttnFwdSm90INS1_25CollectiveMainloopFwdSm90ILi2EN4cute5tupleIJNS5_1CILi1EEES8_S8_EEENS6_IJNS7_ILi192EEENS7_ILi160EEENS7_ILi64EEEEEELi64ENS_12float_e4m3_tEfNS_4arch4Sm90ELb0ELb0ELb1ELb1ELb1ELb1ELb0ELb1ELb1ELb1ELb0ELb0EEENS1_21CollectiveEpilogueFwdINS6_IJSA_SC_SB_EEES9_NS_10bfloat16_tESG_Li384ELb1ELb1ELb0ELb1EEENS1_36VarlenDynamicPersistentTileSchedulerILi192ELi160ELi384ELi128ELb0ELb1ELb1ELb0ELb1ELb1EEEEEEEEEvNT_6ParamsE,"",@"SHT_CUDA_INFO"
	.sectionflags	@""
	.align	4


	//----- nvinfo : EIATTR_CUDA_API_VERSION
	.align		4
        /*0000*/ 	.byte	0x04, 0x37
        /*0002*/ 	.short	(.L_738 - .L_737)
.L_737:
        /*0004*/ 	.word	0x00000082


	//----- nvinfo : EIATTR_KPARAM_INFO
	.align		4
.L_738:
        /*0008*/ 	.byte	0x04, 0x17
        /*000a*/ 	.short	(.L_740 - .L_739)
.L_739:
        /*000c*/ 	.word	0x00000000
        /*0010*/ 	.short	0x0000
        /*0012*/ 	.short	0x0000
        /*0014*/ 	.byte	0x00, 0xf0, 0x01, 0x2a


	//----- nvinfo : EIATTR_SPARSE_MMA_MASK
	.align		4
.L_740:
        /*0018*/ 	.byte	0x03, 0x50
        /*001a*/ 	.short	0x0000


	//----- nvinfo : EIATTR_MAXREG_COUNT
	.align		4
        /*001c*/ 	.byte	0x03, 0x1b
        /*001e*/ 	.short	0x0080


	//----- nvinfo : EIATTR_MERCURY_ISA_VERSION
	.align		4
        /*0020*/ 	.byte	0x03, 0x5f
        /*0022*/ 	.short	0x0101


	//----- nvinfo : EIATTR_VRC_CTA_INIT_COUNT
	.align		4
        /*0024*/ 	.byte	0x02, 0x4a
	.zero		1
	.zero		1


	//----- nvinfo : EIATTR_EXIT_INSTR_OFFSETS
	.align		4
        /*0028*/ 	.byte	0x04, 0x1c
        /*002a*/ 	.short	(.L_742 - .L_741)


	//   ....[0]....
.L_741:
        /*002c*/ 	.word	0x00000010


	//----- nvinfo : EIATTR_MAX_THREADS
	.align		4
.L_742:
        /*0030*/ 	.byte	0x04, 0x05
        /*0032*/ 	.short	(.L_744 - .L_743)
.L_743:
        /*0034*/ 	.word	0x00000200
        /*0038*/ 	.word	0x00000001
        /*003c*/ 	.word	0x00000001


	//----- nvinfo : EIATTR_CBANK_PARAM_SIZE
	.align		4
.L_744:
        /*0040*/ 	.byte	0x03, 0x19
        /*0042*/ 	.short	0x0a80


	//----- nvinfo : EIATTR_PARAM_CBANK
	.align		4
        /*0044*/ 	.byte	0x04, 0x0a
        /*0046*/ 	.short	(.L_746 - .L_745)
	.align		4
.L_745:
        /*0048*/ 	.word	index@(.nv.constant0._ZN7cutlass13device_kernelIN5flash11enable_sm90INS1_16FlashAttnFwdSm90INS1_25CollectiveMainloopFwdSm90ILi2EN4cute5tupleIJNS5_1CILi1EEES8_S8_EEENS6_IJNS7_ILi192EEENS7_ILi160EEENS7_ILi64EEEEEELi64ENS_12float_e4m3_tEfNS_4arch4Sm90ELb0ELb0ELb1ELb1ELb1ELb1ELb0ELb1ELb1ELb1ELb0ELb0EEENS1_21CollectiveEpilogueFwdINS6_IJSA_SC_SB_EEES9_NS_10bfloat16_tESG_Li384ELb1ELb1ELb0ELb1EEENS1_36VarlenDynamicPersistentTileSchedulerILi192ELi160ELi384ELi128ELb0ELb1ELb1ELb0ELb1ELb1EEEEEEEEEvNT_6ParamsE)
        /*004c*/ 	.short	0x0380
        /*004e*/ 	.short	0x0a80


	//----- nvinfo : EIATTR_SW_WAR
	.align		4
.L_746:
        /*0050*/ 	.byte	0x04, 0x36
        /*0052*/ 	.short	(.L_748 - .L_747)
.L_747:
        /*0054*/ 	.word	0x00000008
.L_748:


//--------------------- .nv.info._ZN7cutlass13device_kernelIN5flash11enable_sm90INS1_16FlashAttnFwdSm90INS1_25CollectiveMainloopFwdSm90ILi2EN4cute5tupleIJNS5_1CILi1EEES8_S8_EEENS6_IJNS7_ILi192EEENS7_ILi160EEENS7_ILi64EEEEEELi64ENS_12float_e4m3_tEfNS_4arch4Sm90ELb0ELb1ELb1ELb0ELb1ELb0ELb0ELb1ELb1ELb1ELb0ELb0EEENS1_21CollectiveEpilogueFwdINS6_IJSA_SC_SB_EEES9_NS_10bfloat16_tESG_Li384ELb0ELb1ELb0ELb1EEENS1_30DynamicPersistentTileSchedulerILi384ELi128ELb0ELb1ELb1EEEEEEEEEvNT_6ParamsE --------------------------
	.section	.nv.info._ZN7cutlass13device_kernelIN5flash11enable_sm90INS1_16FlashAttnFwdSm90INS1_25CollectiveMainloopFwdSm90ILi2EN4cute5tupleIJNS5_1CILi1EEES8_S8_EEENS6_IJNS7_ILi192EEENS7_ILi160EEENS7_ILi64EEEEEELi64ENS_12float_e4m3_tEfNS_4arch4Sm90ELb0ELb1ELb1ELb0ELb1ELb0ELb0ELb1ELb1ELb1ELb0ELb0EEENS1_21CollectiveEpilogueFwdINS6_IJSA_SC_SB_EEES9_NS_10bfloat16_tESG_Li384ELb0ELb1ELb0ELb1EEENS1_30DynamicPersistentTileSchedulerILi384ELi128ELb0ELb1ELb1EEEEEEEEEvNT_6ParamsE,"",@"SHT_CUDA_INFO"
	.sectionflags	@""
	.align	4


	//----- nvinfo : EIATTR_CUDA_API_VERSION
	.align		4
        /*0000*/ 	.byte	0x04, 0x37
        /*0002*/ 	.short	(.L_750 - .L_749)
.L_749:
        /*0004*/ 	.word	0x00000082


	//----- nvinfo : EIATTR_KPARAM_INFO
	.align		4
.L_750:
        /*0008*/ 	.byte	0x04, 0x17
        /*000a*/ 	.short	(.L_752 - .L_751)
.L_751:
        /*000c*/ 	.word	0x00000000
        /*0010*/ 	.short	0x0000
        /*0012*/ 	.short	0x0000
        /*0014*/ 	.byte	0x00, 0xf0, 0x01, 0x2a


	//----- nvinfo : EIATTR_SPARSE_MMA_MASK
	.align		4
.L_752:
        /*0018*/ 	.byte	0x03, 0x50
        /*001a*/ 	.short	0x0000


	//----- nvinfo : EIATTR_MAXREG_COUNT
	.align		4
        /*001c*/ 	.byte	0x03, 0x1b
        /*001e*/ 	.short	0x0080


	//----- nvinfo : EIATTR_MERCURY_ISA_VERSION
	.align		4
        /*0020*/ 	.byte	0x03, 0x5f
        /*0022*/ 	.short	0x0101


	//----- nvinfo : EIATTR_VRC_CTA_INIT_COUNT
	.align		4
        /*0024*/ 	.byte	0x02, 0x4a
	.zero		1
	.zero		1


	//----- nvinfo : EIATTR_EXIT_INSTR_OFFSETS
	.align		4
        /*0028*/ 	.byte	0x04, 0x1c
        /*002a*/ 	.short	(.L_754 - .L_753)


	//   ....[0]....
.L_753:
        /*002c*/ 	.word	0x00000010


	//----- nvinfo : EIATTR_MAX_THREADS
	.align		4
.L_754:
        /*0030*/ 	.byte	0x04, 0x05
        /*0032*/ 	.short	(.L_756 - .L_755)
.L_755:
        /*0034*/ 	.word	0x00000200
        /*0038*/ 	.word	0x00000001
        /*003c*/ 	.word	0x00000001


	//----- nvinfo : EIATTR_CBANK_PARAM_SIZE
	.align		4
.L_756:
        /*0040*/ 	.byte	0x03, 0x19
        /*0042*/ 	.short	0x0a80


	//----- nvinfo : EIATTR_PARAM_CBANK
	.align		4
        /*0044*/ 	.byte	0x04, 0x0a
        /*0046*/ 	.short	(.L_758 - .L_757)
	.align		4
.L_757:
        /*0048*/ 	.word	index@(.nv.constant0._ZN7cutlass13device_kernelIN5flash11enable_sm90INS1_16FlashAttnFwdSm90INS1_25CollectiveMainloopFwdSm90ILi2EN4cute5tupleIJNS5_1CILi1EEES8_S8_EEENS6_IJNS7_ILi192EEENS7_ILi160EEENS7_ILi64EEEEEELi64ENS_12float_e4m3_tEfNS_4arch4Sm90ELb0ELb1ELb1ELb0ELb1ELb0ELb0ELb1ELb1ELb1ELb0ELb0EEENS1_21CollectiveEpilogueFwdINS6_IJSA_SC_SB_EEES9_NS_10bfloat16_tESG_Li384ELb0ELb1ELb0ELb1EEENS1_30DynamicPersistentTileSchedulerILi384ELi128ELb0ELb1ELb1EEEEEEEEEvNT_6ParamsE)
        /*004c*/ 	.short	0x0380
        /*004e*/ 	.short	0x0a80


	//----- nvinfo : EIATTR_SW_WAR
	.align		4
.L_758:
        /*0050*/ 	.byte	0x04, 0x36
        /*0052*/ 	.short	(.L_760 - .L_759)
.L_759:
        /*0054*/ 	.word	0x00000008
.L_760:


//--------------------- .nv.info._ZN7cutlass13device_kernelIN5flash11enable_sm90INS1_16FlashAttnFwdSm90INS1_25CollectiveMainloopFwdSm90ILi2EN4cute5tupleIJNS5_1CILi1EEES8_S8_EEENS6_IJNS7_ILi192EEENS7_ILi160EEENS7_ILi64EEEEEELi64ENS_12float_e4m3_tEfNS_4arch4Sm90ELb0ELb1ELb1ELb1ELb1ELb0ELb0ELb1ELb1ELb1ELb0ELb0EEENS1_21CollectiveEpilogueFwdINS6_IJSA_SC_SB_EEES9_NS_10bfloat16_tESG_Li384ELb1ELb1ELb0ELb1EEENS1_36VarlenDynamicPersistentTileSchedulerILi192ELi160ELi384ELi128ELb0ELb1ELb1ELb1ELb0ELb1EEEEEEEEEvNT_6ParamsE --------------------------
	.section	.nv.info._ZN7cutlass13device_kernelIN5flash11enable_sm90INS1_16FlashAttnFwdSm90INS1_25CollectiveMainloopFwdSm90ILi2EN4cute5tupleIJNS5_1CILi1EEES8_S8_EEENS6_IJNS7_ILi192EEENS7_ILi160EEENS7_ILi64EEEEEELi64ENS_12float_e4m3_tEfNS_4arch4Sm90ELb0ELb1ELb1ELb1ELb1ELb0ELb0ELb1ELb1ELb1ELb0ELb0EEENS1_21CollectiveEpilogueFwdINS6_IJSA_SC_SB_EEES9_NS_10bfloat16_tESG_Li384ELb1ELb1ELb0ELb1EEENS1_36VarlenDynamicPersistentTileSchedulerILi192ELi160ELi384ELi128ELb0ELb1ELb1ELb1ELb0ELb1EEEEEEEEEvNT_6ParamsE,"",@"SHT_CUDA_INFO"
	.sectionflags	@""
	.align	4


	//----- nvinfo : EIATTR_CUDA_API_VERSION
	.align		4
        /*0000*/ 	.byte	0x04, 0x37
        /*0002*/ 	.short	(.L_762 - .L_761)
.L_761:
        /*0004*/ 	.word	0x00000082


	//----- nvinfo : EIATTR_KPARAM_INFO
	.align		4
.L_762:
        /*0008*/ 	.byte	0x04, 0x17
        /*000a*/ 	.short	(.L_764 - .L_763)
.L_763:
        /*000c*/ 	.word	0x00000000
        /*0010*/ 	.short	0x0000
        /*0012*/ 	.short	0x0000
        /*0014*/ 	.byte	0x00, 0xf0, 0x01, 0x2a


	//----- nvinfo : EIATTR_SPARSE_MMA_MASK
	.align		4
.L_764:
        /*0018*/ 	.byte	0x03, 0x50
        /*001a*/ 	.short	0x0000


	//----- nvinfo : EIATTR_MAXREG_COUNT
	.align		4
        /*001c*/ 	.byte	0x03, 0x1b
        /*001e*/ 	.short	0x0080


	//----- nvinfo : EIATTR_MERCURY_ISA_VERSION
	.align		4
        /*0020*/ 	.byte	0x03, 0x5f
        /*0022*/ 	.short	0x0101


	//----- nvinfo : EIATTR_VRC_CTA_INIT_COUNT
	.align		4
        /*0024*/ 	.byte	0x02, 0x4a
	.zero		1
	.zero		1


	//----- nvinfo : EIATTR_EXIT_INSTR_OFFSETS
	.align		4
        /*0028*/ 	.byte	0x04, 0x1c
        /*002a*/ 	.short	(.L_766 - .L_765)


	//   ....[0]....
.L_765:
        /*002c*/ 	.word	0x00000010


	//----- nvinfo : EIATTR_MAX_THREADS
	.align		4
.L_766:
        /*0030*/ 	.byte	0x04, 0x05
        /*0032*/ 	.short	(.L_768 - .L_767)
.L_767:
        /*0034*/ 	.word	0x00000200
        /*0038*/ 	.word	0x00000001
        /*003c*/ 	.word	0x00000001


	//----- nvinfo : EIATTR_CBANK_PARAM_SIZE
	.align		4
.L_768:
        /*0040*/ 	.byte	0x03, 0x19
        /*0042*/ 	.short	0x0a80


	//----- nvinfo : EIATTR_PARAM_CBANK
	.align		4
        /*0044*/ 	.byte	0x04, 0x0a
        /*0046*/ 	.short	(.L_770 - .L_769)
	.align		4
.L_769:
        /*0048*/ 	.word	index@(.nv.constant0._ZN7cutlass13device_kernelIN5flash11enable_sm90INS1_16FlashAttnFwdSm90INS1_25CollectiveMainloopFwdSm90ILi2EN4cute5tupleIJNS5_1CILi1EEES8_S8_EEENS6_IJNS7_ILi192EEENS7_ILi160EEENS7_ILi64EEEEEELi64ENS_12float_e4m3_tEfNS_4arch4Sm90ELb0ELb1ELb1ELb1ELb1ELb0ELb0ELb1ELb1ELb1ELb0ELb0EEENS1_21CollectiveEpilogueFwdINS6_IJSA_SC_SB_EEES9_NS_10bfloat16_tESG_Li384ELb1ELb1ELb0ELb1EEENS1_36VarlenDynamicPersistentTileSchedulerILi192ELi160ELi384ELi128ELb0ELb1ELb1ELb1ELb0ELb1EEEEEEEEEvNT_6ParamsE)
        /*004c*/ 	.short	0x0380
        /*004e*/ 	.short	0x0a80


	//----- nvinfo : EIATTR_SW_WAR
	.align		4
.L_770:
        /*0050*/ 	.byte	0x04, 0x36
        /*0052*/ 	.short	(.L_772 - .L_771)
.L_771:
        /*0054*/ 	.word	0x00000008
.L_772:


//--------------------- .nv.info._ZN7cutlass13device_kernelIN5flash11enable_sm90INS1_16FlashAttnFwdSm90INS1_25CollectiveMainloopFwdSm90ILi2EN4cute5tupleIJNS5_1CILi1EEES8_S8_EEENS6_IJNS7_ILi192EEENS7_ILi160EEENS7_ILi64EEEEEELi64ENS_12float_e4m3_tEfNS_4arch4Sm90ELb0ELb1ELb1ELb1ELb1ELb1ELb0ELb1ELb1ELb1ELb0ELb0EEENS1_21CollectiveEpilogueFwdINS6_IJSA_SC_SB_EEES9_NS_10bfloat16_tESG_Li384ELb1ELb1ELb0ELb1EEENS1_36VarlenDynamicPersistentTileSchedulerILi192ELi160ELi384ELi128ELb0ELb1ELb1ELb1ELb0ELb1EEEEEEEEEvNT_6ParamsE --------------------------
	.section	.nv.info._ZN7cutlass13device_kernelIN5flash11enable_sm90INS1_16FlashAttnFwdSm90INS1_25CollectiveMainloopFwdSm90ILi2EN4cute5tupleIJNS5_1CILi1EEES8_S8_EEENS6_IJNS7_ILi192EEENS7_ILi160EEENS7_ILi64EEEEEELi64ENS_12float_e4m3_tEfNS_4arch4Sm90ELb0ELb1ELb1ELb1ELb1ELb1ELb0ELb1ELb1ELb1ELb0ELb0EEENS1_21CollectiveEpilogueFwdINS6_IJSA_SC_SB_EEES9_NS_10bfloat16_tESG_Li384ELb1ELb1ELb0ELb1EEENS1_36VarlenDynamicPersistentTileSchedulerILi192ELi160ELi384ELi128ELb0ELb1ELb1ELb1ELb0ELb1EEEEEEEEEvNT_6ParamsE,"",@"SHT_CUDA_INFO"
	.sectionflags	@""
	.align	4


	//----- nvinfo : EIATTR_CUDA_API_VERSION
	.align		4
        /*0000*/ 	.byte	0x04, 0x37
        /*0002*/ 	.short	(.L_774 - .L_773)
.L_773:
        /*0004*/ 	.word	0x00000082


	//----- nvinfo : EIATTR_KPARAM_INFO
	.align		4
.L_774:
        /*0008*/ 	.byte	0x04, 0x17
        /*000a*/ 	.short	(.L_776 - .L_775)
.L_775:
        /*000c*/ 	.word	0x00000000
        /*0010*/ 	.short	0x0000
        /*0012*/ 	.short	0x0000
        /*0014*/ 	.byte	0x00, 0xf0, 0x01, 0x2a


	//----- nvinfo : EIATTR_SPARSE_MMA_MASK
	.align		4
.L_776:
        /*0018*/ 	.byte	0x03, 0x50
        /*001a*/ 	.short	0x0000


	//----- nvinfo : EIATTR_MAXREG_COUNT
	.align		4
        /*001c*/ 	.byte	0x03, 0x1b
        /*001e*/ 	.short	0x0080


	//----- nvinfo : EIATTR_MERCURY_ISA_VERSION
	.align		4
        /*0020*/ 	.byte	0x03, 0x5f
        /*0022*/ 	.short	0x0101


	//----- nvinfo : EIATTR_VRC_CTA_INIT_COUNT
	.align		4
        /*0024*/ 	.byte	0x02, 0x4a
	.zero		1
	.zero		1


	//----- nvinfo : EIATTR_EXIT_INSTR_OFFSETS
	.align		4
        /*0028*/ 	.byte	0x04, 0x1c
        /*002a*/ 	.short	(.L_778 - .L_777)


	//   ....[0]....
.L_777:
        /*002c*/ 	.word	0x00000010


	//----- nvinfo : EIATTR_MAX_THREADS
	.align		4
.L_778:
        /*0030*/ 	.byte	0x04, 0x05
        /*0032*/ 	.short	(.L_780 - .L_779)
.L_779:
        /*0034*/ 	.word	0x00000200
        /*0038*/ 	.word	0x00000001
        /*003c*/ 	.word	0x00000001


	//----- nvinfo : EIATTR_CBANK_PARAM_SIZE
	.align		4
.L_780:
        /*0040*/ 	.byte	0x03, 0x19
        /*0042*/ 	.short	0x0a80


	//----- nvinfo : EIATTR_PARAM_CBANK
	.align		4
        /*0044*/ 	.byte	0x04, 0x0a
        /*0046*/ 	.short	(.L_782 - .L_781)
	.align		4
.L_781:
        /*0048*/ 	.word	index@(.nv.constant0._ZN7cutlass13device_kernelIN5flash11enable_sm90INS1_16FlashAttnFwdSm90INS1_25CollectiveMainloopFwdSm90ILi2EN4cute5tupleIJNS5_1CILi1EEES8_S8_EEENS6_IJNS7_ILi192EEENS7_ILi160EEENS7_ILi64EEEEEELi64ENS_12float_e4m3_tEfNS_4arch4Sm90ELb0ELb1ELb1ELb1ELb1ELb1ELb0ELb1ELb1ELb1ELb0ELb0EEENS1_21CollectiveEpilogueFwdINS6_IJSA_SC_SB_EEES9_NS_10bfloat16_tESG_Li384ELb1ELb1ELb0ELb1EEENS1_36VarlenDynamicPersistentTileSchedulerILi192ELi160ELi384ELi128ELb0ELb1ELb1ELb1ELb0ELb1EEEEEEEEEvNT_6ParamsE)
        /*004c*/ 	.short	0x0380
        /*004e*/ 	.short	0x0a80


	//----- nvinfo : EIATTR_SW_WAR
	.align		4
.L_782:
        /*0050*/ 	.byte	0x04, 0x36
        /*0052*/ 	.short	(.L_784 - .L_783)
.L_783:
        /*0054*/ 	.word	0x00000008
.L_784:


//--------------------- .nv.info._ZN7cutlass13device_kernelIN5flash11enable_sm90INS1_16FlashAttnFwdSm90INS1_25CollectiveMainloopFwdSm90ILi2EN4cute5tupleIJNS5_1CILi1EEES8_S8_EEENS6_IJNS7_ILi192EEENS7_ILi160EEENS7_ILi64EEEEEELi64ENS_12float_e4m3_tEfNS_4arch4Sm90ELb1ELb0ELb1ELb0ELb1ELb0ELb0ELb1ELb1ELb1ELb0ELb0EEENS1_21CollectiveEpilogueFwdINS6_IJSA_SC_SB_EEES9_NS_10bfloat16_tESG_Li384ELb0ELb1ELb0ELb1EEENS1_30DynamicPersistentTileSchedulerILi384ELi128ELb0ELb1ELb1EEEEEEEEEvNT_6ParamsE --------------------------
	.section	.nv.info._ZN7cutlass13device_kernelIN5flash11enable_sm90INS1_16FlashAttnFwdSm90INS1_25CollectiveMainloopFwdSm90ILi2EN4cute5tupleIJNS5_1CILi1EEES8_S8_EEENS6_IJNS7_ILi192EEENS7_ILi160EEENS7_ILi64EEEEEELi64ENS_12float_e4m3_tEfNS_4arch4Sm90ELb1ELb0ELb1ELb0ELb1ELb0ELb0ELb1ELb1ELb1ELb0ELb0EEENS1_21CollectiveEpilogueFwdINS6_IJSA_SC_SB_EEES9_NS_10bfloat16_tESG_Li384ELb0ELb1ELb0ELb1EEENS1_30DynamicPersistentTileSchedulerILi384ELi128ELb0ELb1ELb1EEEEEEEEEvNT_6ParamsE,"",@"SHT_CUDA_INFO"
	.sectionflags	@""
	.align	4


	//----- nvinfo : EIATTR_CUDA_API_VERSION
	.align		4
        /*0000*/ 	.byte	0x04, 0x37
        /*0002*/ 	.short	(.L_786 - .L_785)
.L_785:
        /*0004*/ 	.word	0x00000082


	//----- nvinfo : EIATTR_KPARAM_INFO
	.align		4
.L_786:
        /*0008*/ 	.byte	0x04, 0x17
        /*000a*/ 	.short	(.L_788 - .L_787)
.L_787:
        /*000c*/ 	.word	0x00000000
        /*0010*/ 	.short	0x0000
        /*0012*/ 	.short	0x0000
        /*0014*/ 	.byte	0x00, 0xf0, 0x01, 0x2a


	//----- nvinfo : EIATTR_SPARSE_MMA_MASK
	.align		4
.L_788:
        /*0018*/ 	.byte	0x03, 0x50
        /*001a*/ 	.short	0x0000


	//----- nvinfo : EIATTR_MAXREG_COUNT
	.align		4
        /*001c*/ 	.byte	0x03, 0x1b
        /*001e*/ 	.short	0x0080


	//----- nvinfo : EIATTR_MERCURY_ISA_VERSION
	.align		4
        /*0020*/ 	.byte	0x03, 0x5f
        /*0022*/ 	.short	0x0101


	//----- nvinfo : EIATTR_VRC_CTA_INIT_COUNT
	.align		4
        /*0024*/ 	.byte	0x02, 0x4a
	.zero		1
	.zero		1


	//----- nvinfo : EIATTR_EXIT_INSTR_OFFSETS
	.align		4
        /*0028*/ 	.byte	0x04, 0x1c
        /*002a*/ 	.short	(.L_790 - .L_789)


	//   ....[0]....
.L_789:
        /*002c*/ 	.word	0x00000010


	//----- nvinfo : EIATTR_MAX_THREADS
	.align		4
.L_790:
        /*0030*/ 	.byte	0x04, 0x05
        /*0032*/ 	.short	(.L_792 - .L_791)
.L_791:
        /*0034*/ 	.word	0x00000200
        /*0038*/ 	.word	0x00000001
        /*003c*/ 	.word	0x00000001


	//----- nvinfo : EIATTR_CBANK_PARAM_SIZE
	.align		4
.L_792:
        /*0040*/ 	.byte	0x03, 0x19
        /*0042*/ 	.short	0x0a80


	//----- nvinfo : EIATTR_PARAM_CBANK
	.align		4
        /*0044*/ 	.byte	0x04, 0x0a
        /*0046*/ 	.short	(.L_794 - .L_793)
	.align		4
.L_793:
        /*0048*/ 	.word	index@(.nv.constant0._ZN7cutlass13device_kernelIN5flash11enable_sm90INS1_16FlashAttnFwdSm90INS1_25CollectiveMainloopFwdSm90ILi2EN4cute5tupleIJNS5_1CILi1EEES8_S8_EEENS6_IJNS7_ILi192EEENS7_ILi160EEENS7_ILi64EEEEEELi64ENS_12float_e4m3_tEfNS_4arch4Sm90ELb1ELb0ELb1ELb0ELb1ELb0ELb0ELb1ELb1ELb1ELb0ELb0EEENS1_21CollectiveEpilogueFwdINS6_IJSA_SC_SB_EEES9_NS_10bfloat16_tESG_Li384ELb0ELb1ELb0ELb1EEENS1_30DynamicPersistentTileSchedulerILi384ELi128ELb0ELb1ELb1EEEEEEEEEvNT_6ParamsE)
        /*004c*/ 	.short	0x0380
        /*004e*/ 	.short	0x0a80


	//----- nvinfo : EIATTR_SW_WAR
	.align		4
.L_794:
        /*0050*/ 	.byte	0x04, 0x36
        /*0052*/ 	.short	(.L_796 - .L_795)
.L_795:
        /*0054*/ 	.word	0x00000008
.L_796:


//--------------------- .nv.info._ZN7cutlass13device_kernelIN5flash11enable_sm90INS1_16FlashAttnFwdSm90INS1_25CollectiveMainloopFwdSm90ILi2EN4cute5tupleIJNS5_1CILi1EEES8_S8_EEENS6_IJNS7_ILi192EEENS7_ILi160EEENS7_ILi64EEEEEELi64ENS_12float_e4m3_tEfNS_4arch4Sm90ELb1ELb0ELb1ELb1ELb1ELb0ELb0ELb1ELb1ELb1ELb0ELb0EEENS1_21CollectiveEpilogueFwdINS6_IJSA_SC_SB_EEES9_NS_10bfloat16_tESG_Li384ELb1ELb1ELb0ELb1EEENS1_36VarlenDynamicPersistentTileSchedulerILi192ELi160ELi384ELi128ELb0ELb1ELb1ELb1ELb1ELb1EEEEEEEEEvNT_6ParamsE --------------------------
	.section	.nv.info._ZN7cutlass13device_kernelIN5flash11enable_sm90INS1_16FlashAttnFwdSm90INS1_25CollectiveMainloopFwdSm90ILi2EN4cute5tupleIJNS5_1CILi1EEES8_S8_EEENS6_IJNS7_ILi192EEENS7_ILi160EEENS7_ILi64EEEEEELi64ENS_12float_e4m3_tEfNS_4arch4Sm90ELb1ELb0ELb1ELb1ELb1ELb0ELb0ELb1ELb1ELb1ELb0ELb0EEENS1_21CollectiveEpilogueFwdINS6_IJSA_SC_SB_EEES9_NS_10bfloat16_tESG_Li384ELb1ELb1ELb0ELb1EEENS1_36VarlenDynamicPersistentTileSchedulerILi192ELi160ELi384ELi128ELb0ELb1ELb1ELb1ELb1ELb1EEEEEEEEEvNT_6ParamsE,"",@"SHT_CUDA_INFO"
	.sectionflags	@""
	.align	4


	//----- nvinfo : EIATTR_CUDA_API_VERSION
	.align		4
        /*0000*/ 	.byte	0x04, 0x37
        /*0002*/ 	.short	(.L_798 - .L_797)
.L_797:
        /*0004*/ 	.word	0x00000082


	//----- nvinfo : EIATTR_KPARAM_INFO
	.align		4
.L_798:
        /*0008*/ 	.byte	0x04, 0x17
        /*000a*/ 	.short	(.L_800 - .L_799)
.L_799:
        /*000c*/ 	.word	0x00000000
        /*0010*/ 	.short	0x0000
        /*0012*/ 	.short	0x0000
        /*0014*/ 	.byte	0x00, 0xf0, 0x01, 0x2a


	//----- nvinfo : EIATTR_SPARSE_MMA_MASK
	.align		4
.L_800:
        /*0018*/ 	.byte	0x03, 0x50
        /*001a*/ 	.short	0x0000


	//----- nvinfo : EIATTR_MAXREG_COUNT
	.align		4
        /*001c*/ 	.byte	0x03, 0x1b
        /*001e*/ 	.short	0x0080


	//----- nvinfo : EIATTR_MERCURY_ISA_VERSION
	.align		4
        /*0020*/ 	.byte	0x03, 0x5f
        /*0022*/ 	.short	0x0101


	//----- nvinfo : EIATTR_VRC_CTA_INIT_COUNT
	.align		4
        /*0024*/ 	.byte	0x02, 0x4a
	.zero		1
	.zero		1


	//----- nvinfo : EIATTR_EXIT_INSTR_OFFSETS
	.align		4
        /*0028*/ 	.byte	0x04, 0x1c
        /*002a*/ 	.short	(.L_802 - .L_801)


	//   ....[0]....
.L_801:
        /*002c*/ 	.word	0x00000010


	//----- nvinfo : EIATTR_MAX_THREADS
	.align		4
.L_802:
        /*0030*/ 	.byte	0x04, 0x05
        /*0032*/ 	.short	(.L_804 - .L_803)
.L_803:
        /*0034*/ 	.word	0x00000200
        /*0038*/ 	.word	0x00000001
        /*003c*/ 	.word	0x00000001


	//----- nvinfo : EIATTR_CBANK_PARAM_SIZE
	.align		4
.L_804:
        /*0040*/ 	.byte	0x03, 0x19
        /*0042*/ 	.short	0x0a80


	//----- nvinfo : EIATTR_PARAM_CBANK
	.align		4
        /*0044*/ 	.byte	0x04, 0x0a
        /*0046*/ 	.short	(.L_806 - .L_805)
	.align		4
.L_805:
        /*0048*/ 	.word	index@(.nv.constant0._ZN7cutlass13device_kernelIN5flash11enable_sm90INS1_16FlashAttnFwdSm90INS1_25CollectiveMainloopFwdSm90ILi2EN4cute5tupleIJNS5_1CILi1EEES8_S8_EEENS6_IJNS7_ILi192EEENS7_ILi160EEENS7_ILi64EEEEEELi64ENS_12float_e4m3_tEfNS_4arch4Sm90ELb1ELb0ELb1ELb1ELb1ELb0ELb0ELb1ELb1ELb1ELb0ELb0EEENS1_21CollectiveEpilogueFwdINS6_IJSA_SC_SB_EEES9_NS_10bfloat16_tESG_Li384ELb1ELb1ELb0ELb1EEENS1_36VarlenDynamicPersistentTileSchedulerILi192ELi160ELi384ELi128ELb0ELb1ELb1ELb1ELb1ELb1EEEEEEEEEvNT_6ParamsE)
        /*004c*/ 	.short	0x0380
        /*004e*/ 	.short	0x0a80


	//----- nvinfo : EIATTR_SW_WAR
	.align		4
.L_806:
        /*0050*/ 	.byte	0x04, 0x36
        /*0052*/ 	.short	(.L_808 - .L_807)
.L_807:
        /*0054*/ 	.word	0x00000008
.L_808:


//--------------------- .nv.info._ZN7cutlass13device_kernelIN5flash11enable_sm90INS1_16FlashAttnFwdSm90INS1_25CollectiveMainloopFwdSm90ILi2EN4cute5tupleIJNS5_1CILi1EEES8_S8_EEENS6_IJNS7_ILi192EEENS7_ILi160EEENS7_ILi64EEEEEELi64ENS_12float_e4m3_tEfNS_4arch4Sm90ELb1ELb0ELb1ELb1ELb1ELb1ELb0ELb1ELb1ELb1ELb0ELb0EEENS1_21CollectiveEpilogueFwdINS6_IJSA_SC_SB_EEES9_NS_10bfloat16_tESG_Li384ELb1ELb1ELb0ELb1EEENS1_36VarlenDynamicPersistentTileSchedulerILi192ELi160ELi384ELi128ELb0ELb1ELb1ELb1ELb1ELb1EEEEEEEEEvNT_6ParamsE --------------------------
	.section	.nv.info._ZN7cutlass13device_kernelIN5flash11enable_sm90INS1_16FlashAttnFwdSm90INS1_25CollectiveMainloopFwdSm90ILi2EN4cute5tupleIJNS5_1CILi1EEES8_S8_EEENS6_IJNS7_ILi192EEENS7_ILi160EEENS7_ILi64EEEEEELi64ENS_12float_e4m3_tEfNS_4arch4Sm90ELb1ELb0ELb1ELb1ELb1ELb1ELb0ELb1ELb1ELb1ELb0ELb0EEENS1_21CollectiveEpilogueFwdINS6_IJSA_SC_SB_EEES9_NS_10bfloat16_tESG_Li384ELb1ELb1ELb0ELb1EEENS1_36VarlenDynamicPersistentTileSchedulerILi192ELi160ELi384ELi128ELb0ELb1ELb1ELb1ELb1ELb1EEEEEEEEEvNT_6ParamsE,"",@"SHT_CUDA_INFO"
	.sectionflags	@""
	.align	4


	//----- nvinfo : EIATTR_CUDA_API_VERSION
	.align		4
        /*0000*/ 	.byte	0x04, 0x37
        /*0002*/ 	.short	(.L_810 - .L_809)
.L_809:
        /*0004*/ 	.word	0x00000082


	//----- nvinfo : EIATTR_KPARAM_INFO
	.align		4
.L_810:
        /*0008*/ 	.byte	0x04, 0x17
        /*000a*/ 	.short	(.L_812 - .L_811)
.L_811:
        /*000c*/ 	.word	0x00000000
        /*0010*/ 	.short	0x0000
        /*0012*/ 	.short	0x0000
        /*0014*/ 	.byte	0x00, 0xf0, 0x01, 0x2a


	//----- nvinfo : EIATTR_SPARSE_MMA_MASK
	.align		4
.L_812:
        /*0018*/ 	.byte	0x03, 0x50
        /*001a*/ 	.short	0x0000


	//----- nvinfo : EIATTR_MAXREG_COUNT
	.align		4
        /*001c*/ 	.byte	0x03, 0x1b
        /*001e*/ 	.short	0x0080


	//----- nvinfo : EIATTR_MERCURY_ISA_VERSION
	.align		4
        /*0020*/ 	.byte	0x03, 0x5f
        /*0022*/ 	.short	0x0101


	//----- nvinfo : EIATTR_VRC_CTA_INIT_COUNT
	.align		4
        /*0024*/ 	.byte	0x02, 0x4a
	.zero		1
	.zero		1


	//----- nvinfo : EIATTR_EXIT_INSTR_OFFSETS
	.align		4
        /*0028*/ 	.byte	0x04, 0x1c
        /*002a*/ 	.short	(.L_814 - .L_813)


	//   ....[0]....
.L_813:
        /*002c*/ 	.word	0x00000010


	//----- nvinfo : EIATTR_MAX_THREADS
	.align		4
.L_814:
        /*0030*/ 	.byte	0x04, 0x05
        /*0032*/ 	.short	(.L_816 - .L_815)
.L_815:
        /*0034*/ 	.word	0x00000200
        /*0038*/ 	.word	0x00000001
        /*003c*/ 	.word	0x00000001


	//----- nvinfo : EIATTR_CBANK_PARAM_SIZE
	.align		4
.L_816:
        /*0040*/ 	.byte	0x03, 0x19
        /*0042*/ 	.short	0x0a80


	//----- nvinfo : EIATTR_PARAM_CBANK
	.align		4
        /*0044*/ 	.byte	0x04, 0x0a
        /*0046*/ 	.short	(.L_818 - .L_817)
	.align		4
.L_817:
        /*0048*/ 	.word	index@(.nv.constant0._ZN7cutlass13device_kernelIN5flash11enable_sm90INS1_16FlashAttnFwdSm90INS1_25CollectiveMainloopFwdSm90ILi2EN4cute5tupleIJNS5_1CILi1EEES8_S8_EEENS6_IJNS7_ILi192EEENS7_ILi160EEENS7_ILi64EEEEEELi64ENS_12float_e4m3_tEfNS_4arch4Sm90ELb1ELb0ELb1ELb1ELb1ELb1ELb0ELb1ELb1ELb1ELb0ELb0EEENS1_21CollectiveEpilogueFwdINS6_IJSA_SC_SB_EEES9_NS_10bfloat16_tESG_Li384ELb1ELb1ELb0ELb1EEENS1_36VarlenDynamicPersistentTileSchedulerILi192ELi160ELi384ELi128ELb0ELb1ELb1ELb1ELb1ELb1EEEEEEEEEvNT_6ParamsE)
        /*004c*/ 	.short	0x0380
        /*004e*/ 	.short	0x0a80


	//----- nvinfo : EIATTR_SW_WAR
	.align		4
.L_818:
        /*0050*/ 	.byte	0x04, 0x36
        /*0052*/ 	.short	(.L_820 - .L_819)
.L_819:
        /*0054*/ 	.word	0x00000008
.L_820:


//--------------------- .nv.callgraph             --------------------------
	.section	.nv.callgraph,"",@"SHT_CUDA_CALLGRAPH"
	.align	4
	.sectionentsize	8
	.align		4
        /*0000*/ 	.word	0x00000000
	.align		4
        /*0004*/ 	.word	0xffffffff
	.align		4
        /*0008*/ 	.word	0x00000000
	.align		4
        /*000c*/ 	.word	0xfffffffe
	.align		4
        /*0010*/ 	.word	0x00000000
	.align		4
        /*0014*/ 	.word	0xfffffffd
	.align		4
        /*0018*/ 	.word	0x00000000
	.align		4
        /*001c*/ 	.word	0xfffffffc


//--------------------- .nv.constant4             --------------------------
	.section	.nv.constant4,"a",@progbits
	.align	8
	.align		8
.nv.constant4:
        /*0000*/ 	.dword	_ZN80_INTERNAL_56c05319_44_flash_fwd_hdimall_e4m3_paged_softcap_sm90_cu_60c5005d_36014cuda3std3__45__cpo5beginE
	.align		8
        /*0008*/ 	.dword	_ZN80_INTERNAL_56c05319_44_flash_fwd_hdimall_e4m3_paged_softcap_sm90_cu_60c5005d_36014cuda3std3__45__cpo3endE
	.align		8
        /*0010*/ 	.dword	_ZN80_INTERNAL_56c05319_44_flash_fwd_hdimall_e4m3_paged_softcap_sm90_cu_60c5005d_36014cuda3std3__45__cpo6cbeginE
	.align		8
        /*0018*/ 	.dword	_ZN80_INTERNAL_56c05319_44_flash_fwd_hdimall_e4m3_paged_softcap_sm90_cu_60c5005d_36014cuda3std3__45__cpo4cendE
	.align		8
        /*0020*/ 	.dword	_ZN80_INTERNAL_56c05319_44_flash_fwd_hdimall_e4m3_paged_softcap_sm90_cu_60c5005d_36014cuda3std3__482_GLOBAL__N__56c05319_44_flash_fwd_hdimall_e4m3_paged_softcap_sm90_cu_60c5005d_36016ignoreE
	.align		8
        /*0028*/ 	.dword	_ZN80_INTERNAL_56c05319_44_flash_fwd_hdimall_e4m3_paged_softcap_sm90_cu_60c5005d_36014cuda3std3__419piecewise_constructE
	.align		8
        /*0030*/ 	.dword	_ZN80_INTERNAL_56c05319_44_flash_fwd_hdimall_e4m3_paged_softcap_sm90_cu_60c5005d_36014cuda3std3__48in_placeE
	.align		8
        /*0038*/ 	.dword	_ZN80_INTERNAL_56c05319_44_flash_fwd_hdimall_e4m3_paged_softcap_sm90_cu_60c5005d_36014cuda3std6ranges3__45__cpo4swapE
	.align		8
        /*0040*/ 	.dword	_ZN80_INTERNAL_56c05319_44_flash_fwd_hdimall_e4m3_paged_softcap_sm90_cu_60c5005d_36014cuda3std6ranges3__45__cpo9iter_moveE
	.align		8
        /*0048*/ 	.dword	_ZN80_INTERNAL_56c05319_44_flash_fwd_hdimall_e4m3_paged_softcap_sm90_cu_60c5005d_36014cute7productE
	.align		8
        /*0050*/ 	.dword	_ZN80_INTERNAL_56c05319_44_flash_fwd_hdimall_e4m3_paged_softcap_sm90_cu_60c5005d_36014cute1_E


//--------------------- .text._ZN7cutlass13device_kernelIN5flash11enable_sm90INS1_16FlashAttnFwdSm90INS1_25CollectiveMainloopFwdSm90ILi2EN4cute5tupleIJNS5_1CILi1EEES8_S8_EEENS6_IJNS7_ILi128EEESA_NS7_ILi256EEEEEELi256ENS_12float_e4m3_tEfNS_4arch4Sm90ELb0ELb0ELb1ELb0ELb1ELb0ELb0ELb1ELb0ELb1ELb0ELb0EEENS1_21CollectiveEpilogueFwdINS6_IJSA_SB_SA_EEES9_NS_10bfloat16_tESF_Li256ELb0ELb1ELb0ELb1EEENS1_29StaticPersistentTileSchedulerILb0EEEEEEEEEvNT_6ParamsE --------------------------
	.section	.text._ZN7cutlass13device_kernelIN5flash11enable_sm90INS1_16FlashAttnFwdSm90INS1_25CollectiveMainloopFwdSm90ILi2EN4cute5tupleIJNS5_1CILi1EEES8_S8_EEENS6_IJNS7_ILi128EEESA_NS7_ILi256EEEEEELi256ENS_12float_e4m3_tEfNS_4arch4Sm90ELb0ELb0ELb1ELb0ELb1ELb0ELb0ELb1ELb0ELb1ELb0ELb0EEENS1_21CollectiveEpilogueFwdINS6_IJSA_SB_SA_EEES9_NS_10bfloat16_tESF_Li256ELb0ELb1ELb0ELb1EEENS1_29StaticPersistentTileSchedulerILb0EEEEEEEEEvNT_6ParamsE,"ax",@progbits
	.align	128
.text._ZN7cutlass13device_kernelIN5flash11enable_sm90INS1_16FlashAttnFwdSm90INS1_25CollectiveMainloopFwdSm90ILi2EN4cute5tupleIJNS5_1CILi1EEES8_S8_EEENS6_IJNS7_ILi128EEESA_NS7_ILi256EEEEEELi256ENS_12float_e4m3_tEfNS_4arch4Sm90ELb0ELb0ELb1ELb0ELb1ELb0ELb0ELb1ELb0ELb1ELb0ELb0EEENS1_21CollectiveEpilogueFwdINS6_IJSA_SB_SA_EEES9_NS_10bfloat16_tESF_Li256ELb0ELb1ELb0ELb1EEENS1_29StaticPersistentTileSchedulerILb0EEEEEEEEEvNT_6ParamsE:
        .type           _ZN7cutlass13device_kernelIN5flash11enable_sm90INS1_16FlashAttnFwdSm90INS1_25CollectiveMainloopFwdSm90ILi2EN4cute5tupleIJNS5_1CILi1EEES8_S8_EEENS6_IJNS7_ILi128EEESA_NS7_ILi256EEEEEELi256ENS_12float_e4m3_tEfNS_4arch4Sm90ELb0ELb0ELb1ELb0ELb1ELb0ELb0ELb1ELb0ELb1ELb0ELb0EEENS1_21CollectiveEpilogueFwdINS6_IJSA_SB_SA_EEES9_NS_10bfloat16_tESF_Li256ELb0ELb1ELb0ELb1EEENS1_29StaticPersistentTileSchedulerILb0EEEEEEEEEvNT_6ParamsE,@function
        .size           _ZN7cutlass13device_kernelIN5flash11enable_sm90INS1_16FlashAttnFwdSm90INS1_25CollectiveMainloopFwdSm90ILi2EN4cute5tupleIJNS5_1CILi1EEES8_S8_EEENS6_IJNS7_ILi128EEESA_NS7_ILi256EEEEEELi256ENS_12float_e4m3_tEfNS_4arch4Sm90ELb0ELb0ELb1ELb0ELb1ELb0ELb0ELb1ELb0ELb1ELb0ELb0EEENS1_21CollectiveEpilogueFwdINS6_IJSA_SB_SA_EEES9_NS_10bfloat16_tESF_Li256ELb0ELb1ELb0ELb1EEENS1_29StaticPersistentTileSchedulerILb0EEEEEEEEEvNT_6ParamsE,(.L_x_45 - _ZN7cutlass13device_kernelIN5flash11enable_sm90INS1_16FlashAttnFwdSm90INS1_25CollectiveMainloopFwdSm90ILi2EN4cute5tupleIJNS5_1CILi1EEES8_S8_EEENS6_IJNS7_ILi128EEESA_NS7_ILi256EEEEEELi256ENS_12float_e4m3_tEfNS_4arch4Sm90ELb0ELb0ELb1ELb0ELb1ELb0ELb0ELb1ELb0ELb1ELb0ELb0EEENS1_21CollectiveEpilogueFwdINS6_IJSA_SB_SA_EEES9_NS_10bfloat16_tESF_Li256ELb0ELb1ELb0ELb1EEENS1_29StaticPersistentTileSchedulerILb0EEEEEEEEEvNT_6ParamsE)
        .other          _ZN7cutlass13device_kernelIN5flash11enable_sm90INS1_16FlashAttnFwdSm90INS1_25CollectiveMainloopFwdSm90ILi2EN4cute5tupleIJNS5_1CILi1EEES8_S8_EEENS6_IJNS7_ILi128EEESA_NS7_ILi256EEEEEELi256ENS_12float_e4m3_tEfNS_4arch4Sm90ELb0ELb0ELb1ELb0ELb1ELb0ELb0ELb1ELb0ELb1ELb0ELb0EEENS1_21CollectiveEpilogueFwdINS6_IJSA_SB_SA_EEES9_NS_10bfloat16_tESF_Li256ELb0ELb1ELb0ELb1EEENS1_29StaticPersistentTileSchedulerILb0EEEEEEEEEvNT_6ParamsE,@"STO_CUDA_ENTRY STV_DEFAULT"
_ZN7cutlass13device_kernelIN5flash11enable_sm90INS1_16FlashAttnFwdSm90INS1_25CollectiveMainloopFwdSm90ILi2EN4cute5tupleIJNS5_1CILi1EEES8_S8_EEENS6_IJNS7_ILi128EEESA_NS7_ILi256EEEEEELi256ENS_12float_e4m3_tEfNS_4arch4Sm90ELb0ELb0ELb1ELb0ELb1ELb0ELb0ELb1ELb0ELb1ELb0ELb0EEENS1_21CollectiveEpilogueFwdINS6_IJSA_SB_SA_EEES9_NS_10bfloat16_tESF_Li256ELb0ELb1ELb0ELb1EEENS1_29StaticPersistentTileSchedulerILb0EEEEEEEEEvNT_6ParamsE:
[----:B------:R-:W-:Y:S01]  /*0000*/  LDC R1, c[0x0][0x37c] ;  /* 0x0000df00ff017b82 */ /* 0x000fe20000000800 */
[----:B------:R-:W-:Y:S05]  /*0010*/  EXIT ;  /* 0x000000000000794d */ /* 0x000fea0003800000 */
.L_x_0:
[----:B------:R-:W-:-:S00]  /*0020*/  BRA `(.L_x_0) ;  /* 0xfffffffc00fc7947 */ /* 0x000fc0000383ffff */
[----:B------:R-:W-:-:S00]  /*0030*/  NOP ;  /* 0x0000000000007918 */ /* 0x000fc00000000000 */
        /* <DEDUP_REMOVED lines=12> */
.L_x_45:


//--------------------- .text._ZN7cutlass13device_kernelIN5flash11enable_sm90INS1_16FlashAttnFwdSm90INS1_25CollectiveMainloopFwdSm90ILi2EN4cute5tupleIJNS5_1CILi1EEES8_S8_EEENS6_IJNS7_ILi128EEESA_NS7_ILi256EEEEEELi256ENS_12float_e4m3_tEfNS_4arch4Sm90ELb0ELb0ELb1ELb1ELb1ELb0ELb0ELb1ELb0ELb1ELb0ELb0EEENS1_21CollectiveEpilogueFwdINS6_IJSA_SB_SA_EEES9_NS_10bfloat16_tESF_Li256ELb1ELb1ELb0ELb1EEENS1_36VarlenDynamicPersistentTileSchedulerILi128ELi128ELi256ELi128ELb0ELb1ELb1ELb0ELb1ELb1EEEEEEEEEvNT_6ParamsE --------------------------
	.section	.text._ZN7cutlass13device_kernelIN5flash11enable_sm90INS1_16FlashAttnFwdSm90INS1_25CollectiveMainloopFwdSm90ILi2EN4cute5tupleIJNS5_1CILi1EEES8_S8_EEENS6_IJNS7_ILi128EEESA_NS7_ILi256EEEEEELi256ENS_12float_e4m3_tEfNS_4arch4Sm90ELb0ELb0ELb1ELb1ELb1ELb0ELb0ELb1ELb0ELb1ELb0ELb0EEENS1_21CollectiveEpilogueFwdINS6_IJSA_SB_SA_EEES9_NS_10bfloat16_tESF_Li256ELb1ELb1ELb0ELb1EEENS1_36VarlenDynamicPersistentTileSchedulerILi128ELi128ELi256ELi128ELb0ELb1ELb1ELb0ELb1ELb1EEEEEEEEEvNT_6ParamsE,"ax",@progbits
	.align	128
.text._ZN7cutlass13device_kernelIN5flash11enable_sm90INS1_16FlashAttnFwdSm90INS1_25CollectiveMainloopFwdSm90ILi2EN4cute5tupleIJNS5_1CILi1EEES8_S8_EEENS6_IJNS7_ILi128EEESA_NS7_ILi256EEEEEELi256ENS_12float_e4m3_tEfNS_4arch4Sm90ELb0ELb0ELb1ELb1ELb1ELb0ELb0ELb1ELb0ELb1ELb0ELb0EEENS1_21CollectiveEpilogueFwdINS6_IJSA_SB_SA_EEES9_NS_10bfloat16_tESF_Li256ELb1ELb1ELb0ELb1EEENS1_36VarlenDynamicPersistentTileSchedulerILi128ELi128ELi256ELi128ELb0ELb1ELb1ELb0ELb1ELb1EEEEEEEEEvNT_6ParamsE:
        .type           _ZN7cutlass13device_kernelIN5flash11enable_sm90INS1_16FlashAttnFwdSm90INS1_25CollectiveMainloopFwdSm90ILi2EN4cute5tupleIJNS5_1CILi1EEES8_S8_EEENS6_IJNS7_ILi128EEESA_NS7_ILi256EEEEEELi256ENS_12float_e4m3_tEfNS_4arch4Sm90ELb0ELb0ELb1ELb1ELb1ELb0ELb0ELb1ELb0ELb1ELb0ELb0EEENS1_21CollectiveEpilogueFwdINS6_IJSA_SB_SA_EEES9_NS_10bfloat16_tESF_Li256ELb1ELb1ELb0ELb1EEENS1_36VarlenDynamicPersistentTileSchedulerILi128ELi128ELi256ELi128ELb0ELb1ELb1ELb0ELb1ELb1EEEEEEEEEvNT_6ParamsE,@function
        .size           _ZN7cutlass13device_kernelIN5flash11enable_sm90INS1_16FlashAttnFwdSm90INS1_25CollectiveMainloopFwdSm90ILi2EN4cute5tupleIJNS5_1CILi1EEES8_S8_EEENS6_IJNS7_ILi128EEESA_NS7_ILi256EEEEEELi256ENS_12float_e4m3_tEfNS_4arch4Sm90ELb0ELb0ELb1ELb1ELb1ELb0ELb0ELb1ELb0ELb1ELb0ELb0EEENS1_21CollectiveEpilogueFwdINS6_IJSA_SB_SA_EEES9_NS_10bfloat16_tESF_Li256ELb1ELb1ELb0ELb1EEENS1_36VarlenDynamicPersistentTileSchedulerILi128ELi128ELi256ELi128ELb0ELb1ELb1ELb0ELb1ELb1EEEEEEEEEvNT_6ParamsE,(.L_x_46 - _ZN7cutlass13device_kernelIN5flash11enable_sm90INS1_16FlashAttnFwdSm90INS1_25CollectiveMainloopFwdSm90ILi2EN4cute5tupleIJNS5_1CILi1EEES8_S8_EEENS6_IJNS7_ILi128EEESA_NS7_ILi256EEEEEELi256ENS_12float_e4m3_tEfNS_4arch4Sm90ELb0ELb0ELb1ELb1ELb1ELb0ELb0ELb1ELb0ELb1ELb0ELb0EEENS1_21CollectiveEpilogueFwdINS6_IJSA_SB_SA_EEES9_NS_10bfloat16_tESF_Li256ELb1ELb1ELb0ELb1EEENS1_36VarlenDynamicPersistentTileSchedulerILi128ELi128ELi256ELi128ELb0ELb1ELb1ELb0ELb1ELb1EEEEEEEEEvNT_6ParamsE)
        .other          _ZN7cutlass13device_kernelIN5flash11enable_sm90INS1_16FlashAttnFwdSm90INS1_25CollectiveMainloopFwdSm90ILi2EN4cute5tupleIJNS5_1CILi1EEES8_S8_EEENS6_IJNS7_ILi128EEESA_NS7_ILi256EEEEEELi256ENS_12float_e4m3_tEfNS_4arch4Sm90ELb0ELb0ELb1ELb1ELb1ELb0ELb0ELb1ELb0ELb1ELb0ELb0EEENS1_21CollectiveEpilogueFwdINS6_IJSA_SB_SA_EEES9_NS_10bfloat16_tESF_Li256ELb1ELb1ELb0ELb1EEENS1_36VarlenDynamicPersistentTileSchedulerILi128ELi128ELi256ELi128ELb0ELb1ELb1ELb0ELb1ELb1EEEEEEEEEvNT_6ParamsE,@"STO_CUDA_ENTRY STV_DEFAULT"
_ZN7cutlass13device_kernelIN5flash11enable_sm90INS1_16FlashAttnFwdSm90INS1_25CollectiveMainloopFwdSm90ILi2EN4cute5tupleIJNS5_1CILi1EEES8_S8_EEENS6_IJNS7_ILi128EEESA_NS7_ILi256EEEEEELi256ENS_12float_e4m3_tEfNS_4arch4Sm90ELb0ELb0ELb1ELb1ELb1ELb0ELb0ELb1ELb0ELb1ELb0ELb0EEENS1_21CollectiveEpilogueFwdINS6_IJSA_SB_SA_EEES9_NS_10bfloat16_tESF_Li256ELb1ELb1ELb0ELb1EEENS1_36VarlenDynamicPersistentTileSchedulerILi128ELi128ELi256ELi128ELb0ELb1ELb1ELb0ELb1ELb1EEEEEEEEEvNT_6ParamsE:
[----:B------:R-:W-:Y:S01]  /*0000*/  LDC R1, c[0x0][0x37c] ;  /* 0x0000df00ff017b82 */ /* 0x000fe20000000800 */
[----:B------:R-:W-:Y:S05]  /*0010*/  EXIT ;  /* 0x000000000000794d */ /* 0x000fea0003800000 */
.L_x_1:
        /* <DEDUP_REMOVED lines=14> */
.L_x_46:


//--------------------- .text._ZN7cutlass13device_kernelIN5flash11enable_sm90INS1_16FlashAttnFwdSm90INS1_25CollectiveMainloopFwdSm90ILi2EN4cute5tupleIJNS5_1CILi1EEES8_S8_EEENS6_IJNS7_ILi128EEESA_NS7_ILi256EEEEEELi256ENS_12float_e4m3_tEfNS_4arch4Sm90ELb0ELb0ELb1ELb1ELb1ELb1ELb0ELb1ELb0ELb1ELb0ELb0EEENS1_21CollectiveEpilogueFwdINS6_IJSA_SB_SA_EEES9_NS_10bfloat16_tESF_Li256ELb1ELb1ELb0ELb1EEENS1_36VarlenDynamicPersistentTileSchedulerILi128ELi128ELi256ELi128ELb0ELb1ELb1ELb0ELb1ELb1EEEEEEEEEvNT_6ParamsE --------------------------
	.section	.text._ZN7cutlass13device_kernelIN5flash11enable_sm90INS1_16FlashAttnFwdSm90INS1_25CollectiveMainloopFwdSm90ILi2EN4cute5tupleIJNS5_1CILi1EEES8_S8_EEENS6_IJNS7_ILi128EEESA_NS7_ILi256EEEEEELi256ENS_12float_e4m3_tEfNS_4arch4Sm90ELb0ELb0ELb1ELb1ELb1ELb1ELb0ELb1ELb0ELb1ELb0ELb0EEENS1_21CollectiveEpilogueFwdINS6_IJSA_SB_SA_EEES9_NS_10bfloat16_tESF_Li256ELb1ELb1ELb0ELb1EEENS1_36VarlenDynamicPersistentTileSchedulerILi128ELi128ELi256ELi128ELb0ELb1ELb1ELb0ELb1ELb1EEEEEEEEEvNT_6ParamsE,"ax",@progbits
	.align	128
.text._ZN7cutlass13device_kernelIN5flash11enable_sm90INS1_16FlashAttnFwdSm90INS1_25CollectiveMainloopFwdSm90ILi2EN4cute5tupleIJNS5_1CILi1EEES8_S8_EEENS6_IJNS7_ILi128EEESA_NS7_ILi256EEEEEELi256ENS_12float_e4m3_tEfNS_4arch4Sm90ELb0ELb0ELb1ELb1ELb1ELb1ELb0ELb1ELb0ELb1ELb0ELb0EEENS1_21CollectiveEpilogueFwdINS6_IJSA_SB_SA_EEES9_NS_10bfloat16_tESF_Li256ELb1ELb1ELb0ELb1EEENS1_36VarlenDynamicPersistentTileSchedulerILi128ELi128ELi256ELi128ELb0ELb1ELb1ELb0ELb1ELb1EEEEEEEEEvNT_6ParamsE:
        .type           _ZN7cutlass13device_kernelIN5flash11enable_sm90INS1_16FlashAttnFwdSm90INS1_25CollectiveMainloopFwdSm90ILi2EN4cute5tupleIJNS5_1CILi1EEES8_S8_EEENS6_IJNS7_ILi128EEESA_NS7_ILi256EEEEEELi256ENS_12float_e4m3_tEfNS_4arch4Sm90ELb0ELb0ELb1ELb1ELb1ELb1ELb0ELb1ELb0ELb1ELb0ELb0EEENS1_21CollectiveEpilogueFwdINS6_IJSA_SB_SA_EEES9_NS_10bfloat16_tESF_Li256ELb1ELb1ELb0ELb1EEENS1_36VarlenDynamicPersistentTileSchedulerILi128ELi128ELi256ELi128ELb0ELb1ELb1ELb0ELb1ELb1EEEEEEEEEvNT_6ParamsE,@function
        .size           _ZN7cutlass13device_kernelIN5flash11enable_sm90INS1_16FlashAttnFwdSm90INS1_25CollectiveMainloopFwdSm90ILi2EN4cute5tupleIJNS5_1CILi1EEES8_S8_EEENS6_IJNS7_ILi128EEESA_NS7_ILi256EEEEEELi256ENS_12float_e4m3_tEfNS_4arch4Sm90ELb0ELb0ELb1ELb1ELb1ELb1ELb0ELb1ELb0ELb1ELb0ELb0EEENS1_21CollectiveEpilogueFwdINS6_IJSA_SB_SA_EEES9_NS_10bfloat16_tESF_Li256ELb1ELb1ELb0ELb1EEENS1_36VarlenDynamicPersistentTileSchedulerILi128ELi128ELi256ELi128ELb0ELb1ELb1ELb0ELb1ELb1EEEEEEEEEvNT_6ParamsE,(.L_x_47 - _ZN7cutlass13device_kernelIN5flash11enable_sm90INS1_16FlashAttnFwdSm90INS1_25CollectiveMainloopFwdSm90ILi2EN4cute5tupleIJNS5_1CILi1EEES8_S8_EEENS6_IJNS7_ILi128EEESA_NS7_ILi256EEEEEELi256ENS_12float_e4m3_tEfNS_4arch4Sm90ELb0ELb0ELb1ELb1ELb1ELb1ELb0ELb1ELb0ELb1ELb0ELb0EEENS1_21CollectiveEpilogueFwdINS6_IJSA_SB_SA_EEES9_NS_10bfloat16_tESF_Li256ELb1ELb1ELb0ELb1EEENS1_36VarlenDynamicPersistentTileSchedulerILi128ELi128ELi256ELi128ELb0ELb1ELb1ELb0ELb1ELb1EEEEEEEEEvNT_6ParamsE)
        .other          _ZN7cutlass13device_kernelIN5flash11enable_sm90INS1_16FlashAttnFwdSm90INS1_25CollectiveMainloopFwdSm90ILi2EN4cute5tupleIJNS5_1CILi1EEES8_S8_EEENS6_IJNS7_ILi128EEESA_NS7_ILi256EEEEEELi256ENS_12float_e4m3_tEfNS_4arch4Sm90ELb0ELb0ELb1ELb1ELb1ELb1ELb0ELb1ELb0ELb1ELb0ELb0EEENS1_21CollectiveEpilogueFwdINS6_IJSA_SB_SA_EEES9_NS_10bfloat16_tESF_Li256ELb1ELb1ELb0ELb1EEENS1_36VarlenDynamicPersistentTileSchedulerILi128ELi128ELi256ELi128ELb0ELb1ELb1ELb0ELb1ELb1EEEEEEEEEvNT_6ParamsE,@"STO_CUDA_ENTRY STV_DEFAULT"
_ZN7cutlass13device_kernelIN5flash11enable_sm90INS1_16FlashAttnFwdSm90INS1_25CollectiveMainloopFwdSm90ILi2EN4cute5tupleIJNS5_1CILi1EEES8_S8_EEENS6_IJNS7_ILi128EEESA_NS7_ILi256EEEEEELi256ENS_12float_e4m3_tEfNS_4arch4Sm90ELb0ELb0ELb1ELb1ELb1ELb1ELb0ELb1ELb0ELb1ELb0ELb0EEENS1_21CollectiveEpilogueFwdINS6_IJSA_SB_SA_EEES9_NS_10bfloat16_tESF_Li256ELb1ELb1ELb0ELb1EEENS1_36VarlenDynamicPersistentTileSchedulerILi128ELi128ELi256ELi128ELb0ELb1ELb1ELb0ELb1ELb1EEEEEEEEEvNT_6ParamsE:
[----:B------:R-:W-:Y:S01]  /*0000*/  LDC R1, c[0x0][0x37c] ;  /* 0x0000df00ff017b82 */ /* 0x000fe20000000800 */
[----:B------:R-:W-:Y:S05]  /*0010*/  EXIT ;  /* 0x000000000000794d */ /* 0x000fea0003800000 */
.L_x_2:
        /* <DEDUP_REMOVED lines=14> */
.L_x_47:


//--------------------- .text._ZN7cutlass13device_kernelIN5flash11enable_sm90INS1_16FlashAttnFwdSm90INS1_25CollectiveMainloopFwdSm90ILi2EN4cute5tupleIJNS5_1CILi1EEES8_S8_EEENS6_IJNS7_ILi128EEENS7_ILi64EEENS7_ILi256EEEEEELi256ENS_12float_e4m3_tEfNS_4arch4Sm90ELb0ELb1ELb1ELb0ELb1ELb0ELb0ELb1ELb0ELb1ELb0ELb0EEENS1_21CollectiveEpilogueFwdINS6_IJSA_SC_SB_EEES9_NS_10bfloat16_tESG_Li256ELb0ELb1ELb0ELb1EEENS1_30DynamicPersistentTileSchedulerILi256ELi128ELb0ELb1ELb1EEEEEEEEEvNT_6ParamsE --------------------------
	.section	.text._ZN7cutlass13device_kernelIN5flash11enable_sm90INS1_16FlashAttnFwdSm90INS1_25CollectiveMainloopFwdSm90ILi2EN4cute5tupleIJNS5_1CILi1EEES8_S8_EEENS6_IJNS7_ILi128EEENS7_ILi64EEENS7_ILi256EEEEEELi256ENS_12float_e4m3_tEfNS_4arch4Sm90ELb0ELb1ELb1ELb0ELb1ELb0ELb0ELb1ELb0ELb1ELb0ELb0EEENS1_21CollectiveEpilogueFwdINS6_IJSA_SC_SB_EEES9_NS_10bfloat16_tESG_Li256ELb0ELb1ELb0ELb1EEENS1_30DynamicPersistentTileSchedulerILi256ELi128ELb0ELb1ELb1EEEEEEEEEvNT_6ParamsE,"ax",@progbits
	.align	128
.text._ZN7cutlass13device_kernelIN5flash11enable_sm90INS1_16FlashAttnFwdSm90INS1_25CollectiveMainloopFwdSm90ILi2EN4cute5tupleIJNS5_1CILi1EEES8_S8_EEENS6_IJNS7_ILi128EEENS7_ILi64EEENS7_ILi256EEEEEELi256ENS_12float_e4m3_tEfNS_4arch4Sm90ELb0ELb1ELb1ELb0ELb1ELb0ELb0ELb1ELb0ELb1ELb0ELb0EEENS1_21CollectiveEpilogueFwdINS6_IJSA_SC_SB_EEES9_NS_10bfloat16_tESG_Li256ELb0ELb1ELb0ELb1EEENS1_30DynamicPersistentTileSchedulerILi256ELi128ELb0ELb1ELb1EEEEEEEEEvNT_6ParamsE:
        .type           _ZN7cutlass13device_kernelIN5flash11enable_sm90INS1_16FlashAttnFwdSm90INS1_25CollectiveMainloopFwdSm90ILi2EN4cute5tupleIJNS5_1CILi1EEES8_S8_EEENS6_IJNS7_ILi128EEENS7_ILi64EEENS7_ILi256EEEEEELi256ENS_12float_e4m3_tEfNS_4arch4Sm90ELb0ELb1ELb1ELb0ELb1ELb0ELb0ELb1ELb0ELb1ELb0ELb0EEENS1_21CollectiveEpilogueFwdINS6_IJSA_SC_SB_EEES9_NS_10bfloat16_tESG_Li256ELb0ELb1ELb0ELb1EEENS1_30DynamicPersistentTileSchedulerILi256ELi128ELb0ELb1ELb1EEEEEEEEEvNT_6ParamsE,@function
        .size           _ZN7cutlass13device_kernelIN5flash11enable_sm90INS1_16FlashAttnFwdSm90INS1_25CollectiveMainloopFwdSm90ILi2EN4cute5tupleIJNS5_1CILi1EEES8_S8_EEENS6_IJNS7_ILi128EEENS7_ILi64EEENS7_ILi256EEEEEELi256ENS_12float_e4m3_tEfNS_4arch4Sm90ELb0ELb1ELb1ELb0ELb1ELb0ELb0ELb1ELb0ELb1ELb0ELb0EEENS1_21CollectiveEpilogueFwdINS6_IJSA_SC_SB_EEES9_NS_10bfloat16_tESG_Li256ELb0ELb1ELb0ELb1EEENS1_30DynamicPersistentTileSchedulerILi256ELi128ELb0ELb1ELb1EEEEEEEEEvNT_6ParamsE,(.L_x_48 - _ZN7cutlass13device_kernelIN5flash11enable_sm90INS1_16FlashAttnFwdSm90INS1_25CollectiveMainloopFwdSm90ILi2EN4cute5tupleIJNS5_1CILi1EEES8_S8_EEENS6_IJNS7_ILi128EEENS7_ILi64EEENS7_ILi256EEEEEELi256ENS_12float_e4m3_tEfNS_4arch4Sm90ELb0ELb1ELb1ELb0ELb1ELb0ELb0ELb1ELb0ELb1ELb0ELb0EEENS1_21CollectiveEpilogueFwdINS6_IJSA_SC_SB_EEES9_NS_10bfloat16_tESG_Li256ELb0ELb1ELb0ELb1EEENS1_30DynamicPersistentTileSchedulerILi256ELi128ELb0ELb1ELb1EEEEEEEEEvNT_6ParamsE)
        .other          _ZN7cutlass13device_kernelIN5flash11enable_sm90INS1_16FlashAttnFwdSm90INS1_25CollectiveMainloopFwdSm90ILi2EN4cute5tupleIJNS5_1CILi1EEES8_S8_EEENS6_IJNS7_ILi128EEENS7_ILi64EEENS7_ILi256EEEEEELi256ENS_12float_e4m3_tEfNS_4arch4Sm90ELb0ELb1ELb1ELb0ELb1ELb0ELb0ELb1ELb0ELb1ELb0ELb0EEENS1_21CollectiveEpilogueFwdINS6_IJSA_SC_SB_EEES9_NS_10bfloat16_tESG_Li256ELb0ELb1ELb0ELb1EEENS1_30DynamicPersistentTileSchedulerILi256ELi128ELb0ELb1ELb1EEEEEEEEEvNT_6ParamsE,@"STO_CUDA_ENTRY STV_DEFAULT"
_ZN7cutlass13device_kernelIN5flash11enable_sm90INS1_16FlashAttnFwdSm90INS1_25CollectiveMainloopFwdSm90ILi2EN4cute5tupleIJNS5_1CILi1EEES8_S8_EEENS6_IJNS7_ILi128EEENS7_ILi64EEENS7_ILi256EEEEEELi256ENS_12float_e4m3_tEfNS_4arch4Sm90ELb0ELb1ELb1ELb0ELb1ELb0ELb0ELb1ELb0ELb1ELb0ELb0EEENS1_21CollectiveEpilogueFwdINS6_IJSA_SC_SB_EEES9_NS_10bfloat16_tESG_Li256ELb0ELb1ELb0ELb1EEENS1_30DynamicPersistentTileSchedulerILi256ELi128ELb0ELb1ELb1EEEEEEEEEvNT_6ParamsE:
[----:B------:R-:W-:Y:S01]  /*0000*/  LDC R1, c[0x0][0x37c] ;  /* 0x0000df00ff017b82 */ /* 0x000fe20000000800 */
[----:B------:R-:W-:Y:S05]  /*0010*/  EXIT ;  /* 0x000000000000794d */ /* 0x000fea0003800000 */
.L_x_3:
        /* <DEDUP_REMOVED lines=14> */
.L_x_48:


//--------------------- .text._ZN7cutlass13device_kernelIN5flash11enable_sm90INS1_16FlashAttnFwdSm90INS1_25CollectiveMainloopFwdSm90ILi2EN4cute5tupleIJNS5_1CILi1EEES8_S8_EEENS6_IJNS7_ILi128EEENS7_ILi64EEENS7_ILi256EEEEEELi256ENS_12float_e4m3_tEfNS_4arch4Sm90ELb0ELb1ELb1ELb1ELb1ELb0ELb0ELb1ELb0ELb1ELb0ELb0EEENS1_21CollectiveEpilogueFwdINS6_IJSA_SC_SB_EEES9_NS_10bfloat16_tESG_Li256ELb1ELb1ELb0ELb1EEENS1_36VarlenDynamicPersistentTileSchedulerILi128ELi64ELi256ELi128ELb0ELb1ELb1ELb1ELb0ELb1EEEEEEEEEvNT_6ParamsE --------------------------
	.section	.text._ZN7cutlass13device_kernelIN5flash11enable_sm90INS1_16FlashAttnFwdSm90INS1_25CollectiveMainloopFwdSm90ILi2EN4cute5tupleIJNS5_1CILi1EEES8_S8_EEENS6_IJNS7_ILi128EEENS7_ILi64EEENS7_ILi256EEEEEELi256ENS_12float_e4m3_tEfNS_4arch4Sm90ELb0ELb1ELb1ELb1ELb1ELb0ELb0ELb1ELb0ELb1ELb0ELb0EEENS1_21CollectiveEpilogueFwdINS6_IJSA_SC_SB_EEES9_NS_10bfloat16_tESG_Li256ELb1ELb1ELb0ELb1EEENS1_36VarlenDynamicPersistentTileSchedulerILi128ELi64ELi256ELi128ELb0ELb1ELb1ELb1ELb0ELb1EEEEEEEEEvNT_6ParamsE,"ax",@progbits
	.align	128
.text._ZN7cutlass13device_kernelIN5flash11enable_sm90INS1_16FlashAttnFwdSm90INS1_25CollectiveMainloopFwdSm90ILi2EN4cute5tupleIJNS5_1CILi1EEES8_S8_EEENS6_IJNS7_ILi128EEENS7_ILi64EEENS7_ILi256EEEEEELi256ENS_12float_e4m3_tEfNS_4arch4Sm90ELb0ELb1ELb1ELb1ELb1ELb0ELb0ELb1ELb0ELb1ELb0ELb0EEENS1_21CollectiveEpilogueFwdINS6_IJSA_SC_SB_EEES9_NS_10bfloat16_tESG_Li256ELb1ELb1ELb0ELb1EEENS1_36VarlenDynamicPersistentTileSchedulerILi128ELi64ELi256ELi128ELb0ELb1ELb1ELb1ELb0ELb1EEEEEEEEEvNT_6ParamsE:
        .type           _ZN7cutlass13device_kernelIN5flash11enable_sm90INS1_16FlashAttnFwdSm90INS1_25CollectiveMainloopFwdSm90ILi2EN4cute5tupleIJNS5_1CILi1EEES8_S8_EEENS6_IJNS7_ILi128EEENS7_ILi64EEENS7_ILi256EEEEEELi256ENS_12float_e4m3_tEfNS_4arch4Sm90ELb0ELb1ELb1ELb1ELb1ELb0ELb0ELb1ELb0ELb1ELb0ELb0EEENS1_21CollectiveEpilogueFwdINS6_IJSA_SC_SB_EEES9_NS_10bfloat16_tESG_Li256ELb1ELb1ELb0ELb1EEENS1_36VarlenDynamicPersistentTileSchedulerILi128ELi64ELi256ELi128ELb0ELb1ELb1ELb1ELb0ELb1EEEEEEEEEvNT_6ParamsE,@function
        .size           _ZN7cutlass13device_kernelIN5flash11enable_sm90INS1_16FlashAttnFwdSm90INS1_25CollectiveMainloopFwdSm90ILi2EN4cute5tupleIJNS5_1CILi1EEES8_S8_EEENS6_IJNS7_ILi128EEENS7_ILi64EEENS7_ILi256EEEEEELi256ENS_12float_e4m3_tEfNS_4arch4Sm90ELb0ELb1ELb1ELb1ELb1ELb0ELb0ELb1ELb0ELb1ELb0ELb0EEENS1_21CollectiveEpilogueFwdINS6_IJSA_SC_SB_EEES9_NS_10bfloat16_tESG_Li256ELb1ELb1ELb0ELb1EEENS1_36VarlenDynamicPersistentTileSchedulerILi128ELi64ELi256ELi128ELb0ELb1ELb1ELb1ELb0ELb1EEEEEEEEEvNT_6ParamsE,(.L_x_49 - _ZN7cutlass13device_kernelIN5flash11enable_sm90INS1_16FlashAttnFwdSm90INS1_25CollectiveMainloopFwdSm90ILi2EN4cute5tupleIJNS5_1CILi1EEES8_S8_EEENS6_IJNS7_ILi128EEENS7_ILi64EEENS7_ILi256EEEEEELi256ENS_12float_e4m3_tEfNS_4arch4Sm90ELb0ELb1ELb1ELb1ELb1ELb0ELb0ELb1ELb0ELb1ELb0ELb0EEENS1_21CollectiveEpilogueFwdINS6_IJSA_SC_SB_EEES9_NS_10bfloat16_tESG_Li256ELb1ELb1ELb0ELb1EEENS1_36VarlenDynamicPersistentTileSchedulerILi128ELi64ELi256ELi128ELb0ELb1ELb1ELb1ELb0ELb1EEEEEEEEEvNT_6ParamsE)
        .other          _ZN7cutlass13device_kernelIN5flash11enable_sm90INS1_16FlashAttnFwdSm90INS1_25CollectiveMainloopFwdSm90ILi2EN4cute5tupleIJNS5_1CILi1EEES8_S8_EEENS6_IJNS7_ILi128EEENS7_ILi64EEENS7_ILi256EEEEEELi256ENS_12float_e4m3_tEfNS_4arch4Sm90ELb0ELb1ELb1ELb1ELb1ELb0ELb0ELb1ELb0ELb1ELb0ELb0EEENS1_21CollectiveEpilogueFwdINS6_IJSA_SC_SB_EEES9_NS_10bfloat16_tESG_Li256ELb1ELb1ELb0ELb1EEENS1_36VarlenDynamicPersistentTileSchedulerILi128ELi64ELi256ELi128ELb0ELb1ELb1ELb1ELb0ELb1EEEEEEEEEvNT_6ParamsE,@"STO_CUDA_ENTRY STV_DEFAULT"
_ZN7cutlass13device_kernelIN5flash11enable_sm90INS1_16FlashAttnFwdSm90INS1_25CollectiveMainloopFwdSm90ILi2EN4cute5tupleIJNS5_1CILi1EEES8_S8_EEENS6_IJNS7_ILi128EEENS7_ILi64EEENS7_ILi256EEEEEELi256ENS_12float_e4m3_tEfNS_4arch4Sm90ELb0ELb1ELb1ELb1ELb1ELb0ELb0ELb1ELb0ELb1ELb0ELb0EEENS1_21CollectiveEpilogueFwdINS6_IJSA_SC_SB_EEES9_NS_10bfloat16_tESG_Li256ELb1ELb1ELb0ELb1EEENS1_36VarlenDynamicPersistentTileSchedulerILi128ELi64ELi256ELi128ELb0ELb1ELb1ELb1ELb0ELb1EEEEEEEEEvNT_6ParamsE:
[----:B------:R-:W-:Y:S01]  /*0000*/  LDC R1, c[0x0][0x37c] ;  /* 0x0000df00ff017b82 */ /* 0x000fe20000000800 */
[----:B------:R-:W-:Y:S05]  /*0010*/  EXIT ;  /* 0x000000000000794d */ /* 0x000fea0003800000 */
.L_x_4:
        /* <DEDUP_REMOVED lines=14> */
.L_x_49:


//--------------------- .text._ZN7cutlass13device_kernelIN5flash11enable_sm90INS1_16FlashAttnFwdSm90INS1_25CollectiveMainloopFwdSm90ILi2EN4cute5tupleIJNS5_1CILi1EEES8_S8_EEENS6_IJNS7_ILi128EEENS7_ILi64EEENS7_ILi256EEEEEELi256ENS_12float_e4m3_tEfNS_4arch4Sm90ELb0ELb1ELb1ELb1ELb1ELb1ELb0ELb1ELb0ELb1ELb0ELb0EEENS1_21CollectiveEpilogueFwdINS6_IJSA_SC_SB_EEES9_NS_10bfloat16_tESG_Li256ELb1ELb1ELb0ELb1EEENS1_36VarlenDynamicPersistentTileSchedulerILi128ELi64ELi256ELi128ELb0ELb1ELb1ELb1ELb0ELb1EEEEEEEEEvNT_6ParamsE --------------------------
	.section	.text._ZN7cutlass13device_kernelIN5flash11enable_sm90INS1_16FlashAttnFwdSm90INS1_25CollectiveMainloopFwdSm90ILi2EN4cute5tupleIJNS5_1CILi1EEES8_S8_EEENS6_IJNS7_ILi128EEENS7_ILi64EEENS7_ILi256EEEEEELi256ENS_12float_e4m3_tEfNS_4arch4Sm90ELb0ELb1ELb1ELb1ELb1ELb1ELb0ELb1ELb0ELb1ELb0ELb0EEENS1_21CollectiveEpilogueFwdINS6_IJSA_SC_SB_EEES9_NS_10bfloat16_tESG_Li256ELb1ELb1ELb0ELb1EEENS1_36VarlenDynamicPersistentTileSchedulerILi128ELi64ELi256ELi128ELb0ELb1ELb1ELb1ELb0ELb1EEEEEEEEEvNT_6ParamsE,"ax",@progbits
	.align	128
.text._ZN7cutlass13device_kernelIN5flash11enable_sm90INS1_16FlashAttnFwdSm90INS1_25CollectiveMainloopFwdSm90ILi2EN4cute5tupleIJNS5_1CILi1EEES8_S8_EEENS6_IJNS7_ILi128EEENS7_ILi64EEENS7_ILi256EEEEEELi256ENS_12float_e4m3_tEfNS_4arch4Sm90ELb0ELb1ELb1ELb1ELb1ELb1ELb0ELb1ELb0ELb1ELb0ELb0EEENS1_21CollectiveEpilogueFwdINS6_IJSA_SC_SB_EEES9_NS_10bfloat16_tESG_Li256ELb1ELb1ELb0ELb1EEENS1_36VarlenDynamicPersistentTileSchedulerILi128ELi64ELi256ELi128ELb0ELb1ELb1ELb1ELb0ELb1EEEEEEEEEvNT_6ParamsE:
        .type           _ZN7cutlass13device_kernelIN5flash11enable_sm90INS1_16FlashAttnFwdSm90INS1_25CollectiveMainloopFwdSm90ILi2EN4cute5tupleIJNS5_1CILi1EEES8_S8_EEENS6_IJNS7_ILi128EEENS7_ILi64EEENS7_ILi256EEEEEELi256ENS_12float_e4m3_tEfNS_4arch4Sm90ELb0ELb1ELb1ELb1ELb1ELb1ELb0ELb1ELb0ELb1ELb0ELb0EEENS1_21CollectiveEpilogueFwdINS6_IJSA_SC_SB_EEES9_NS_10bfloat16_tESG_Li256ELb1ELb1ELb0ELb1EEENS1_36VarlenDynamicPersistentTileSchedulerILi128ELi64ELi256ELi128ELb0ELb1ELb1ELb1ELb0ELb1EEEEEEEEEvNT_6ParamsE,@function
        .size           _ZN7cutlass13device_kernelIN5flash11enable_sm90INS1_16FlashAttnFwdSm90INS1_25CollectiveMainloopFwdSm90ILi2EN4cute5tupleIJNS5_1CILi1EEES8_S8_EEENS6_IJNS7_ILi128EEENS7_ILi64EEENS7_ILi256EEEEEELi256ENS_12float_e4m3_tEfNS_4arch4Sm90ELb0ELb1ELb1ELb1ELb1ELb1ELb0ELb1ELb0ELb1ELb0ELb0EEENS1_21CollectiveEpilogueFwdINS6_IJSA_SC_SB_EEES9_NS_10bfloat16_tESG_Li256ELb1ELb1ELb0ELb1EEENS1_36VarlenDynamicPersistentTileSchedulerILi128ELi64ELi256ELi128ELb0ELb1ELb1ELb1ELb0ELb1EEEEEEEEEvNT_6ParamsE,(.L_x_50 - _ZN7cutlass13device_kernelIN5flash11enable_sm90INS1_16FlashAttnFwdSm90INS1_25CollectiveMainloopFwdSm90ILi2EN4cute5tupleIJNS5_1CILi1EEES8_S8_EEENS6_IJNS7_ILi128EEENS7_ILi64EEENS7_ILi256EEEEEELi256ENS_12float_e4m3_tEfNS_4arch4Sm90ELb0ELb1ELb1ELb1ELb1ELb1ELb0ELb1ELb0ELb1ELb0ELb0EEENS1_21CollectiveEpilogueFwdINS6_IJSA_SC_SB_EEES9_NS_10bfloat16_tESG_Li256ELb1ELb1ELb0ELb1EEENS1_36VarlenDynamicPersistentTileSchedulerILi128ELi64ELi256ELi128ELb0ELb1ELb1ELb1ELb0ELb1EEEEEEEEEvNT_6ParamsE)
        .other          _ZN7cutlass13device_kernelIN5flash11enable_sm90INS1_16FlashAttnFwdSm90INS1_25CollectiveMainloopFwdSm90ILi2EN4cute5tupleIJNS5_1CILi1EEES8_S8_EEENS6_IJNS7_ILi128EEENS7_ILi64EEENS7_ILi256EEEEEELi256ENS_12float_e4m3_tEfNS_4arch4Sm90ELb0ELb1ELb1ELb1ELb1ELb1ELb0ELb1ELb0ELb1ELb0ELb0EEENS1_21CollectiveEpilogueFwdINS6_IJSA_SC_SB_EEES9_NS_10bfloat16_tESG_Li256ELb1ELb1ELb0ELb1EEENS1_36VarlenDynamicPersistentTileSchedulerILi128ELi64ELi256ELi128ELb0ELb1ELb1ELb1ELb0ELb1EEEEEEEEEvNT_6ParamsE,@"STO_CUDA_ENTRY STV_DEFAULT"
_ZN7cutlass13device_kernelIN5flash11enable_sm90INS1_16FlashAttnFwdSm90INS1_25CollectiveMainloopFwdSm90ILi2EN4cute5tupleIJNS5_1CILi1EEES8_S8_EEENS6_IJNS7_ILi128EEENS7_ILi64EEENS7_ILi256EEEEEELi256ENS_12float_e4m3_tEfNS_4arch4Sm90ELb0ELb1ELb1ELb1ELb1ELb1ELb0ELb1ELb0ELb1ELb0ELb0EEENS1_21CollectiveEpilogueFwdINS6_IJSA_SC_SB_EEES9_NS_10bfloat16_tESG_Li256ELb1ELb1ELb0ELb1EEENS1_36VarlenDynamicPersistentTileSchedulerILi128ELi64ELi256ELi128ELb0ELb1ELb1ELb1ELb0ELb1EEEEEEEEEvNT_6ParamsE:
[----:B------:R-:W-:Y:S01]  /*0000*/  LDC R1, c[0x0][0x37c] ;  /* 0x0000df00ff017b82 */ /* 0x000fe20000000800 */
[----:B------:R-:W-:Y:S05]  /*0010*/  EXIT ;  /* 0x000000000000794d */ /* 0x000fea0003800000 */
.L_x_5:
        /* <DEDUP_REMOVED lines=14> */
.L_x_50:


//--------------------- .text._ZN7cutlass13device_kernelIN5flash11enable_sm90INS1_16FlashAttnFwdSm90INS1_25CollectiveMainloopFwdSm90ILi2EN4cute5tupleIJNS5_1CILi1EEES8_S8_EEENS6_IJNS7_ILi128EEESA_NS7_ILi256EEEEEELi256ENS_12float_e4m3_tEfNS_4arch4Sm90ELb1ELb0ELb1ELb0ELb1ELb0ELb0ELb1ELb0ELb1ELb0ELb0EEENS1_21CollectiveEpilogueFwdINS6_IJSA_SB_SA_EEES9_NS_10bfloat16_tESF_Li256ELb0ELb1ELb0ELb1EEENS1_30DynamicPersistentTileSchedulerILi256ELi128ELb0ELb1ELb1EEEEEEEEEvNT_6ParamsE --------------------------
	.section	.text._ZN7cutlass13device_kernelIN5flash11enable_sm90INS1_16FlashAttnFwdSm90INS1_25CollectiveMainloopFwdSm90ILi2EN4cute5tupleIJNS5_1CILi1EEES8_S8_EEENS6_IJNS7_ILi128EEESA_NS7_ILi256EEEEEELi256ENS_12float_e4m3_tEfNS_4arch4Sm90ELb1ELb0ELb1ELb0ELb1ELb0ELb0ELb1ELb0ELb1ELb0ELb0EEENS1_21CollectiveEpilogueFwdINS6_IJSA_SB_SA_EEES9_NS_10bfloat16_tESF_Li256ELb0ELb1ELb0ELb1EEENS1_30DynamicPersistentTileSchedulerILi256ELi128ELb0ELb1ELb1EEEEEEEEEvNT_6ParamsE,"ax",@progbits
	.align	128
.text._ZN7cutlass13device_kernelIN5flash11enable_sm90INS1_16FlashAttnFwdSm90INS1_25CollectiveMainloopFwdSm90ILi2EN4cute5tupleIJNS5_1CILi1EEES8_S8_EEENS6_IJNS7_ILi128EEESA_NS7_ILi256EEEEEELi256ENS_12float_e4m3_tEfNS_4arch4Sm90ELb1ELb0ELb1ELb0ELb1ELb0ELb0ELb1ELb0ELb1ELb0ELb0EEENS1_21CollectiveEpilogueFwdINS6_IJSA_SB_SA_EEES9_NS_10bfloat16_tESF_Li256ELb0ELb1ELb0ELb1EEENS1_30DynamicPersistentTileSchedulerILi256ELi128ELb0ELb1ELb1EEEEEEEEEvNT_6ParamsE:
        .type           _ZN7cutlass13device_kernelIN5flash11enable_sm90INS1_16FlashAttnFwdSm90INS1_25CollectiveMainloopFwdSm90ILi2EN4cute5tupleIJNS5_1CILi1EEES8_S8_EEENS6_IJNS7_ILi128EEESA_NS7_ILi256EEEEEELi256ENS_12float_e4m3_tEfNS_4arch4Sm90ELb1ELb0ELb1ELb0ELb1ELb0ELb0ELb1ELb0ELb1ELb0ELb0EEENS1_21CollectiveEpilogueFwdINS6_IJSA_SB_SA_EEES9_NS_10bfloat16_tESF_Li256ELb0ELb1ELb0ELb1EEENS1_30DynamicPersistentTileSchedulerILi256ELi128ELb0ELb1ELb1EEEEEEEEEvNT_6ParamsE,@function
        .size           _ZN7cutlass13device_kernelIN5flash11enable_sm90INS1_16FlashAttnFwdSm90INS1_25CollectiveMainloopFwdSm90ILi2EN4cute5tupleIJNS5_1CILi1EEES8_S8_EEENS6_IJNS7_ILi128EEESA_NS7_ILi256EEEEEELi256ENS_12float_e4m3_tEfNS_4arch4Sm90ELb1ELb0ELb1ELb0ELb1ELb0ELb0ELb1ELb0ELb1ELb0ELb0EEENS1_21CollectiveEpilogueFwdINS6_IJSA_SB_SA_EEES9_NS_10bfloat16_tESF_Li256ELb0ELb1ELb0ELb1EEENS1_30DynamicPersistentTileSchedulerILi256ELi128ELb0ELb1ELb1EEEEEEEEEvNT_6ParamsE,(.L_x_51 - _ZN7cutlass13device_kernelIN5flash11enable_sm90INS1_16FlashAttnFwdSm90INS1_25CollectiveMainloopFwdSm90ILi2EN4cute5tupleIJNS5_1CILi1EEES8_S8_EEENS6_IJNS7_ILi128EEESA_NS7_ILi256EEEEEELi256ENS_12float_e4m3_tEfNS_4arch4Sm90ELb1ELb0ELb1ELb0ELb1ELb0ELb0ELb1ELb0ELb1ELb0ELb0EEENS1_21CollectiveEpilogueFwdINS6_IJSA_SB_SA_EEES9_NS_10bfloat16_tESF_Li256ELb0ELb1ELb0ELb1EEENS1_30DynamicPersistentTileSchedulerILi256ELi128ELb0ELb1ELb1EEEEEEEEEvNT_6ParamsE)
        .other          _ZN7cutlass13device_kernelIN5flash11enable_sm90INS1_16FlashAttnFwdSm90INS1_25CollectiveMainloopFwdSm90ILi2EN4cute5tupleIJNS5_1CILi1EEES8_S8_EEENS6_IJNS7_ILi128EEESA_NS7_ILi256EEEEEELi256ENS_12float_e4m3_tEfNS_4arch4Sm90ELb1ELb0ELb1ELb0ELb1ELb0ELb0ELb1ELb0ELb1ELb0ELb0EEENS1_21CollectiveEpilogueFwdINS6_IJSA_SB_SA_EEES9_NS_10bfloat16_tESF_Li256ELb0ELb1ELb0ELb1EEENS1_30DynamicPersistentTileSchedulerILi256ELi128ELb0ELb1ELb1EEEEEEEEEvNT_6ParamsE,@"STO_CUDA_ENTRY STV_DEFAULT"
_ZN7cutlass13device_kernelIN5flash11enable_sm90INS1_16FlashAttnFwdSm90INS1_25CollectiveMainloopFwdSm90ILi2EN4cute5tupleIJNS5_1CILi1EEES8_S8_EEENS6_IJNS7_ILi128EEESA_NS7_ILi256EEEEEELi256ENS_12float_e4m3_tEfNS_4arch4Sm90ELb1ELb0ELb1ELb0ELb1ELb0ELb0ELb1ELb0ELb1ELb0ELb0EEENS1_21CollectiveEpilogueFwdINS6_IJSA_SB_SA_EEES9_NS_10bfloat16_tESF_Li256ELb0ELb1ELb0ELb1EEENS1_30DynamicPersistentTileSchedulerILi256ELi128ELb0ELb1ELb1EEEEEEEEEvNT_6ParamsE:
[----:B------:R-:W-:Y:S01]  /*0000*/  LDC R1, c[0x0][0x37c] ;  /* 0x0000df00ff017b82 */ /* 0x000fe20000000800 */
[----:B------:R-:W-:Y:S05]  /*0010*/  EXIT ;  /* 0x000000000000794d */ /* 0x000fea0003800000 */
.L_x_6:
        /* <DEDUP_REMOVED lines=14> */
.L_x_51:


//--------------------- .text._ZN7cutlass13device_kernelIN5flash11enable_sm90INS1_16FlashAttnFwdSm90INS1_25CollectiveMainloopFwdSm90ILi2EN4cute5tupleIJNS5_1CILi1EEES8_S8_EEENS6_IJNS7_ILi128EEESA_NS7_ILi256EEEEEELi256ENS_12float_e4m3_tEfNS_4arch4Sm90ELb1ELb0ELb1ELb1ELb1ELb0ELb0ELb1ELb0ELb1ELb0ELb0EEENS1_21CollectiveEpilogueFwdINS6_IJSA_SB_SA_EEES9_NS_10bfloat16_tESF_Li256ELb1ELb1ELb0ELb1EEENS1_36VarlenDynamicPersistentTileSchedulerILi128ELi128ELi256ELi128ELb0ELb1ELb1ELb1ELb1ELb1EEEEEEEEEvNT_6ParamsE --------------------------
	.section	.text._ZN7cutlass13device_kernelIN5flash11enable_sm90INS1_16FlashAttnFwdSm90INS1_25CollectiveMainloopFwdSm90ILi2EN4cute5tupleIJNS5_1CILi1EEES8_S8_EEENS6_IJNS7_ILi128EEESA_NS7_ILi256EEEEEELi256ENS_12float_e4m3_tEfNS_4arch4Sm90ELb1ELb0ELb1ELb1ELb1ELb0ELb0ELb1ELb0ELb1ELb0ELb0EEENS1_21CollectiveEpilogueFwdINS6_IJSA_SB_SA_EEES9_NS_10bfloat16_tESF_Li256ELb1ELb1ELb0ELb1EEENS1_36VarlenDynamicPersistentTileSchedulerILi128ELi128ELi256ELi128ELb0ELb1ELb1ELb1ELb1ELb1EEEEEEEEEvNT_6ParamsE,"ax",@progbits
	.align	128
.text._ZN7cutlass13device_kernelIN5flash11enable_sm90INS1_16FlashAttnFwdSm90INS1_25CollectiveMainloopFwdSm90ILi2EN4cute5tupleIJNS5_1CILi1EEES8_S8_EEENS6_IJNS7_ILi128EEESA_NS7_ILi256EEEEEELi256ENS_12float_e4m3_tEfNS_4arch4Sm90ELb1ELb0ELb1ELb1ELb1ELb0ELb0ELb1ELb0ELb1ELb0ELb0EEENS1_21CollectiveEpilogueFwdINS6_IJSA_SB_SA_EEES9_NS_10bfloat16_tESF_Li256ELb1ELb1ELb0ELb1EEENS1_36VarlenDynamicPersistentTileSchedulerILi128ELi128ELi256ELi128ELb0ELb1ELb1ELb1ELb1ELb1EEEEEEEEEvNT_6ParamsE:
        .type           _ZN7cutlass13device_kernelIN5flash11enable_sm90INS1_16FlashAttnFwdSm90INS1_25CollectiveMainloopFwdSm90ILi2EN4cute5tupleIJNS5_1CILi1EEES8_S8_EEENS6_IJNS7_ILi128EEESA_NS7_ILi256EEEEEELi256ENS_12float_e4m3_tEfNS_4arch4Sm90ELb1ELb0ELb1ELb1ELb1ELb0ELb0ELb1ELb0ELb1ELb0ELb0EEENS1_21CollectiveEpilogueFwdINS6_IJSA_SB_SA_EEES9_NS_10bfloat16_tESF_Li256ELb1ELb1ELb0ELb1EEENS1_36VarlenDynamicPersistentTileSchedulerILi128ELi128ELi256ELi128ELb0ELb1ELb1ELb1ELb1ELb1EEEEEEEEEvNT_6ParamsE,@function
        .size           _ZN7cutlass13device_kernelIN5flash11enable_sm90INS1_16FlashAttnFwdSm90INS1_25CollectiveMainloopFwdSm90ILi2EN4cute5tupleIJNS5_1CILi1EEES8_S8_EEENS6_IJNS7_ILi128EEESA_NS7_ILi256EEEEEELi256ENS_12float_e4m3_tEfNS_4arch4Sm90ELb1ELb0ELb1ELb1ELb1ELb0ELb0ELb1ELb0ELb1ELb0ELb0EEENS1_21CollectiveEpilogueFwdINS6_IJSA_SB_SA_EEES9_NS_10bfloat16_tESF_Li256ELb1ELb1ELb0ELb1EEENS1_36VarlenDynamicPersistentTileSchedulerILi128ELi128ELi256ELi128ELb0ELb1ELb1ELb1ELb1ELb1EEEEEEEEEvNT_6ParamsE,(.L_x_52 - _ZN7cutlass13device_kernelIN5flash11enable_sm90INS1_16FlashAttnFwdSm90INS1_25CollectiveMainloopFwdSm90ILi2EN4cute5tupleIJNS5_1CILi1EEES8_S8_EEENS6_IJNS7_ILi128EEESA_NS7_ILi256EEEEEELi256ENS_12float_e4m3_tEfNS_4arch4Sm90ELb1ELb0ELb1ELb1ELb1ELb0ELb0ELb1ELb0ELb1ELb0ELb0EEENS1_21CollectiveEpilogueFwdINS6_IJSA_SB_SA_EEES9_NS_10bfloat16_tESF_Li256ELb1ELb1ELb0ELb1EEENS1_36VarlenDynamicPersistentTileSchedulerILi128ELi128ELi256ELi128ELb0ELb1ELb1ELb1ELb1ELb1EEEEEEEEEvNT_6ParamsE)
        .other          _ZN7cutlass13device_kernelIN5flash11enable_sm90INS1_16FlashAttnFwdSm90INS1_25CollectiveMainloopFwdSm90ILi2EN4cute5tupleIJNS5_1CILi1EEES8_S8_EEENS6_IJNS7_ILi128EEESA_NS7_ILi256EEEEEELi256ENS_12float_e4m3_tEfNS_4arch4Sm90ELb1ELb0ELb1ELb1ELb1ELb0ELb0ELb1ELb0ELb1ELb0ELb0EEENS1_21CollectiveEpilogueFwdINS6_IJSA_SB_SA_EEES9_NS_10bfloat16_tESF_Li256ELb1ELb1ELb0ELb1EEENS1_36VarlenDynamicPersistentTileSchedulerILi128ELi128ELi256ELi128ELb0ELb1ELb1ELb1ELb1ELb1EEEEEEEEEvNT_6ParamsE,@"STO_CUDA_ENTRY STV_DEFAULT"
_ZN7cutlass13device_kernelIN5flash11enable_sm90INS1_16FlashAttnFwdSm90INS1_25CollectiveMainloopFwdSm90ILi2EN4cute5tupleIJNS5_1CILi1EEES8_S8_EEENS6_IJNS7_ILi128EEESA_NS7_ILi256EEEEEELi256ENS_12float_e4m3_tEfNS_4arch4Sm90ELb1ELb0ELb1ELb1ELb1ELb0ELb0ELb1ELb0ELb1ELb0ELb0EEENS1_21CollectiveEpilogueFwdINS6_IJSA_SB_SA_EEES9_NS_10bfloat16_tESF_Li256ELb1ELb1ELb0ELb1EEENS1_36VarlenDynamicPersistentTileSchedulerILi128ELi128ELi256ELi128ELb0ELb1ELb1ELb1ELb1ELb1EEEEEEEEEvNT_6ParamsE:
[----:B------:R-:W-:Y:S01]  /*0000*/  LDC R1, c[0x0][0x37c] ;  /* 0x0000df00ff017b82 */ /* 0x000fe20000000800 */
[----:B------:R-:W-:Y:S05]  /*0010*/  EXIT ;  /* 0x000000000000794d */ /* 0x000fea0003800000 */
.L_x_7:
        /* <DEDUP_REMOVED lines=14> */
.L_x_52:


//--------------------- .text._ZN7cutlass13device_kernelIN5flash11enable_sm90INS1_16FlashAttnFwdSm90INS1_25CollectiveMainloopFwdSm90ILi2EN4cute5tupleIJNS5_1CILi1EEES8_S8_EEENS6_IJNS7_ILi128EEESA_NS7_ILi256EEEEEELi256ENS_12float_e4m3_tEfNS_4arch4Sm90ELb1ELb0ELb1ELb1ELb1ELb1ELb0ELb1ELb0ELb1ELb0ELb0EEENS1_21CollectiveEpilogueFwdINS6_IJSA_SB_SA_EEES9_NS_10bfloat16_tESF_Li256ELb1ELb1ELb0ELb1EEENS1_36VarlenDynamicPersistentTileSchedulerILi128ELi128ELi256ELi128ELb0ELb1ELb1ELb1ELb1ELb1EEEEEEEEEvNT_6ParamsE --------------------------
	.section	.text._ZN7cutlass13device_kernelIN5flash11enable_sm90INS1_16FlashAttnFwdSm90INS1_25CollectiveMainloopFwdSm90ILi2EN4cute5tupleIJNS5_1CILi1EEES8_S8_EEENS6_IJNS7_ILi128EEESA_NS7_ILi256EEEEEELi256ENS_12float_e4m3_tEfNS_4arch4Sm90ELb1ELb0ELb1ELb1ELb1ELb1ELb0ELb1ELb0ELb1ELb0ELb0EEENS1_21CollectiveEpilogueFwdINS6_IJSA_SB_SA_EEES9_NS_10bfloat16_tESF_Li256ELb1ELb1ELb0ELb1EEENS1_36VarlenDynamicPersistentTileSchedulerILi128ELi128ELi256ELi128ELb0ELb1ELb1ELb1ELb1ELb1EEEEEEEEEvNT_6ParamsE,"ax",@progbits
	.align	128
.text._ZN7cutlass13device_kernelIN5flash11enable_sm90INS1_16FlashAttnFwdSm90INS1_25CollectiveMainloopFwdSm90ILi2EN4cute5tupleIJNS5_1CILi1EEES8_S8_EEENS6_IJNS7_ILi128EEESA_NS7_ILi256EEEEEELi256ENS_12float_e4m3_tEfNS_4arch4Sm90ELb1ELb0ELb1ELb1ELb1ELb1ELb0ELb1ELb0ELb1ELb0ELb0EEENS1_21CollectiveEpilogueFwdINS6_IJSA_SB_SA_EEES9_NS_10bfloat16_tESF_Li256ELb1ELb1ELb0ELb1EEENS1_36VarlenDynamicPersistentTileSchedulerILi128ELi128ELi256ELi128ELb0ELb1ELb1ELb1ELb1ELb1EEEEEEEEEvNT_6ParamsE:
        .type           _ZN7cutlass13device_kernelIN5flash11enable_sm90INS1_16FlashAttnFwdSm90INS1_25CollectiveMainloopFwdSm90ILi2EN4cute5tupleIJNS5_1CILi1EEES8_S8_EEENS6_IJNS7_ILi128EEESA_NS7_ILi256EEEEEELi256ENS_12float_e4m3_tEfNS_4arch4Sm90ELb1ELb0ELb1ELb1ELb1ELb1ELb0ELb1ELb0ELb1ELb0ELb0EEENS1_21CollectiveEpilogueFwdINS6_IJSA_SB_SA_EEES9_NS_10bfloat16_tESF_Li256ELb1ELb1ELb0ELb1EEENS1_36VarlenDynamicPersistentTileSchedulerILi128ELi128ELi256ELi128ELb0ELb1ELb1ELb1ELb1ELb1EEEEEEEEEvNT_6ParamsE,@function
        .size           _ZN7cutlass13device_kernelIN5flash11enable_sm90INS1_16FlashAttnFwdSm90INS1_25CollectiveMainloopFwdSm90ILi2EN4cute5tupleIJNS5_1CILi1EEES8_S8_EEENS6_IJNS7_ILi128EEESA_NS7_ILi256EEEEEELi256ENS_12float_e4m3_tEfNS_4arch4Sm90ELb1ELb0ELb1ELb1ELb1ELb1ELb0ELb1ELb0ELb1ELb0ELb0EEENS1_21CollectiveEpilogueFwdINS6_IJSA_SB_SA_EEES9_NS_10bfloat16_tESF_Li256ELb1ELb1ELb0ELb1EEENS1_36VarlenDynamicPersistentTileSchedulerILi128ELi128ELi256ELi128ELb0ELb1ELb1ELb1ELb1ELb1EEEEEEEEEvNT_6ParamsE,(.L_x_53 - _ZN7cutlass13device_kernelIN5flash11enable_sm90INS1_16FlashAttnFwdSm90INS1_25CollectiveMainloopFwdSm90ILi2EN4cute5tupleIJNS5_1CILi1EEES8_S8_EEENS6_IJNS7_ILi128EEESA_NS7_ILi256EEEEEELi256ENS_12float_e4m3_tEfNS_4arch4Sm90ELb1ELb0ELb1ELb1ELb1ELb1ELb0ELb1ELb0ELb1ELb0ELb0EEENS1_21CollectiveEpilogueFwdINS6_IJSA_SB_SA_EEES9_NS_10bfloat16_tESF_Li256ELb1ELb1ELb0ELb1EEENS1_36VarlenDynamicPersistentTileSchedulerILi128ELi128ELi256ELi128ELb0ELb1ELb1ELb1ELb1ELb1EEEEEEEEEvNT_6ParamsE)
        .other          _ZN7cutlass13device_kernelIN5flash11enable_sm90INS1_16FlashAttnFwdSm90INS1_25CollectiveMainloopFwdSm90ILi2EN4cute5tupleIJNS5_1CILi1EEES8_S8_EEENS6_IJNS7_ILi128EEESA_NS7_ILi256EEEEEELi256ENS_12float_e4m3_tEfNS_4arch4Sm90ELb1ELb0ELb1ELb1ELb1ELb1ELb0ELb1ELb0ELb1ELb0ELb0EEENS1_21CollectiveEpilogueFwdINS6_IJSA_SB_SA_EEES9_NS_10bfloat16_tESF_Li256ELb1ELb1ELb0ELb1EEENS1_36VarlenDynamicPersistentTileSchedulerILi128ELi128ELi256ELi128ELb0ELb1ELb1ELb1ELb1ELb1EEEEEEEEEvNT_6ParamsE,@"STO_CUDA_ENTRY STV_DEFAULT"
_ZN7cutlass13device_kernelIN5flash11enable_sm90INS1_16FlashAttnFwdSm90INS1_25CollectiveMainloopFwdSm90ILi2EN4cute5tupleIJNS5_1CILi1EEES8_S8_EEENS6_IJNS7_ILi128EEESA_NS7_ILi256EEEEEELi256ENS_12float_e4m3_tEfNS_4arch4Sm90ELb1ELb0ELb1ELb1ELb1ELb1ELb0ELb1ELb0ELb1ELb0ELb0EEENS1_21CollectiveEpilogueFwdINS6_IJSA_SB_SA_EEES9_NS_10bfloat16_tESF_Li256ELb1ELb1ELb0ELb1EEENS1_36VarlenDynamicPersistentTileSchedulerILi128ELi128ELi256ELi128ELb0ELb1ELb1ELb1ELb1ELb1EEEEEEEEEvNT_6ParamsE:
[----:B------:R-:W-:Y:S01]  /*0000*/  LDC R1, c[0x0][0x37c] ;  /* 0x0000df00ff017b82 */ /* 0x000fe20000000800 */
[----:B------:R-:W-:Y:S05]  /*0010*/  EXIT ;  /* 0x000000000000794d */ /* 0x000fea0003800000 */
.L_x_8:
        /* <DEDUP_REMOVED lines=14> */
.L_x_53:


//--------------------- .text._ZN7cutlass13device_kernelIN5flash11enable_sm90INS1_16FlashAttnFwdSm90INS1_25CollectiveMainloopFwdSm90ILi2EN4cute5tupleIJNS5_1CILi1EEES8_S8_EEENS6_IJNS7_ILi128EEENS7_ILi160EEENS7_ILi192EEEEEELi192ENS_12float_e4m3_tEfNS_4arch4Sm90ELb0ELb0ELb1ELb0ELb1ELb0ELb0ELb1ELb1ELb1ELb0ELb0EEENS1_21CollectiveEpilogueFwdINS6_IJSA_SC_SB_EEES9_NS_10bfloat16_tESG_Li256ELb0ELb1ELb0ELb1EEENS1_29StaticPersistentTileSchedulerILb0EEEEEEEEEvNT_6ParamsE --------------------------
	.section	.text._ZN7cutlass13device_kernelIN5flash11enable_sm90INS1_16FlashAttnFwdSm90INS1_25CollectiveMainloopFwdSm90ILi2EN4cute5tupleIJNS5_1CILi1EEES8_S8_EEENS6_IJNS7_ILi128EEENS7_ILi160EEENS7_ILi192EEEEEELi192ENS_12float_e4m3_tEfNS_4arch4Sm90ELb0ELb0ELb1ELb0ELb1ELb0ELb0ELb1ELb1ELb1ELb0ELb0EEENS1_21CollectiveEpilogueFwdINS6_IJSA_SC_SB_EEES9_NS_10bfloat16_tESG_Li256ELb0ELb1ELb0ELb1EEENS1_29StaticPersistentTileSchedulerILb0EEEEEEEEEvNT_6ParamsE,"ax",@progbits
	.align	128
.text._ZN7cutlass13device_kernelIN5flash11enable_sm90INS1_16FlashAttnFwdSm90INS1_25CollectiveMainloopFwdSm90ILi2EN4cute5tupleIJNS5_1CILi1EEES8_S8_EEENS6_IJNS7_ILi128EEENS7_ILi160EEENS7_ILi192EEEEEELi192ENS_12float_e4m3_tEfNS_4arch4Sm90ELb0ELb0ELb1ELb0ELb1ELb0ELb0ELb1ELb1ELb1ELb0ELb0EEENS1_21CollectiveEpilogueFwdINS6_IJSA_SC_SB_EEES9_NS_10bfloat16_tESG_Li256ELb0ELb1ELb0ELb1EEENS1_29StaticPersistentTileSchedulerILb0EEEEEEEEEvNT_6ParamsE:
        .type           _ZN7cutlass13device_kernelIN5flash11enable_sm90INS1_16FlashAttnFwdSm90INS1_25CollectiveMainloopFwdSm90ILi2EN4cute5tupleIJNS5_1CILi1EEES8_S8_EEENS6_IJNS7_ILi128EEENS7_ILi160EEENS7_ILi192EEEEEELi192ENS_12float_e4m3_tEfNS_4arch4Sm90ELb0ELb0ELb1ELb0ELb1ELb0ELb0ELb1ELb1ELb1ELb0ELb0EEENS1_21CollectiveEpilogueFwdINS6_IJSA_SC_SB_EEES9_NS_10bfloat16_tESG_Li256ELb0ELb1ELb0ELb1EEENS1_29StaticPersistentTileSchedulerILb0EEEEEEEEEvNT_6ParamsE,@function
        .size           _ZN7cutlass13device_kernelIN5flash11enable_sm90INS1_16FlashAttnFwdSm90INS1_25CollectiveMainloopFwdSm90ILi2EN4cute5tupleIJNS5_1CILi1EEES8_S8_EEENS6_IJNS7_ILi128EEENS7_ILi160EEENS7_ILi192EEEEEELi192ENS_12float_e4m3_tEfNS_4arch4Sm90ELb0ELb0ELb1ELb0ELb1ELb0ELb0ELb1ELb1ELb1ELb0ELb0EEENS1_21CollectiveEpilogueFwdINS6_IJSA_SC_SB_EEES9_NS_10bfloat16_tESG_Li256ELb0ELb1ELb0ELb1EEENS1_29StaticPersistentTileSchedulerILb0EEEEEEEEEvNT_6ParamsE,(.L_x_54 - _ZN7cutlass13device_kernelIN5flash11enable_sm90INS1_16FlashAttnFwdSm90INS1_25CollectiveMainloopFwdSm90ILi2EN4cute5tupleIJNS5_1CILi1EEES8_S8_EEENS6_IJNS7_ILi128EEENS7_ILi160EEENS7_ILi192EEEEEELi192ENS_12float_e4m3_tEfNS_4arch4Sm90ELb0ELb0ELb1ELb0ELb1ELb0ELb0ELb1ELb1ELb1ELb0ELb0EEENS1_21CollectiveEpilogueFwdINS6_IJSA_SC_SB_EEES9_NS_10bfloat16_tESG_Li256ELb0ELb1ELb0ELb1EEENS1_29StaticPersistentTileSchedulerILb0EEEEEEEEEvNT_6ParamsE)
        .other          _ZN7cutlass13device_kernelIN5flash11enable_sm90INS1_16FlashAttnFwdSm90INS1_25CollectiveMainloopFwdSm90ILi2EN4cute5tupleIJNS5_1CILi1EEES8_S8_EEENS6_IJNS7_ILi128EEENS7_ILi160EEENS7_ILi192EEEEEELi192ENS_12float_e4m3_tEfNS_4arch4Sm90ELb0ELb0ELb1ELb0ELb1ELb0ELb0ELb1ELb1ELb1ELb0ELb0EEENS1_21CollectiveEpilogueFwdINS6_IJSA_SC_SB_EEES9_NS_10bfloat16_tESG_Li256ELb0ELb1ELb0ELb1EEENS1_29StaticPersistentTileSchedulerILb0EEEEEEEEEvNT_6ParamsE,@"STO_CUDA_ENTRY STV_DEFAULT"
_ZN7cutlass13device_kernelIN5flash11enable_sm90INS1_16FlashAttnFwdSm90INS1_25CollectiveMainloopFwdSm90ILi2EN4cute5tupleIJNS5_1CILi1EEES8_S8_EEENS6_IJNS7_ILi128EEENS7_ILi160EEENS7_ILi192EEEEEELi192ENS_12float_e4m3_tEfNS_4arch4Sm90ELb0ELb0ELb1ELb0ELb1ELb0ELb0ELb1ELb1ELb1ELb0ELb0EEENS1_21CollectiveEpilogueFwdINS6_IJSA_SC_SB_EEES9_NS_10bfloat16_tESG_Li256ELb0ELb1ELb0ELb1EEENS1_29StaticPersistentTileSchedulerILb0EEEEEEEEEvNT_6ParamsE:
[----:B------:R-:W-:Y:S01]  /*0000*/  LDC R1, c[0x0][0x37c] ;  /* 0x0000df00ff017b82 */ /* 0x000fe20000000800 */
[----:B------:R-:W-:Y:S05]  /*0010*/  EXIT ;  /* 0x000000000000794d */ /* 0x000fea0003800000 */
.L_x_9:
        /* <DEDUP_REMOVED lines=14> */
.L_x_54:


//--------------------- .text._ZN7cutlass13device_kernelIN5flash11enable_sm90INS1_16FlashAttnFwdSm90INS1_25CollectiveMainloopFwdSm90ILi2EN4cute5tupleIJNS5_1CILi1EEES8_S8_EEENS6_IJNS7_ILi128EEENS7_ILi160EEENS7_ILi192EEEEEELi192ENS_12float_e4m3_tEfNS_4arch4Sm90ELb0ELb0ELb1ELb1ELb1ELb0ELb0ELb1ELb1ELb1ELb0ELb0EEENS1_21CollectiveEpilogueFwdINS6_IJSA_SC_SB_EEES9_NS_10bfloat16_tESG_Li256ELb1ELb1ELb0ELb1EEENS1_36VarlenDynamicPersistentTileSchedulerILi128ELi160ELi256ELi128ELb0ELb1ELb1ELb0ELb1ELb1EEEEEEEEEvNT_6ParamsE --------------------------
	.section	.text._ZN7cutlass13device_kernelIN5flash11enable_sm90INS1_16FlashAttnFwdSm90INS1_25CollectiveMainloopFwdSm90ILi2EN4cute5tupleIJNS5_1CILi1EEES8_S8_EEENS6_IJNS7_ILi128EEENS7_ILi160EEENS7_ILi192EEEEEELi192ENS_12float_e4m3_tEfNS_4arch4Sm90ELb0ELb0ELb1ELb1ELb1ELb0ELb0ELb1ELb1ELb1ELb0ELb0EEENS1_21CollectiveEpilogueFwdINS6_IJSA_SC_SB_EEES9_NS_10bfloat16_tESG_Li256ELb1ELb1ELb0ELb1EEENS1_36VarlenDynamicPersistentTileSchedulerILi128ELi160ELi256ELi128ELb0ELb1ELb1ELb0ELb1ELb1EEEEEEEEEvNT_6ParamsE,"ax",@progbits
	.align	128
.text._ZN7cutlass13device_kernelIN5flash11enable_sm90INS1_16FlashAttnFwdSm90INS1_25CollectiveMainloopFwdSm90ILi2EN4cute5tupleIJNS5_1CILi1EEES8_S8_EEENS6_IJNS7_ILi128EEENS7_ILi160EEENS7_ILi192EEEEEELi192ENS_12float_e4m3_tEfNS_4arch4Sm90ELb0ELb0ELb1ELb1ELb1ELb0ELb0ELb1ELb1ELb1ELb0ELb0EEENS1_21CollectiveEpilogueFwdINS6_IJSA_SC_SB_EEES9_NS_10bfloat16_tESG_Li256ELb1ELb1ELb0ELb1EEENS1_36VarlenDynamicPersistentTileSchedulerILi128ELi160ELi256ELi128ELb0ELb1ELb1ELb0ELb1ELb1EEEEEEEEEvNT_6ParamsE:
        .type           _ZN7cutlass13device_kernelIN5flash11enable_sm90INS1_16FlashAttnFwdSm90INS1_25CollectiveMainloopFwdSm90ILi2EN4cute5tupleIJNS5_1CILi1EEES8_S8_EEENS6_IJNS7_ILi128EEENS7_ILi160EEENS7_ILi192EEEEEELi192ENS_12float_e4m3_tEfNS_4arch4Sm90ELb0ELb0ELb1ELb1ELb1ELb0ELb0ELb1ELb1ELb1ELb0ELb0EEENS1_21CollectiveEpilogueFwdINS6_IJSA_SC_SB_EEES9_NS_10bfloat16_tESG_Li256ELb1ELb1ELb0ELb1EEENS1_36VarlenDynamicPersistentTileSchedulerILi128ELi160ELi256ELi128ELb0ELb1ELb1ELb0ELb1ELb1EEEEEEEEEvNT_6ParamsE,@function
        .size           _ZN7cutlass13device_kernelIN5flash11enable_sm90INS1_16FlashAttnFwdSm90INS1_25CollectiveMainloopFwdSm90ILi2EN4cute5tupleIJNS5_1CILi1EEES8_S8_EEENS6_IJNS7_ILi128EEENS7_ILi160EEENS7_ILi192EEEEEELi192ENS_12float_e4m3_tEfNS_4arch4Sm90ELb0ELb0ELb1ELb1ELb1ELb0ELb0ELb1ELb1ELb1ELb0ELb0EEENS1_21CollectiveEpilogueFwdINS6_IJSA_SC_SB_EEES9_NS_10bfloat16_tESG_Li256ELb1ELb1ELb0ELb1EEENS1_36VarlenDynamicPersistentTileSchedulerILi128ELi160ELi256ELi128ELb0ELb1ELb1ELb0ELb1ELb1EEEEEEEEEvNT_6ParamsE,(.L_x_55 - _ZN7cutlass13device_kernelIN5flash11enable_sm90INS1_16FlashAttnFwdSm90INS1_25CollectiveMainloopFwdSm90ILi2EN4cute5tupleIJNS5_1CILi1EEES8_S8_EEENS6_IJNS7_ILi128EEENS7_ILi160EEENS7_ILi192EEEEEELi192ENS_12float_e4m3_tEfNS_4arch4Sm90ELb0ELb0ELb1ELb1ELb1ELb0ELb0ELb1ELb1ELb1ELb0ELb0EEENS1_21CollectiveEpilogueFwdINS6_IJSA_SC_SB_EEES9_NS_10bfloat16_tESG_Li256ELb1ELb1ELb0ELb1EEENS1_36VarlenDynamicPersistentTileSchedulerILi128ELi160ELi256ELi128ELb0ELb1ELb1ELb0ELb1ELb1EEEEEEEEEvNT_6ParamsE)
        .other          _ZN7cutlass13device_kernelIN5flash11enable_sm90INS1_16FlashAttnFwdSm90INS1_25CollectiveMainloopFwdSm90ILi2EN4cute5tupleIJNS5_1CILi1EEES8_S8_EEENS6_IJNS7_ILi128EEENS7_ILi160EEENS7_ILi192EEEEEELi192ENS_12float_e4m3_tEfNS_4arch4Sm90ELb0ELb0ELb1ELb1ELb1ELb0ELb0ELb1ELb1ELb1ELb0ELb0EEENS1_21CollectiveEpilogueFwdINS6_IJSA_SC_SB_EEES9_NS_10bfloat16_tESG_Li256ELb1ELb1ELb0ELb1EEENS1_36VarlenDynamicPersistentTileSchedulerILi128ELi160ELi256ELi128ELb0ELb1ELb1ELb0ELb1ELb1EEEEEEEEEvNT_6ParamsE,@"STO_CUDA_ENTRY STV_DEFAULT"
_ZN7cutlass13device_kernelIN5flash11enable_sm90INS1_16FlashAttnFwdSm90INS1_25CollectiveMainloopFwdSm90ILi2EN4cute5tupleIJNS5_1CILi1EEES8_S8_EEENS6_IJNS7_ILi128EEENS7_ILi160EEENS7_ILi192EEEEEELi192ENS_12float_e4m3_tEfNS_4arch4Sm90ELb0ELb0ELb1ELb1ELb1ELb0ELb0ELb1ELb1ELb1ELb0ELb0EEENS1_21CollectiveEpilogueFwdINS6_IJSA_SC_SB_EEES9_NS_10bfloat16_tESG_Li256ELb1ELb1ELb0ELb1EEENS1_36VarlenDynamicPersistentTileSchedulerILi128ELi160ELi256ELi128ELb0ELb1ELb1ELb0ELb1ELb1EEEEEEEEEvNT_6ParamsE:
[----:B------:R-:W-:Y:S01]  /*0000*/  LDC R1, c[0x0][0x37c] ;  /* 0x0000df00ff017b82 */ /* 0x000fe20000000800 */
[----:B------:R-:W-:Y:S05]  /*0010*/  EXIT ;  /* 0x000000000000794d */ /* 0x000fea0003800000 */
.L_x_10:
        /* <DEDUP_REMOVED lines=14> */
.L_x_55:


//--------------------- .text._ZN7cutlass13device_kernelIN5flash11enable_sm90INS1_16FlashAttnFwdSm90INS1_25CollectiveMainloopFwdSm90ILi2EN4cute5tupleIJNS5_1CILi1EEES8_S8_EEENS6_IJNS7_ILi128EEENS7_ILi160EEENS7_ILi192EEEEEELi192ENS_12float_e4m3_tEfNS_4arch4Sm90ELb0ELb0ELb1ELb1ELb1ELb1ELb0ELb1ELb1ELb1ELb0ELb0EEENS1_21CollectiveEpilogueFwdINS6_IJSA_SC_SB_EEES9_NS_10bfloat16_tESG_Li256ELb1ELb1ELb0ELb1EEENS1_36VarlenDynamicPersistentTileSchedulerILi128ELi160ELi256ELi128ELb0ELb1ELb1ELb0ELb1ELb1EEEEEEEEEvNT_6ParamsE --------------------------
	.section	.text._ZN7cutlass13device_kernelIN5flash11enable_sm90INS1_16FlashAttnFwdSm90INS1_25CollectiveMainloopFwdSm90ILi2EN4cute5tupleIJNS5_1CILi1EEES8_S8_EEENS6_IJNS7_ILi128EEENS7_ILi160EEENS7_ILi192EEEEEELi192ENS_12float_e4m3_tEfNS_4arch4Sm90ELb0ELb0ELb1ELb1ELb1ELb1ELb0ELb1ELb1ELb1ELb0ELb0EEENS1_21CollectiveEpilogueFwdINS6_IJSA_SC_SB_EEES9_NS_10bfloat16_tESG_Li256ELb1ELb1ELb0ELb1EEENS1_36VarlenDynamicPersistentTileSchedulerILi128ELi160ELi256ELi128ELb0ELb1ELb1ELb0ELb1ELb1EEEEEEEEEvNT_6ParamsE,"ax",@progbits
	.align	128
.text._ZN7cutlass13device_kernelIN5flash11enable_sm90INS1_16FlashAttnFwdSm90INS1_25CollectiveMainloopFwdSm90ILi2EN4cute5tupleIJNS5_1CILi1EEES8_S8_EEENS6_IJNS7_ILi128EEENS7_ILi160EEENS7_ILi192EEEEEELi192ENS_12float_e4m3_tEfNS_4arch4Sm90ELb0ELb0ELb1ELb1ELb1ELb1ELb0ELb1ELb1ELb1ELb0ELb0EEENS1_21CollectiveEpilogueFwdINS6_IJSA_SC_SB_EEES9_NS_10bfloat16_tESG_Li256ELb1ELb1ELb0ELb1EEENS1_36VarlenDynamicPersistentTileSchedulerILi128ELi160ELi256ELi128ELb0ELb1ELb1ELb0ELb1ELb1EEEEEEEEEvNT_6ParamsE:
        .type           _ZN7cutlass13device_kernelIN5flash11enable_sm90INS1_16FlashAttnFwdSm90INS1_25CollectiveMainloopFwdSm90ILi2EN4cute5tupleIJNS5_1CILi1EEES8_S8_EEENS6_IJNS7_ILi128EEENS7_ILi160EEENS7_ILi192EEEEEELi192ENS_12float_e4m3_tEfNS_4arch4Sm90ELb0ELb0ELb1ELb1ELb1ELb1ELb0ELb1ELb1ELb1ELb0ELb0EEENS1_21CollectiveEpilogueFwdINS6_IJSA_SC_SB_EEES9_NS_10bfloat16_tESG_Li256ELb1ELb1ELb0ELb1EEENS1_36VarlenDynamicPersistentTileSchedulerILi128ELi160ELi256ELi128ELb0ELb1ELb1ELb0ELb1ELb1EEEEEEEEEvNT_6ParamsE,@function
        .size           _ZN7cutlass13device_kernelIN5flash11enable_sm90INS1_16FlashAttnFwdSm90INS1_25CollectiveMainloopFwdSm90ILi2EN4cute5tupleIJNS5_1CILi1EEES8_S8_EEENS6_IJNS7_ILi128EEENS7_ILi160EEENS7_ILi192EEEEEELi192ENS_12float_e4m3_tEfNS_4arch4Sm90ELb0ELb0ELb1ELb1ELb1ELb1ELb0ELb1ELb1ELb1ELb0ELb0EEENS1_21CollectiveEpilogueFwdINS6_IJSA_SC_SB_EEES9_NS_10bfloat16_tESG_Li256ELb1ELb1ELb0ELb1EEENS1_36VarlenDynamicPersistentTileSchedulerILi128ELi160ELi256ELi128ELb0ELb1ELb1ELb0ELb1ELb1EEEEEEEEEvNT_6ParamsE,(.L_x_56 - _ZN7cutlass13device_kernelIN5flash11enable_sm90INS1_16FlashAttnFwdSm90INS1_25CollectiveMainloopFwdSm90ILi2EN4cute5tupleIJNS5_1CILi1EEES8_S8_EEENS6_IJNS7_ILi128EEENS7_ILi160EEENS7_ILi192EEEEEELi192ENS_12float_e4m3_tEfNS_4arch4Sm90ELb0ELb0ELb1ELb1ELb1ELb1ELb0ELb1ELb1ELb1ELb0ELb0EEENS1_21CollectiveEpilogueFwdINS6_IJSA_SC_SB_EEES9_NS_10bfloat16_tESG_Li256ELb1ELb1ELb0ELb1EEENS1_36VarlenDynamicPersistentTileSchedulerILi128ELi160ELi256ELi128ELb0ELb1ELb1ELb0ELb1ELb1EEEEEEEEEvNT_6ParamsE)
        .other          _ZN7cutlass13device_kernelIN5flash11enable_sm90INS1_16FlashAttnFwdSm90INS1_25CollectiveMainloopFwdSm90ILi2EN4cute5tupleIJNS5_1CILi1EEES8_S8_EEENS6_IJNS7_ILi128EEENS7_ILi160EEENS7_ILi192EEEEEELi192ENS_12float_e4m3_tEfNS_4arch4Sm90ELb0ELb0ELb1ELb1ELb1ELb1ELb0ELb1ELb1ELb1ELb0ELb0EEENS1_21CollectiveEpilogueFwdINS6_IJSA_SC_SB_EEES9_NS_10bfloat16_tESG_Li256ELb1ELb1ELb0ELb1EEENS1_36VarlenDynamicPersistentTileSchedulerILi128ELi160ELi256ELi128ELb0ELb1ELb1ELb0ELb1ELb1EEEEEEEEEvNT_6ParamsE,@"STO_CUDA_ENTRY STV_DEFAULT"
_ZN7cutlass13device_kernelIN5flash11enable_sm90INS1_16FlashAttnFwdSm90INS1_25CollectiveMainloopFwdSm90ILi2EN4cute5tupleIJNS5_1CILi1EEES8_S8_EEENS6_IJNS7_ILi128EEENS7_ILi160EEENS7_ILi192EEEEEELi192ENS_12float_e4m3_tEfNS_4arch4Sm90ELb0ELb0ELb1ELb1ELb1ELb1ELb0ELb1ELb1ELb1ELb0ELb0EEENS1_21CollectiveEpilogueFwdINS6_IJSA_SC_SB_EEES9_NS_10bfloat16_tESG_Li256ELb1ELb1ELb0ELb1EEENS1_36VarlenDynamicPersistentTileSchedulerILi128ELi160ELi256ELi128ELb0ELb1ELb1ELb0ELb1ELb1EEEEEEEEEvNT_6ParamsE:
[----:B------:R-:W-:Y:S01]  /*0000*/  LDC R1, c[0x0][0x37c] ;  /* 0x0000df00ff017b82 */ /* 0x000fe20000000800 */
[----:B------:R-:W-:Y:S05]  /*0010*/  EXIT ;  /* 0x000000000000794d */ /* 0x000fea0003800000 */
.L_x_11:
        /* <DEDUP_REMOVED lines=14> */
.L_x_56:


//--------------------- .text._ZN7cutlass13device_kernelIN5flash11enable_sm90INS1_16FlashAttnFwdSm90INS1_25CollectiveMainloopFwdSm90ILi2EN4cute5tupleIJNS5_1CILi1EEES8_S8_EEENS6_IJNS7_ILi128EEESA_NS7_ILi192EEEEEELi192ENS_12float_e4m3_tEfNS_4arch4Sm90ELb0ELb1ELb1ELb0ELb1ELb0ELb0ELb1ELb1ELb1ELb0ELb0EEENS1_21CollectiveEpilogueFwdINS6_IJSA_SB_SA_EEES9_NS_10bfloat16_tESF_Li256ELb0ELb1ELb0ELb1EEENS1_30DynamicPersistentTileSchedulerILi256ELi128ELb0ELb1ELb1EEEEEEEEEvNT_6ParamsE --------------------------
	.section	.text._ZN7cutlass13device_kernelIN5flash11enable_sm90INS1_16FlashAttnFwdSm90INS1_25CollectiveMainloopFwdSm90ILi2EN4cute5tupleIJNS5_1CILi1EEES8_S8_EEENS6_IJNS7_ILi128EEESA_NS7_ILi192EEEEEELi192ENS_12float_e4m3_tEfNS_4arch4Sm90ELb0ELb1ELb1ELb0ELb1ELb0ELb0ELb1ELb1ELb1ELb0ELb0EEENS1_21CollectiveEpilogueFwdINS6_IJSA_SB_SA_EEES9_NS_10bfloat16_tESF_Li256ELb0ELb1ELb0ELb1EEENS1_30DynamicPersistentTileSchedulerILi256ELi128ELb0ELb1ELb1EEEEEEEEEvNT_6ParamsE,"ax",@progbits
	.align	128
.text._ZN7cutlass13device_kernelIN5flash11enable_sm90INS1_16FlashAttnFwdSm90INS1_25CollectiveMainloopFwdSm90ILi2EN4cute5tupleIJNS5_1CILi1EEES8_S8_EEENS6_IJNS7_ILi128EEESA_NS7_ILi192EEEEEELi192ENS_12float_e4m3_tEfNS_4arch4Sm90ELb0ELb1ELb1ELb0ELb1ELb0ELb0ELb1ELb1ELb1ELb0ELb0EEENS1_21CollectiveEpilogueFwdINS6_IJSA_SB_SA_EEES9_NS_10bfloat16_tESF_Li256ELb0ELb1ELb0ELb1EEENS1_30DynamicPersistentTileSchedulerILi256ELi128ELb0ELb1ELb1EEEEEEEEEvNT_6ParamsE:
        .type           _ZN7cutlass13device_kernelIN5flash11enable_sm90INS1_16FlashAttnFwdSm90INS1_25CollectiveMainloopFwdSm90ILi2EN4cute5tupleIJNS5_1CILi1EEES8_S8_EEENS6_IJNS7_ILi128EEESA_NS7_ILi192EEEEEELi192ENS_12float_e4m3_tEfNS_4arch4Sm90ELb0ELb1ELb1ELb0ELb1ELb0ELb0ELb1ELb1ELb1ELb0ELb0EEENS1_21CollectiveEpilogueFwdINS6_IJSA_SB_SA_EEES9_NS_10bfloat16_tESF_Li256ELb0ELb1ELb0ELb1EEENS1_30DynamicPersistentTileSchedulerILi256ELi128ELb0ELb1ELb1EEEEEEEEEvNT_6ParamsE,@function
        .size           _ZN7cutlass13device_kernelIN5flash11enable_sm90INS1_16FlashAttnFwdSm90INS1_25CollectiveMainloopFwdSm90ILi2EN4cute5tupleIJNS5_1CILi1EEES8_S8_EEENS6_IJNS7_ILi128EEESA_NS7_ILi192EEEEEELi192ENS_12float_e4m3_tEfNS_4arch4Sm90ELb0ELb1ELb1ELb0ELb1ELb0ELb0ELb1ELb1ELb1ELb0ELb0EEENS1_21CollectiveEpilogueFwdINS6_IJSA_SB_SA_EEES9_NS_10bfloat16_tESF_Li256ELb0ELb1ELb0ELb1EEENS1_30DynamicPersistentTileSchedulerILi256ELi128ELb0ELb1ELb1EEEEEEEEEvNT_6ParamsE,(.L_x_57 - _ZN7cutlass13device_kernelIN5flash11enable_sm90INS1_16FlashAttnFwdSm90INS1_25CollectiveMainloopFwdSm90ILi2EN4cute5tupleIJNS5_1CILi1EEES8_S8_EEENS6_IJNS7_ILi128EEESA_NS7_ILi192EEEEEELi192ENS_12float_e4m3_tEfNS_4arch4Sm90ELb0ELb1ELb1ELb0ELb1ELb0ELb0ELb1ELb1ELb1ELb0ELb0EEENS1_21CollectiveEpilogueFwdINS6_IJSA_SB_SA_EEES9_NS_10bfloat16_tESF_Li256ELb0ELb1ELb0ELb1EEENS1_30DynamicPersistentTileSchedulerILi256ELi128ELb0ELb1ELb1EEEEEEEEEvNT_6ParamsE)
        .other          _ZN7cutlass13device_kernelIN5flash11enable_sm90INS1_16FlashAttnFwdSm90INS1_25CollectiveMainloopFwdSm90ILi2EN4cute5tupleIJNS5_1CILi1EEES8_S8_EEENS6_IJNS7_ILi128EEESA_NS7_ILi192EEEEEELi192ENS_12float_e4m3_tEfNS_4arch4Sm90ELb0ELb1ELb1ELb0ELb1ELb0ELb0ELb1ELb1ELb1ELb0ELb0EEENS1_21CollectiveEpilogueFwdINS6_IJSA_SB_SA_EEES9_NS_10bfloat16_tESF_Li256ELb0ELb1ELb0ELb1EEENS1_30DynamicPersistentTileSchedulerILi256ELi128ELb0ELb1ELb1EEEEEEEEEvNT_6ParamsE,@"STO_CUDA_ENTRY STV_DEFAULT"
_ZN7cutlass13device_kernelIN5flash11enable_sm90INS1_16FlashAttnFwdSm90INS1_25CollectiveMainloopFwdSm90ILi2EN4cute5tupleIJNS5_1CILi1EEES8_S8_EEENS6_IJNS7_ILi128EEESA_NS7_ILi192EEEEEELi192ENS_12float_e4m3_tEfNS_4arch4Sm90ELb0ELb1ELb1ELb0ELb1ELb0ELb0ELb1ELb1ELb1ELb0ELb0EEENS1_21CollectiveEpilogueFwdINS6_IJSA_SB_SA_EEES9_NS_10bfloat16_tESF_Li256ELb0ELb1ELb0ELb1EEENS1_30DynamicPersistentTileSchedulerILi256ELi128ELb0ELb1ELb1EEEEEEEEEvNT_6ParamsE:
[----:B------:R-:W-:Y:S01]  /*0000*/  LDC R1, c[0x0][0x37c] ;  /* 0x0000df00ff017b82 */ /* 0x000fe20000000800 */
[----:B------:R-:W-:Y:S05]  /*0010*/  EXIT ;  /* 0x000000000000794d */ /* 0x000fea0003800000 */
.L_x_12:
        /* <DEDUP_REMOVED lines=14> */
.L_x_57:


//--------------------- .text._ZN7cutlass13device_kernelIN5flash11enable_sm90INS1_16FlashAttnFwdSm90INS1_25CollectiveMainloopFwdSm90ILi2EN4cute5tupleIJNS5_1CILi1EEES8_S8_EEENS6_IJNS7_ILi128EEESA_NS7_ILi192EEEEEELi192ENS_12float_e4m3_tEfNS_4arch4Sm90ELb0ELb1ELb1ELb1ELb1ELb0ELb0ELb1ELb1ELb1ELb0ELb0EEENS1_21CollectiveEpilogueFwdINS6_IJSA_SB_SA_EEES9_NS_10bfloat16_tESF_Li256ELb1ELb1ELb0ELb1EEENS1_36VarlenDynamicPersistentTileSchedulerILi128ELi128ELi256ELi128ELb0ELb1ELb1ELb1ELb0ELb1EEEEEEEEEvNT_6ParamsE --------------------------
	.section	.text._ZN7cutlass13device_kernelIN5flash11enable_sm90INS1_16FlashAttnFwdSm90INS1_25CollectiveMainloopFwdSm90ILi2EN4cute5tupleIJNS5_1CILi1EEES8_S8_EEENS6_IJNS7_ILi128EEESA_NS7_ILi192EEEEEELi192ENS_12float_e4m3_tEfNS_4arch4Sm90ELb0ELb1ELb1ELb1ELb1ELb0ELb0ELb1ELb1ELb1ELb0ELb0EEENS1_21CollectiveEpilogueFwdINS6_IJSA_SB_SA_EEES9_NS_10bfloat16_tESF_Li256ELb1ELb1ELb0ELb1EEENS1_36VarlenDynamicPersistentTileSchedulerILi128ELi128ELi256ELi128ELb0ELb1ELb1ELb1ELb0ELb1EEEEEEEEEvNT_6ParamsE,"ax",@progbits
	.align	128
.text._ZN7cutlass13device_kernelIN5flash11enable_sm90INS1_16FlashAttnFwdSm90INS1_25CollectiveMainloopFwdSm90ILi2EN4cute5tupleIJNS5_1CILi1EEES8_S8_EEENS6_IJNS7_ILi128EEESA_NS7_ILi192EEEEEELi192ENS_12float_e4m3_tEfNS_4arch4Sm90ELb0ELb1ELb1ELb1ELb1ELb0ELb0ELb1ELb1ELb1ELb0ELb0EEENS1_21CollectiveEpilogueFwdINS6_IJSA_SB_SA_EEES9_NS_10bfloat16_tESF_Li256ELb1ELb1ELb0ELb1EEENS1_36VarlenDynamicPersistentTileSchedulerILi128ELi128ELi256ELi128ELb0ELb1ELb1ELb1ELb0ELb1EEEEEEEEEvNT_6ParamsE:
        .type           _ZN7cutlass13device_kernelIN5flash11enable_sm90INS1_16FlashAttnFwdSm90INS1_25CollectiveMainloopFwdSm90ILi2EN4cute5tupleIJNS5_1CILi1EEES8_S8_EEENS6_IJNS7_ILi128EEESA_NS7_ILi192EEEEEELi192ENS_12float_e4m3_tEfNS_4arch4Sm90ELb0ELb1ELb1ELb1ELb1ELb0ELb0ELb1ELb1ELb1ELb0ELb0EEENS1_21CollectiveEpilogueFwdINS6_IJSA_SB_SA_EEES9_NS_10bfloat16_tESF_Li256ELb1ELb1ELb0ELb1EEENS1_36VarlenDynamicPersistentTileSchedulerILi128ELi128ELi256ELi128ELb0ELb1ELb1ELb1ELb0ELb1EEEEEEEEEvNT_6ParamsE,@function
        .size           _ZN7cutlass13device_kernelIN5flash11enable_sm90INS1_16FlashAttnFwdSm90INS1_25CollectiveMainloopFwdSm90ILi2EN4cute5tupleIJNS5_1CILi1EEES8_S8_EEENS6_IJNS7_ILi128EEESA_NS7_ILi192EEEEEELi192ENS_12float_e4m3_tEfNS_4arch4Sm90ELb0ELb1ELb1ELb1ELb1ELb0ELb0ELb1ELb1ELb1ELb0ELb0EEENS1_21CollectiveEpilogueFwdINS6_IJSA_SB_SA_EEES9_NS_10bfloat16_tESF_Li256ELb1ELb1ELb0ELb1EEENS1_36VarlenDynamicPersistentTileSchedulerILi128ELi128ELi256ELi128ELb0ELb1ELb1ELb1ELb0ELb1EEEEEEEEEvNT_6ParamsE,(.L_x_58 - _ZN7cutlass13device_kernelIN5flash11enable_sm90INS1_16FlashAttnFwdSm90INS1_25CollectiveMainloopFwdSm90ILi2EN4cute5tupleIJNS5_1CILi1EEES8_S8_EEENS6_IJNS7_ILi128EEESA_NS7_ILi192EEEEEELi192ENS_12float_e4m3_tEfNS_4arch4Sm90ELb0ELb1ELb1ELb1ELb1ELb0ELb0ELb1ELb1ELb1ELb0ELb0EEENS1_21CollectiveEpilogueFwdINS6_IJSA_SB_SA_EEES9_NS_10bfloat16_tESF_Li256ELb1ELb1ELb0ELb1EEENS1_36VarlenDynamicPersistentTileSchedulerILi128ELi128ELi256ELi128ELb0ELb1ELb1ELb1ELb0ELb1EEEEEEEEEvNT_6ParamsE)
        .other          _ZN7cutlass13device_kernelIN5flash11enable_sm90INS1_16FlashAttnFwdSm90INS1_25CollectiveMainloopFwdSm90ILi2EN4cute5tupleIJNS5_1CILi1EEES8_S8_EEENS6_IJNS7_ILi128EEESA_NS7_ILi192EEEEEELi192ENS_12float_e4m3_tEfNS_4arch4Sm90ELb0ELb1ELb1ELb1ELb1ELb0ELb0ELb1ELb1ELb1ELb0ELb0EEENS1_21CollectiveEpilogueFwdINS6_IJSA_SB_SA_EEES9_NS_10bfloat16_tESF_Li256ELb1ELb1ELb0ELb1EEENS1_36VarlenDynamicPersistentTileSchedulerILi128ELi128ELi256ELi128ELb0ELb1ELb1ELb1ELb0ELb1EEEEEEEEEvNT_6ParamsE,@"STO_CUDA_ENTRY STV_DEFAULT"
_ZN7cutlass13device_kernelIN5flash11enable_sm90INS1_16FlashAttnFwdSm90INS1_25CollectiveMainloopFwdSm90ILi2EN4cute5tupleIJNS5_1CILi1EEES8_S8_EEENS6_IJNS7_ILi128EEESA_NS7_ILi192EEEEEELi192ENS_12float_e4m3_tEfNS_4arch4Sm90ELb0ELb1ELb1ELb1ELb1ELb0ELb0ELb1ELb1ELb1ELb0ELb0EEENS1_21CollectiveEpilogueFwdINS6_IJSA_SB_SA_EEES9_NS_10bfloat16_tESF_Li256ELb1ELb1ELb0ELb1EEENS1_36VarlenDynamicPersistentTileSchedulerILi128ELi128ELi256ELi128ELb0ELb1ELb1ELb1ELb0ELb1EEEEEEEEEvNT_6ParamsE:
[----:B------:R-:W-:Y:S01]  /*0000*/  LDC R1, c[0x0][0x37c] ;  /* 0x0000df00ff017b82 */ /* 0x000fe20000000800 */
[----:B------:R-:W-:Y:S05]  /*0010*/  EXIT ;  /* 0x000000000000794d */ /* 0x000fea0003800000 */
.L_x_13:
        /* <DEDUP_REMOVED lines=14> */
.L_x_58:


//--------------------- .text._ZN7cutlass13device_kernelIN5flash11enable_sm90INS1_16FlashAttnFwdSm90INS1_25CollectiveMainloopFwdSm90ILi2EN4cute5tupleIJNS5_1CILi1EEES8_S8_EEENS6_IJNS7_ILi128EEESA_NS7_ILi192EEEEEELi192ENS_12float_e4m3_tEfNS_4arch4Sm90ELb0ELb1ELb1ELb1ELb1ELb1ELb0ELb1ELb1ELb1ELb0ELb0EEENS1_21CollectiveEpilogueFwdINS6_IJSA_SB_SA_EEES9_NS_10bfloat16_tESF_Li256ELb1ELb1ELb0ELb1EEENS1_36VarlenDynamicPersistentTileSchedulerILi128ELi128ELi256ELi128ELb0ELb1ELb1ELb1ELb0ELb1EEEEEEEEEvNT_6ParamsE --------------------------
	.section	.text._ZN7cutlass13device_kernelIN5flash11enable_sm90INS1_16FlashAttnFwdSm90INS1_25CollectiveMainloopFwdSm90ILi2EN4cute5tupleIJNS5_1CILi1EEES8_S8_EEENS6_IJNS7_ILi128EEESA_NS7_ILi192EEEEEELi192ENS_12float_e4m3_tEfNS_4arch4Sm90ELb0ELb1ELb1ELb1ELb1ELb1ELb0ELb1ELb1ELb1ELb0ELb0EEENS1_21CollectiveEpilogueFwdINS6_IJSA_SB_SA_EEES9_NS_10bfloat16_tESF_Li256ELb1ELb1ELb0ELb1EEENS1_36VarlenDynamicPersistentTileSchedulerILi128ELi128ELi256ELi128ELb0ELb1ELb1ELb1ELb0ELb1EEEEEEEEEvNT_6ParamsE,"ax",@progbits
	.align	128
.text._ZN7cutlass13device_kernelIN5flash11enable_sm90INS1_16FlashAttnFwdSm90INS1_25CollectiveMainloopFwdSm90ILi2EN4cute5tupleIJNS5_1CILi1EEES8_S8_EEENS6_IJNS7_ILi128EEESA_NS7_ILi192EEEEEELi192ENS_12float_e4m3_tEfNS_4arch4Sm90ELb0ELb1ELb1ELb1ELb1ELb1ELb0ELb1ELb1ELb1ELb0ELb0EEENS1_21CollectiveEpilogueFwdINS6_IJSA_SB_SA_EEES9_NS_10bfloat16_tESF_Li256ELb1ELb1ELb0ELb1EEENS1_36VarlenDynamicPersistentTileSchedulerILi128ELi128ELi256ELi128ELb0ELb1ELb1ELb1ELb0ELb1EEEEEEEEEvNT_6ParamsE:
        .type           _ZN7cutlass13device_kernelIN5flash11enable_sm90INS1_16FlashAttnFwdSm90INS1_25CollectiveMainloopFwdSm90ILi2EN4cute5tupleIJNS5_1CILi1EEES8_S8_EEENS6_IJNS7_ILi128EEESA_NS7_ILi192EEEEEELi192ENS_12float_e4m3_tEfNS_4arch4Sm90ELb0ELb1ELb1ELb1ELb1ELb1ELb0ELb1ELb1ELb1ELb0ELb0EEENS1_21CollectiveEpilogueFwdINS6_IJSA_SB_SA_EEES9_NS_10bfloat16_tESF_Li256ELb1ELb1ELb0ELb1EEENS1_36VarlenDynamicPersistentTileSchedulerILi128ELi128ELi256ELi128ELb0ELb1ELb1ELb1ELb0ELb1EEEEEEEEEvNT_6ParamsE,@function
        .size           _ZN7cutlass13device_kernelIN5flash11enable_sm90INS1_16FlashAttnFwdSm90INS1_25CollectiveMainloopFwdSm90ILi2EN4cute5tupleIJNS5_1CILi1EEES8_S8_EEENS6_IJNS7_ILi128EEESA_NS7_ILi192EEEEEELi192ENS_12float_e4m3_tEfNS_4arch4Sm90ELb0ELb1ELb1ELb1ELb1ELb1ELb0ELb1ELb1ELb1ELb0ELb0EEENS1_21CollectiveEpilogueFwdINS6_IJSA_SB_SA_EEES9_NS_10bfloat16_tESF_Li256ELb1ELb1ELb0ELb1EEENS1_36VarlenDynamicPersistentTileSchedulerILi128ELi128ELi256ELi128ELb0ELb1ELb1ELb1ELb0ELb1EEEEEEEEEvNT_6ParamsE,(.L_x_59 - _ZN7cutlass13device_kernelIN5flash11enable_sm90INS1_16FlashAttnFwdSm90INS1_25CollectiveMainloopFwdSm90ILi2EN4cute5tupleIJNS5_1CILi1EEES8_S8_EEENS6_IJNS7_ILi128EEESA_NS7_ILi192EEEEEELi192ENS_12float_e4m3_tEfNS_4arch4Sm90ELb0ELb1ELb1ELb1ELb1ELb1ELb0ELb1ELb1ELb1ELb0ELb0EEENS1_21CollectiveEpilogueFwdINS6_IJSA_SB_SA_EEES9_NS_10bfloat16_tESF_Li256ELb1ELb1ELb0ELb1EEENS1_36VarlenDynamicPersistentTileSchedulerILi128ELi128ELi256ELi128ELb0ELb1ELb1ELb1ELb0ELb1EEEEEEEEEvNT_6ParamsE)
        .other          _ZN7cutlass13device_kernelIN5flash11enable_sm90INS1_16FlashAttnFwdSm90INS1_25CollectiveMainloopFwdSm90ILi2EN4cute5tupleIJNS5_1CILi1EEES8_S8_EEENS6_IJNS7_ILi128EEESA_NS7_ILi192EEEEEELi192ENS_12float_e4m3_tEfNS_4arch4Sm90ELb0ELb1ELb1ELb1ELb1ELb1ELb0ELb1ELb1ELb1ELb0ELb0EEENS1_21CollectiveEpilogueFwdINS6_IJSA_SB_SA_EEES9_NS_10bfloat16_tESF_Li256ELb1ELb1ELb0ELb1EEENS1_36VarlenDynamicPersistentTileSchedulerILi128ELi128ELi256ELi128ELb0ELb1ELb1ELb1ELb0ELb1EEEEEEEEEvNT_6ParamsE,@"STO_CUDA_ENTRY STV_DEFAULT"
_ZN7cutlass13device_kernelIN5flash11enable_sm90INS1_16FlashAttnFwdSm90INS1_25CollectiveMainloopFwdSm90ILi2EN4cute5tupleIJNS5_1CILi1EEES8_S8_EEENS6_IJNS7_ILi128EEESA_NS7_ILi192EEEEEELi192ENS_12float_e4m3_tEfNS_4arch4Sm90ELb0ELb1ELb1ELb1ELb1ELb1ELb0ELb1ELb1ELb1ELb0ELb0EEENS1_21CollectiveEpilogueFwdINS6_IJSA_SB_SA_EEES9_NS_10bfloat16_tESF_Li256ELb1ELb1ELb0ELb1EEENS1_36VarlenDynamicPersistentTileSchedulerILi128ELi128ELi256ELi128ELb0ELb1ELb1ELb1ELb0ELb1EEEEEEEEEvNT_6ParamsE:
[----:B------:R-:W-:Y:S01]  /*0000*/  LDC R1, c[0x0][0x37c] ;  /* 0x0000df00ff017b82 */ /* 0x000fe20000000800 */
[----:B------:R-:W-:Y:S05]  /*0010*/  EXIT ;  /* 0x000000000000794d */ /* 0x000fea0003800000 */
.L_x_14:
        /* <DEDUP_REMOVED lines=14> */
.L_x_59:


//--------------------- .text._ZN7cutlass13device_kernelIN5flash11enable_sm90INS1_16FlashAttnFwdSm90INS1_25CollectiveMainloopFwdSm90ILi2EN4cute5tupleIJNS5_1CILi1EEES8_S8_EEENS6_IJNS7_ILi128EEENS7_ILi160EEENS7_ILi192EEEEEELi192ENS_12float_e4m3_tEfNS_4arch4Sm90ELb1ELb0ELb1ELb0ELb1ELb0ELb0ELb1ELb1ELb1ELb0ELb0EEENS1_21CollectiveEpilogueFwdINS6_IJSA_SC_SB_EEES9_NS_10bfloat16_tESG_Li256ELb0ELb1ELb0ELb1EEENS1_30DynamicPersistentTileSchedulerILi256ELi128ELb0ELb1ELb1EEEEEEEEEvNT_6ParamsE --------------------------
	.section	.text._ZN7cutlass13device_kernelIN5flash11enable_sm90INS1_16FlashAttnFwdSm90INS1_25CollectiveMainloopFwdSm90ILi2EN4cute5tupleIJNS5_1CILi1EEES8_S8_EEENS6_IJNS7_ILi128EEENS7_ILi160EEENS7_ILi192EEEEEELi192ENS_12float_e4m3_tEfNS_4arch4Sm90ELb1ELb0ELb1ELb0ELb1ELb0ELb0ELb1ELb1ELb1ELb0ELb0EEENS1_21CollectiveEpilogueFwdINS6_IJSA_SC_SB_EEES9_NS_10bfloat16_tESG_Li256ELb0ELb1ELb0ELb1EEENS1_30DynamicPersistentTileSchedulerILi256ELi128ELb0ELb1ELb1EEEEEEEEEvNT_6ParamsE,"ax",@progbits
	.align	128
.text._ZN7cutlass13device_kernelIN5flash11enable_sm90INS1_16FlashAttnFwdSm90INS1_25CollectiveMainloopFwdSm90ILi2EN4cute5tupleIJNS5_1CILi1EEES8_S8_EEENS6_IJNS7_ILi128EEENS7_ILi160EEENS7_ILi192EEEEEELi192ENS_12float_e4m3_tEfNS_4arch4Sm90ELb1ELb0ELb1ELb0ELb1ELb0ELb0ELb1ELb1ELb1ELb0ELb0EEENS1_21CollectiveEpilogueFwdINS6_IJSA_SC_SB_EEES9_NS_10bfloat16_tESG_Li256ELb0ELb1ELb0ELb1EEENS1_30DynamicPersistentTileSchedulerILi256ELi128ELb0ELb1ELb1EEEEEEEEEvNT_6ParamsE:
        .type           _ZN7cutlass13device_kernelIN5flash11enable_sm90INS1_16FlashAttnFwdSm90INS1_25CollectiveMainloopFwdSm90ILi2EN4cute5tupleIJNS5_1CILi1EEES8_S8_EEENS6_IJNS7_ILi128EEENS7_ILi160EEENS7_ILi192EEEEEELi192ENS_12float_e4m3_tEfNS_4arch4Sm90ELb1ELb0ELb1ELb0ELb1ELb0ELb0ELb1ELb1ELb1ELb0ELb0EEENS1_21CollectiveEpilogueFwdINS6_IJSA_SC_SB_EEES9_NS_10bfloat16_tESG_Li256ELb0ELb1ELb0ELb1EEENS1_30DynamicPersistentTileSchedulerILi256ELi128ELb0ELb1ELb1EEEEEEEEEvNT_6ParamsE,@function
        .size           _ZN7cutlass13device_kernelIN5flash11enable_sm90INS1_16FlashAttnFwdSm90INS1_25CollectiveMainloopFwdSm90ILi2EN4cute5tupleIJNS5_1CILi1EEES8_S8_EEENS6_IJNS7_ILi128EEENS7_ILi160EEENS7_ILi192EEEEEELi192ENS_12float_e4m3_tEfNS_4arch4Sm90ELb1ELb0ELb1ELb0ELb1ELb0ELb0ELb1ELb1ELb1ELb0ELb0EEENS1_21CollectiveEpilogueFwdINS6_IJSA_SC_SB_EEES9_NS_10bfloat16_tESG_Li256ELb0ELb1ELb0ELb1EEENS1_30DynamicPersistentTileSchedulerILi256ELi128ELb0ELb1ELb1EEEEEEEEEvNT_6ParamsE,(.L_x_60 - _ZN7cutlass13device_kernelIN5flash11enable_sm90INS1_16FlashAttnFwdSm90INS1_25CollectiveMainloopFwdSm90ILi2EN4cute5tupleIJNS5_1CILi1EEES8_S8_EEENS6_IJNS7_ILi128EEENS7_ILi160EEENS7_ILi192EEEEEELi192ENS_12float_e4m3_tEfNS_4arch4Sm90ELb1ELb0ELb1ELb0ELb1ELb0ELb0ELb1ELb1ELb1ELb0ELb0EEENS1_21CollectiveEpilogueFwdINS6_IJSA_SC_SB_EEES9_NS_10bfloat16_tESG_Li256ELb0ELb1ELb0ELb1EEENS1_30DynamicPersistentTileSchedulerILi256ELi128ELb0ELb1ELb1EEEEEEEEEvNT_6ParamsE)
        .other          _ZN7cutlass13device_kernelIN5flash11enable_sm90INS1_16FlashAttnFwdSm90INS1_25CollectiveMainloopFwdSm90ILi2EN4cute5tupleIJNS5_1CILi1EEES8_S8_EEENS6_IJNS7_ILi128EEENS7_ILi160EEENS7_ILi192EEEEEELi192ENS_12float_e4m3_tEfNS_4arch4Sm90ELb1ELb0ELb1ELb0ELb1ELb0ELb0ELb1ELb1ELb1ELb0ELb0EEENS1_21CollectiveEpilogueFwdINS6_IJSA_SC_SB_EEES9_NS_10bfloat16_tESG_Li256ELb0ELb1ELb0ELb1EEENS1_30DynamicPersistentTileSchedulerILi256ELi128ELb0ELb1ELb1EEEEEEEEEvNT_6ParamsE,@"STO_CUDA_ENTRY STV_DEFAULT"
_ZN7cutlass13device_kernelIN5flash11enable_sm90INS1_16FlashAttnFwdSm90INS1_25CollectiveMainloopFwdSm90ILi2EN4cute5tupleIJNS5_1CILi1EEES8_S8_EEENS6_IJNS7_ILi128EEENS7_ILi160EEENS7_ILi192EEEEEELi192ENS_12float_e4m3_tEfNS_4arch4Sm90ELb1ELb0ELb1ELb0ELb1ELb0ELb0ELb1ELb1ELb1ELb0ELb0EEENS1_21CollectiveEpilogueFwdINS6_IJSA_SC_SB_EEES9_NS_10bfloat16_tESG_Li256ELb0ELb1ELb0ELb1EEENS1_30DynamicPersistentTileSchedulerILi256ELi128ELb0ELb1ELb1EEEEEEEEEvNT_6ParamsE:
[----:B------:R-:W-:Y:S01]  /*0000*/  LDC R1, c[0x0][0x37c] ;  /* 0x0000df00ff017b82 */ /* 0x000fe20000000800 */
[----:B------:R-:W-:Y:S05]  /*0010*/  EXIT ;  /* 0x000000000000794d */ /* 0x000fea0003800000 */
.L_x_15:
        /* <DEDUP_REMOVED lines=14> */
.L_x_60:


//--------------------- .text._ZN7cutlass13device_kernelIN5flash11enable_sm90INS1_16FlashAttnFwdSm90INS1_25CollectiveMainloopFwdSm90ILi2EN4cute5tupleIJNS5_1CILi1EEES8_S8_EEENS6_IJNS7_ILi128EEENS7_ILi160EEENS7_ILi192EEEEEELi192ENS_12float_e4m3_tEfNS_4arch4Sm90ELb1ELb0ELb1ELb1ELb1ELb0ELb0ELb1ELb1ELb1ELb0ELb0EEENS1_21CollectiveEpilogueFwdINS6_IJSA_SC_SB_EEES9_NS_10bfloat16_tESG_Li256ELb1ELb1ELb0ELb1EEENS1_36VarlenDynamicPersistentTileSchedulerILi128ELi160ELi256ELi128ELb0ELb1ELb1ELb1ELb1ELb1EEEEEEEEEvNT_6ParamsE --------------------------
	.section	.text._ZN7cutlass13device_kernelIN5flash11enable_sm90INS1_16FlashAttnFwdSm90INS1_25CollectiveMainloopFwdSm90ILi2EN4cute5tupleIJNS5_1CILi1EEES8_S8_EEENS6_IJNS7_ILi128EEENS7_ILi160EEENS7_ILi192EEEEEELi192ENS_12float_e4m3_tEfNS_4arch4Sm90ELb1ELb0ELb1ELb1ELb1ELb0ELb0ELb1ELb1ELb1ELb0ELb0EEENS1_21CollectiveEpilogueFwdINS6_IJSA_SC_SB_EEES9_NS_10bfloat16_tESG_Li256ELb1ELb1ELb0ELb1EEENS1_36VarlenDynamicPersistentTileSchedulerILi128ELi160ELi256ELi128ELb0ELb1ELb1ELb1ELb1ELb1EEEEEEEEEvNT_6ParamsE,"ax",@progbits
	.align	128
.text._ZN7cutlass13device_kernelIN5flash11enable_sm90INS1_16FlashAttnFwdSm90INS1_25CollectiveMainloopFwdSm90ILi2EN4cute5tupleIJNS5_1CILi1EEES8_S8_EEENS6_IJNS7_ILi128EEENS7_ILi160EEENS7_ILi192EEEEEELi192ENS_12float_e4m3_tEfNS_4arch4Sm90ELb1ELb0ELb1ELb1ELb1ELb0ELb0ELb1ELb1ELb1ELb0ELb0EEENS1_21CollectiveEpilogueFwdINS6_IJSA_SC_SB_EEES9_NS_10bfloat16_tESG_Li256ELb1ELb1ELb0ELb1EEENS1_36VarlenDynamicPersistentTileSchedulerILi128ELi160ELi256ELi128ELb0ELb1ELb1ELb1ELb1ELb1EEEEEEEEEvNT_6ParamsE:
        .type           _ZN7cutlass13device_kernelIN5flash11enable_sm90INS1_16FlashAttnFwdSm90INS1_25CollectiveMainloopFwdSm90ILi2EN4cute5tupleIJNS5_1CILi1EEES8_S8_EEENS6_IJNS7_ILi128EEENS7_ILi160EEENS7_ILi192EEEEEELi192ENS_12float_e4m3_tEfNS_4arch4Sm90ELb1ELb0ELb1ELb1ELb1ELb0ELb0ELb1ELb1ELb1ELb0ELb0EEENS1_21CollectiveEpilogueFwdINS6_IJSA_SC_SB_EEES9_NS_10bfloat16_tESG_Li256ELb1ELb1ELb0ELb1EEENS1_36VarlenDynamicPersistentTileSchedulerILi128ELi160ELi256ELi128ELb0ELb1ELb1ELb1ELb1ELb1EEEEEEEEEvNT_6ParamsE,@function
        .size           _ZN7cutlass13device_kernelIN5flash11enable_sm90INS1_16FlashAttnFwdSm90INS1_25CollectiveMainloopFwdSm90ILi2EN4cute5tupleIJNS5_1CILi1EEES8_S8_EEENS6_IJNS7_ILi128EEENS7_ILi160EEENS7_ILi192EEEEEELi192ENS_12float_e4m3_tEfNS_4arch4Sm90ELb1ELb0ELb1ELb1ELb1ELb0ELb0ELb1ELb1ELb1ELb0ELb0EEENS1_21CollectiveEpilogueFwdINS6_IJSA_SC_SB_EEES9_NS_10bfloat16_tESG_Li256ELb1ELb1ELb0ELb1EEENS1_36VarlenDynamicPersistentTileSchedulerILi128ELi160ELi256ELi128ELb0ELb1ELb1ELb1ELb1ELb1EEEEEEEEEvNT_6ParamsE,(.L_x_61 - _ZN7cutlass13device_kernelIN5flash11enable_sm90INS1_16FlashAttnFwdSm90INS1_25CollectiveMainloopFwdSm90ILi2EN4cute5tupleIJNS5_1CILi1EEES8_S8_EEENS6_IJNS7_ILi128EEENS7_ILi160EEENS7_ILi192EEEEEELi192ENS_12float_e4m3_tEfNS_4arch4Sm90ELb1ELb0ELb1ELb1ELb1ELb0ELb0ELb1ELb1ELb1ELb0ELb0EEENS1_21CollectiveEpilogueFwdINS6_IJSA_SC_SB_EEES9_NS_10bfloat16_tESG_Li256ELb1ELb1ELb0ELb1EEENS1_36VarlenDynamicPersistentTileSchedulerILi128ELi160ELi256ELi128ELb0ELb1ELb1ELb1ELb1ELb1EEEEEEEEEvNT_6ParamsE)
        .other          _ZN7cutlass13device_kernelIN5flash11enable_sm90INS1_16FlashAttnFwdSm90INS1_25CollectiveMainloopFwdSm90ILi2EN4cute5tupleIJNS5_1CILi1EEES8_S8_EEENS6_IJNS7_ILi128EEENS7_ILi160EEENS7_ILi192EEEEEELi192ENS_12float_e4m3_tEfNS_4arch4Sm90ELb1ELb0ELb1ELb1ELb1ELb0ELb0ELb1ELb1ELb1ELb0ELb0EEENS1_21CollectiveEpilogueFwdINS6_IJSA_SC_SB_EEES9_NS_10bfloat16_tESG_Li256ELb1ELb1ELb0ELb1EEENS1_36VarlenDynamicPersistentTileSchedulerILi128ELi160ELi256ELi128ELb0ELb1ELb1ELb1ELb1ELb1EEEEEEEEEvNT_6ParamsE,@"STO_CUDA_ENTRY STV_DEFAULT"
_ZN7cutlass13device_kernelIN5flash11enable_sm90INS1_16FlashAttnFwdSm90INS1_25CollectiveMainloopFwdSm90ILi2EN4cute5tupleIJNS5_1CILi1EEES8_S8_EEENS6_IJNS7_ILi128EEENS7_ILi160EEENS7_ILi192EEEEEELi192ENS_12float_e4m3_tEfNS_4arch4Sm90ELb1ELb0ELb1ELb1ELb1ELb0ELb0ELb1ELb1ELb1ELb0ELb0EEENS1_21CollectiveEpilogueFwdINS6_IJSA_SC_SB_EEES9_NS_10bfloat16_tESG_Li256ELb1ELb1ELb0ELb1EEENS1_36VarlenDynamicPersistentTileSchedulerILi128ELi160ELi256ELi128ELb0ELb1ELb1ELb1ELb1ELb1EEEEEEEEEvNT_6ParamsE:
[----:B------:R-:W-:Y:S01]  /*0000*/  LDC R1, c[0x0][0x37c] ;  /* 0x0000df00ff017b82 */ /* 0x000fe20000000800 */
[----:B------:R-:W-:Y:S05]  /*0010*/  EXIT ;  /* 0x000000000000794d */ /* 0x000fea0003800000 */
.L_x_16:
        /* <DEDUP_REMOVED lines=14> */
.L_x_61:


//--------------------- .text._ZN7cutlass13device_kernelIN5flash11enable_sm90INS1_16FlashAttnFwdSm90INS1_25CollectiveMainloopFwdSm90ILi2EN4cute5tupleIJNS5_1CILi1EEES8_S8_EEENS6_IJNS7_ILi128EEENS7_ILi160EEENS7_ILi192EEEEEELi192ENS_12float_e4m3_tEfNS_4arch4Sm90ELb1ELb0ELb1ELb1ELb1ELb1ELb0ELb1ELb1ELb1ELb0ELb0EEENS1_21CollectiveEpilogueFwdINS6_IJSA_SC_SB_EEES9_NS_10bfloat16_tESG_Li256ELb1ELb1ELb0ELb1EEENS1_36VarlenDynamicPersistentTileSchedulerILi128ELi160ELi256ELi128ELb0ELb1ELb1ELb1ELb1ELb1EEEEEEEEEvNT_6ParamsE --------------------------
	.section	.text._ZN7cutlass13device_kernelIN5flash11enable_sm90INS1_16FlashAttnFwdSm90INS1_25CollectiveMainloopFwdSm90ILi2EN4cute5tupleIJNS5_1CILi1EEES8_S8_EEENS6_IJNS7_ILi128EEENS7_ILi160EEENS7_ILi192EEEEEELi192ENS_12float_e4m3_tEfNS_4arch4Sm90ELb1ELb0ELb1ELb1ELb1ELb1ELb0ELb1ELb1ELb1ELb0ELb0EEENS1_21CollectiveEpilogueFwdINS6_IJSA_SC_SB_EEES9_NS_10bfloat16_tESG_Li256ELb1ELb1ELb0ELb1EEENS1_36VarlenDynamicPersistentTileSchedulerILi128ELi160ELi256ELi128ELb0ELb1ELb1ELb1ELb1ELb1EEEEEEEEEvNT_6ParamsE,"ax",@progbits
	.align	128
.text._ZN7cutlass13device_kernelIN5flash11enable_sm90INS1_16FlashAttnFwdSm90INS1_25CollectiveMainloopFwdSm90ILi2EN4cute5tupleIJNS5_1CILi1EEES8_S8_EEENS6_IJNS7_ILi128EEENS7_ILi160EEENS7_ILi192EEEEEELi192ENS_12float_e4m3_tEfNS_4arch4Sm90ELb1ELb0ELb1ELb1ELb1ELb1ELb0ELb1ELb1ELb1ELb0ELb0EEENS1_21CollectiveEpilogueFwdINS6_IJSA_SC_SB_EEES9_NS_10bfloat16_tESG_Li256ELb1ELb1ELb0ELb1EEENS1_36VarlenDynamicPersistentTileSchedulerILi128ELi160ELi256ELi128ELb0ELb1ELb1ELb1ELb1ELb1EEEEEEEEEvNT_6ParamsE:
        .type           _ZN7cutlass13device_kernelIN5flash11enable_sm90INS1_16FlashAttnFwdSm90INS1_25CollectiveMainloopFwdSm90ILi2EN4cute5tupleIJNS5_1CILi1EEES8_S8_EEENS6_IJNS7_ILi128EEENS7_ILi160EEENS7_ILi192EEEEEELi192ENS_12float_e4m3_tEfNS_4arch4Sm90ELb1ELb0ELb1ELb1ELb1ELb1ELb0ELb1ELb1ELb1ELb0ELb0EEENS1_21CollectiveEpilogueFwdINS6_IJSA_SC_SB_EEES9_NS_10bfloat16_tESG_Li256ELb1ELb1ELb0ELb1EEENS1_36VarlenDynamicPersistentTileSchedulerILi128ELi160ELi256ELi128ELb0ELb1ELb1ELb1ELb1ELb1EEEEEEEEEvNT_6ParamsE,@function
        .size           _ZN7cutlass13device_kernelIN5flash11enable_sm90INS1_16FlashAttnFwdSm90INS1_25CollectiveMainloopFwdSm90ILi2EN4cute5tupleIJNS5_1CILi1EEES8_S8_EEENS6_IJNS7_ILi128EEENS7_ILi160EEENS7_ILi192EEEEEELi192ENS_12float_e4m3_tEfNS_4arch4Sm90ELb1ELb0ELb1ELb1ELb1ELb1ELb0ELb1ELb1ELb1ELb0ELb0EEENS1_21CollectiveEpilogueFwdINS6_IJSA_SC_SB_EEES9_NS_10bfloat16_tESG_Li256ELb1ELb1ELb0ELb1EEENS1_36VarlenDynamicPersistentTileSchedulerILi128ELi160ELi256ELi128ELb0ELb1ELb1ELb1ELb1ELb1EEEEEEEEEvNT_6ParamsE,(.L_x_62 - _ZN7cutlass13device_kernelIN5flash11enable_sm90INS1_16FlashAttnFwdSm90INS1_25CollectiveMainloopFwdSm90ILi2EN4cute5tupleIJNS5_1CILi1EEES8_S8_EEENS6_IJNS7_ILi128EEENS7_ILi160EEENS7_ILi192EEEEEELi192ENS_12float_e4m3_tEfNS_4arch4Sm90ELb1ELb0ELb1ELb1ELb1ELb1ELb0ELb1ELb1ELb1ELb0ELb0EEENS1_21CollectiveEpilogueFwdINS6_IJSA_SC_SB_EEES9_NS_10bfloat16_tESG_Li256ELb1ELb1ELb0ELb1EEENS1_36VarlenDynamicPersistentTileSchedulerILi128ELi160ELi256ELi128ELb0ELb1ELb1ELb1ELb1ELb1EEEEEEEEEvNT_6ParamsE)
        .other          _ZN7cutlass13device_kernelIN5flash11enable_sm90INS1_16FlashAttnFwdSm90INS1_25CollectiveMainloopFwdSm90ILi2EN4cute5tupleIJNS5_1CILi1EEES8_S8_EEENS6_IJNS7_ILi128EEENS7_ILi160EEENS7_ILi192EEEEEELi192ENS_12float_e4m3_tEfNS_4arch4Sm90ELb1ELb0ELb1ELb1ELb1ELb1ELb0ELb1ELb1ELb1ELb0ELb0EEENS1_21CollectiveEpilogueFwdINS6_IJSA_SC_SB_EEES9_NS_10bfloat16_tESG_Li256ELb1ELb1ELb0ELb1EEENS1_36VarlenDynamicPersistentTileSchedulerILi128ELi160ELi256ELi128ELb0ELb1ELb1ELb1ELb1ELb1EEEEEEEEEvNT_6ParamsE,@"STO_CUDA_ENTRY STV_DEFAULT"
_ZN7cutlass13device_kernelIN5flash11enable_sm90INS1_16FlashAttnFwdSm90INS1_25CollectiveMainloopFwdSm90ILi2EN4cute5tupleIJNS5_1CILi1EEES8_S8_EEENS6_IJNS7_ILi128EEENS7_ILi160EEENS7_ILi192EEEEEELi192ENS_12float_e4m3_tEfNS_4arch4Sm90ELb1ELb0ELb1ELb1ELb1ELb1ELb0ELb1ELb1ELb1ELb0ELb0EEENS1_21CollectiveEpilogueFwdINS6_IJSA_SC_SB_EEES9_NS_10bfloat16_tESG_Li256ELb1ELb1ELb0ELb1EEENS1_36VarlenDynamicPersistentTileSchedulerILi128ELi160ELi256ELi128ELb0ELb1ELb1ELb1ELb1ELb1EEEEEEEEEvNT_6ParamsE:
[----:B------:R-:W-:Y:S01]  /*0000*/  LDC R1, c[0x0][0x37c] ;  /* 0x0000df00ff017b82 */ /* 0x000fe20000000800 */
[----:B------:R-:W-:Y:S05]  /*0010*/  EXIT ;  /* 0x000000000000794d */ /* 0x000fea0003800000 */
.L_x_17:
        /* <DEDUP_REMOVED lines=14> */
.L_x_62:


//--------------------- .text._ZN7cutlass13device_kernelIN5flash11enable_sm90INS1_16FlashAttnFwdSm90INS1_25CollectiveMainloopFwdSm90ILi2EN4cute5tupleIJNS5_1CILi1EEES8_S8_EEENS6_IJNS7_ILi128EEENS7_ILi160EEESA_EEELi128ENS_12float_e4m3_tEfNS_4arch4Sm90ELb0ELb0ELb1ELb0ELb1ELb0ELb0ELb1ELb1ELb1ELb0ELb0EEENS1_21CollectiveEpilogueFwdINS6_IJSA_SA_SB_EEES9_NS_10bfloat16_tESF_Li256ELb0ELb1ELb0ELb1EEENS1_29StaticPersistentTileSchedulerILb0EEEEEEEEEvNT_6ParamsE --------------------------
	.section	.text._ZN7cutlass13device_kernelIN5flash11enable_sm90INS1_16FlashAttnFwdSm90INS1_25CollectiveMainloopFwdSm90ILi2EN4cute5tupleIJNS5_1CILi1EEES8_S8_EEENS6_IJNS7_ILi128EEENS7_ILi160EEESA_EEELi128ENS_12float_e4m3_tEfNS_4arch4Sm90ELb0ELb0ELb1ELb0ELb1ELb0ELb0ELb1ELb1ELb1ELb0ELb0EEENS1_21CollectiveEpilogueFwdINS6_IJSA_SA_SB_EEES9_NS_10bfloat16_tESF_Li256ELb0ELb1ELb0ELb1EEENS1_29StaticPersistentTileSchedulerILb0EEEEEEEEEvNT_6ParamsE,"ax",@progbits
	.align	128
.text._ZN7cutlass13device_kernelIN5flash11enable_sm90INS1_16FlashAttnFwdSm90INS1_25CollectiveMainloopFwdSm90ILi2EN4cute5tupleIJNS5_1CILi1EEES8_S8_EEENS6_IJNS7_ILi128EEENS7_ILi160EEESA_EEELi128ENS_12float_e4m3_tEfNS_4arch4Sm90ELb0ELb0ELb1ELb0ELb1ELb0ELb0ELb1ELb1ELb1ELb0ELb0EEENS1_21CollectiveEpilogueFwdINS6_IJSA_SA_SB_EEES9_NS_10bfloat16_tESF_Li256ELb0ELb1ELb0ELb1EEENS1_29StaticPersistentTileSchedulerILb0EEEEEEEEEvNT_6ParamsE:
        .type           _ZN7cutlass13device_kernelIN5flash11enable_sm90INS1_16FlashAttnFwdSm90INS1_25CollectiveMainloopFwdSm90ILi2EN4cute5tupleIJNS5_1CILi1EEES8_S8_EEENS6_IJNS7_ILi128EEENS7_ILi160EEESA_EEELi128ENS_12float_e4m3_tEfNS_4arch4Sm90ELb0ELb0ELb1ELb0ELb1ELb0ELb0ELb1ELb1ELb1ELb0ELb0EEENS1_21CollectiveEpilogueFwdINS6_IJSA_SA_SB_EEES9_NS_10bfloat16_tESF_Li256ELb0ELb1ELb0ELb1EEENS1_29StaticPersistentTileSchedulerILb0EEEEEEEEEvNT_6ParamsE,@function
        .size           _ZN7cutlass13device_kernelIN5flash11enable_sm90INS1_16FlashAttnFwdSm90INS1_25CollectiveMainloopFwdSm90ILi2EN4cute5tupleIJNS5_1CILi1EEES8_S8_EEENS6_IJNS7_ILi128EEENS7_ILi160EEESA_EEELi128ENS_12float_e4m3_tEfNS_4arch4Sm90ELb0ELb0ELb1ELb0ELb1ELb0ELb0ELb1ELb1ELb1ELb0ELb0EEENS1_21CollectiveEpilogueFwdINS6_IJSA_SA_SB_EEES9_NS_10bfloat16_tESF_Li256ELb0ELb1ELb0ELb1EEENS1_29StaticPersistentTileSchedulerILb0EEEEEEEEEvNT_6ParamsE,(.L_x_63 - _ZN7cutlass13device_kernelIN5flash11enable_sm90INS1_16FlashAttnFwdSm90INS1_25CollectiveMainloopFwdSm90ILi2EN4cute5tupleIJNS5_1CILi1EEES8_S8_EEENS6_IJNS7_ILi128EEENS7_ILi160EEESA_EEELi128ENS_12float_e4m3_tEfNS_4arch4Sm90ELb0ELb0ELb1ELb0ELb1ELb0ELb0ELb1ELb1ELb1ELb0ELb0EEENS1_21CollectiveEpilogueFwdINS6_IJSA_SA_SB_EEES9_NS_10bfloat16_tESF_Li256ELb0ELb1ELb0ELb1EEENS1_29StaticPersistentTileSchedulerILb0EEEEEEEEEvNT_6ParamsE)
        .other          _ZN7cutlass13device_kernelIN5flash11enable_sm90INS1_16FlashAttnFwdSm90INS1_25CollectiveMainloopFwdSm90ILi2EN4cute5tupleIJNS5_1CILi1EEES8_S8_EEENS6_IJNS7_ILi128EEENS7_ILi160EEESA_EEELi128ENS_12float_e4m3_tEfNS_4arch4Sm90ELb0ELb0ELb1ELb0ELb1ELb0ELb0ELb1ELb1ELb1ELb0ELb0EEENS1_21CollectiveEpilogueFwdINS6_IJSA_SA_SB_EEES9_NS_10bfloat16_tESF_Li256ELb0ELb1ELb0ELb1EEENS1_29StaticPersistentTileSchedulerILb0EEEEEEEEEvNT_6ParamsE,@"STO_CUDA_ENTRY STV_DEFAULT"
_ZN7cutlass13device_kernelIN5flash11enable_sm90INS1_16FlashAttnFwdSm90INS1_25CollectiveMainloopFwdSm90ILi2EN4cute5tupleIJNS5_1CILi1EEES8_S8_EEENS6_IJNS7_ILi128EEENS7_ILi160EEESA_EEELi128ENS_12float_e4m3_tEfNS_4arch4Sm90ELb0ELb0ELb1ELb0ELb1ELb0ELb0ELb1ELb1ELb1ELb0ELb0EEENS1_21CollectiveEpilogueFwdINS6_IJSA_SA_SB_EEES9_NS_10bfloat16_tESF_Li256ELb0ELb1ELb0ELb1EEENS1_29StaticPersistentTileSchedulerILb0EEEEEEEEEvNT_6ParamsE:
[----:B------:R-:W-:Y:S01]  /*0000*/  LDC R1, c[0x0][0x37c] ;  /* 0x0000df00ff017b82 */ /* 0x000fe20000000800 */
[----:B------:R-:W-:Y:S05]  /*0010*/  EXIT ;  /* 0x000000000000794d */ /* 0x000fea0003800000 */
.L_x_18:
        /* <DEDUP_REMOVED lines=14> */
.L_x_63:


//--------------------- .text._ZN7cutlass13device_kernelIN5flash11enable_sm90INS1_16FlashAttnFwdSm90INS1_25CollectiveMainloopFwdSm90ILi2EN4cute5tupleIJNS5_1CILi1EEES8_S8_EEENS6_IJNS7_ILi128EEENS7_ILi160EEESA_EEELi128ENS_12float_e4m3_tEfNS_4arch4Sm90ELb0ELb0ELb1ELb1ELb1ELb0ELb0ELb1ELb1ELb1ELb0ELb0EEENS1_21CollectiveEpilogueFwdINS6_IJSA_SA_SB_EEES9_NS_10bfloat16_tESF_Li256ELb1ELb1ELb0ELb1EEENS1_36VarlenDynamicPersistentTileSchedulerILi128ELi160ELi256ELi128ELb0ELb1ELb1ELb0ELb1ELb1EEEEEEEEEvNT_6ParamsE --------------------------
	.section	.text._ZN7cutlass13device_kernelIN5flash11enable_sm90INS1_16FlashAttnFwdSm90INS1_25CollectiveMainloopFwdSm90ILi2EN4cute5tupleIJNS5_1CILi1EEES8_S8_EEENS6_IJNS7_ILi128EEENS7_ILi160EEESA_EEELi128ENS_12float_e4m3_tEfNS_4arch4Sm90ELb0ELb0ELb1ELb1ELb1ELb0ELb0ELb1ELb1ELb1ELb0ELb0EEENS1_21CollectiveEpilogueFwdINS6_IJSA_SA_SB_EEES9_NS_10bfloat16_tESF_Li256ELb1ELb1ELb0ELb1EEENS1_36VarlenDynamicPersistentTileSchedulerILi128ELi160ELi256ELi128ELb0ELb1ELb1ELb0ELb1ELb1EEEEEEEEEvNT_6ParamsE,"ax",@progbits
	.align	128
.text._ZN7cutlass13device_kernelIN5flash11enable_sm90INS1_16FlashAttnFwdSm90INS1_25CollectiveMainloopFwdSm90ILi2EN4cute5tupleIJNS5_1CILi1EEES8_S8_EEENS6_IJNS7_ILi128EEENS7_ILi160EEESA_EEELi128ENS_12float_e4m3_tEfNS_4arch4Sm90ELb0ELb0ELb1ELb1ELb1ELb0ELb0ELb1ELb1ELb1ELb0ELb0EEENS1_21CollectiveEpilogueFwdINS6_IJSA_SA_SB_EEES9_NS_10bfloat16_tESF_Li256ELb1ELb1ELb0ELb1EEENS1_36VarlenDynamicPersistentTileSchedulerILi128ELi160ELi256ELi128ELb0ELb1ELb1ELb0ELb1ELb1EEEEEEEEEvNT_6ParamsE:
        .type           _ZN7cutlass13device_kernelIN5flash11enable_sm90INS1_16FlashAttnFwdSm90INS1_25CollectiveMainloopFwdSm90ILi2EN4cute5tupleIJNS5_1CILi1EEES8_S8_EEENS6_IJNS7_ILi128EEENS7_ILi160EEESA_EEELi128ENS_12float_e4m3_tEfNS_4arch4Sm90ELb0ELb0ELb1ELb1ELb1ELb0ELb0ELb1ELb1ELb1ELb0ELb0EEENS1_21CollectiveEpilogueFwdINS6_IJSA_SA_SB_EEES9_NS_10bfloat16_tESF_Li256ELb1ELb1ELb0ELb1EEENS1_36VarlenDynamicPersistentTileSchedulerILi128ELi160ELi256ELi128ELb0ELb1ELb1ELb0ELb1ELb1EEEEEEEEEvNT_6ParamsE,@function
        .size           _ZN7cutlass13device_kernelIN5flash11enable_sm90INS1_16FlashAttnFwdSm90INS1_25CollectiveMainloopFwdSm90ILi2EN4cute5tupleIJNS5_1CILi1EEES8_S8_EEENS6_IJNS7_ILi128EEENS7_ILi160EEESA_EEELi128ENS_12float_e4m3_tEfNS_4arch4Sm90ELb0ELb0ELb1ELb1ELb1ELb0ELb0ELb1ELb1ELb1ELb0ELb0EEENS1_21CollectiveEpilogueFwdINS6_IJSA_SA_SB_EEES9_NS_10bfloat16_tESF_Li256ELb1ELb1ELb0ELb1EEENS1_36VarlenDynamicPersistentTileSchedulerILi128ELi160ELi256ELi128ELb0ELb1ELb1ELb0ELb1ELb1EEEEEEEEEvNT_6ParamsE,(.L_x_64 - _ZN7cutlass13device_kernelIN5flash11enable_sm90INS1_16FlashAttnFwdSm90INS1_25CollectiveMainloopFwdSm90ILi2EN4cute5tupleIJNS5_1CILi1EEES8_S8_EEENS6_IJNS7_ILi128EEENS7_ILi160EEESA_EEELi128ENS_12float_e4m3_tEfNS_4arch4Sm90ELb0ELb0ELb1ELb1ELb1ELb0ELb0ELb1ELb1ELb1ELb0ELb0EEENS1_21CollectiveEpilogueFwdINS6_IJSA_SA_SB_EEES9_NS_10bfloat16_tESF_Li256ELb1ELb1ELb0ELb1EEENS1_36VarlenDynamicPersistentTileSchedulerILi128ELi160ELi256ELi128ELb0ELb1ELb1ELb0ELb1ELb1EEEEEEEEEvNT_6ParamsE)
        .other          _ZN7cutlass13device_kernelIN5flash11enable_sm90INS1_16FlashAttnFwdSm90INS1_25CollectiveMainloopFwdSm90ILi2EN4cute5tupleIJNS5_1CILi1EEES8_S8_EEENS6_IJNS7_ILi128EEENS7_ILi160EEESA_EEELi128ENS_12float_e4m3_tEfNS_4arch4Sm90ELb0ELb0ELb1ELb1ELb1ELb0ELb0ELb1ELb1ELb1ELb0ELb0EEENS1_21CollectiveEpilogueFwdINS6_IJSA_SA_SB_EEES9_NS_10bfloat16_tESF_Li256ELb1ELb1ELb0ELb1EEENS1_36VarlenDynamicPersistentTileSchedulerILi128ELi160ELi256ELi128ELb0ELb1ELb1ELb0ELb1ELb1EEEEEEEEEvNT_6ParamsE,@"STO_CUDA_ENTRY STV_DEFAULT"
_ZN7cutlass13device_kernelIN5flash11enable_sm90INS1_16FlashAttnFwdSm90INS1_25CollectiveMainloopFwdSm90ILi2EN4cute5tupleIJNS5_1CILi1EEES8_S8_EEENS6_IJNS7_ILi128EEENS7_ILi160EEESA_EEELi128ENS_12float_e4m3_tEfNS_4arch4Sm90ELb0ELb0ELb1ELb1ELb1ELb0ELb0ELb1ELb1ELb1ELb0ELb0EEENS1_21CollectiveEpilogueFwdINS6_IJSA_SA_SB_EEES9_NS_10bfloat16_tESF_Li256ELb1ELb1ELb0ELb1EEENS1_36VarlenDynamicPersistentTileSchedulerILi128ELi160ELi256ELi128ELb0ELb1ELb1ELb0ELb1ELb1EEEEEEEEEvNT_6ParamsE:
[----:B------:R-:W-:Y:S01]  /*0000*/  LDC R1, c[0x0][0x37c] ;  /* 0x0000df00ff017b82 */ /* 0x000fe20000000800 */
[----:B------:R-:W-:Y:S05]  /*0010*/  EXIT ;  /* 0x000000000000794d */ /* 0x000fea0003800000 */
.L_x_19:
        /* <DEDUP_REMOVED lines=14> */
.L_x_64:


//--------------------- .text._ZN7cutlass13device_kernelIN5flash11enable_sm90INS1_16FlashAttnFwdSm90INS1_25CollectiveMainloopFwdSm90ILi2EN4cute5tupleIJNS5_1CILi1EEES8_S8_EEENS6_IJNS7_ILi128EEENS7_ILi160EEESA_EEELi128ENS_12float_e4m3_tEfNS_4arch4Sm90ELb0ELb0ELb1ELb1ELb1ELb1ELb0ELb1ELb1ELb1ELb0ELb0EEENS1_21CollectiveEpilogueFwdINS6_IJSA_SA_SB_EEES9_NS_10bfloat16_tESF_Li256ELb1ELb1ELb0ELb1EEENS1_36VarlenDynamicPersistentTileSchedulerILi128ELi160ELi256ELi128ELb0ELb1ELb1ELb0ELb1ELb1EEEEEEEEEvNT_6ParamsE --------------------------
	.section	.text._ZN7cutlass13device_kernelIN5flash11enable_sm90INS1_16FlashAttnFwdSm90INS1_25CollectiveMainloopFwdSm90ILi2EN4cute5tupleIJNS5_1CILi1EEES8_S8_EEENS6_IJNS7_ILi128EEENS7_ILi160EEESA_EEELi128ENS_12float_e4m3_tEfNS_4arch4Sm90ELb0ELb0ELb1ELb1ELb1ELb1ELb0ELb1ELb1ELb1ELb0ELb0EEENS1_21CollectiveEpilogueFwdINS6_IJSA_SA_SB_EEES9_NS_10bfloat16_tESF_Li256ELb1ELb1ELb0ELb1EEENS1_36VarlenDynamicPersistentTileSchedulerILi128ELi160ELi256ELi128ELb0ELb1ELb1ELb0ELb1ELb1EEEEEEEEEvNT_6ParamsE,"ax",@progbits
	.align	128
.text._ZN7cutlass13device_kernelIN5flash11enable_sm90INS1_16FlashAttnFwdSm90INS1_25CollectiveMainloopFwdSm90ILi2EN4cute5tupleIJNS5_1CILi1EEES8_S8_EEENS6_IJNS7_ILi128EEENS7_ILi160EEESA_EEELi128ENS_12float_e4m3_tEfNS_4arch4Sm90ELb0ELb0ELb1ELb1ELb1ELb1ELb0ELb1ELb1ELb1ELb0ELb0EEENS1_21CollectiveEpilogueFwdINS6_IJSA_SA_SB_EEES9_NS_10bfloat16_tESF_Li256ELb1ELb1ELb0ELb1EEENS1_36VarlenDynamicPersistentTileSchedulerILi128ELi160ELi256ELi128ELb0ELb1ELb1ELb0ELb1ELb1EEEEEEEEEvNT_6ParamsE:
        .type           _ZN7cutlass13device_kernelIN5flash11enable_sm90INS1_16FlashAttnFwdSm90INS1_25CollectiveMainloopFwdSm90ILi2EN4cute5tupleIJNS5_1CILi1EEES8_S8_EEENS6_IJNS7_ILi128EEENS7_ILi160EEESA_EEELi128ENS_12float_e4m3_tEfNS_4arch4Sm90ELb0ELb0ELb1ELb1ELb1ELb1ELb0ELb1ELb1ELb1ELb0ELb0EEENS1_21CollectiveEpilogueFwdINS6_IJSA_SA_SB_EEES9_NS_10bfloat16_tESF_Li256ELb1ELb1ELb0ELb1EEENS1_36VarlenDynamicPersistentTileSchedulerILi128ELi160ELi256ELi128ELb0ELb1ELb1ELb0ELb1ELb1EEEEEEEEEvNT_6ParamsE,@function
        .size           _ZN7cutlass13device_kernelIN5flash11enable_sm90INS1_16FlashAttnFwdSm90INS1_25CollectiveMainloopFwdSm90ILi2EN4cute5tupleIJNS5_1CILi1EEES8_S8_EEENS6_IJNS7_ILi128EEENS7_ILi160EEESA_EEELi128ENS_12float_e4m3_tEfNS_4arch4Sm90ELb0ELb0ELb1ELb1ELb1ELb1ELb0ELb1ELb1ELb1ELb0ELb0EEENS1_21CollectiveEpilogueFwdINS6_IJSA_SA_SB_EEES9_NS_10bfloat16_tESF_Li256ELb1ELb1ELb0ELb1EEENS1_36VarlenDynamicPersistentTileSchedulerILi128ELi160ELi256ELi128ELb0ELb1ELb1ELb0ELb1ELb1EEEEEEEEEvNT_6ParamsE,(.L_x_65 - _ZN7cutlass13device_kernelIN5flash11enable_sm90INS1_16FlashAttnFwdSm90INS1_25CollectiveMainloopFwdSm90ILi2EN4cute5tupleIJNS5_1CILi1EEES8_S8_EEENS6_IJNS7_ILi128EEENS7_ILi160EEESA_EEELi128ENS_12float_e4m3_tEfNS_4arch4Sm90ELb0ELb0ELb1ELb1ELb1ELb1ELb0ELb1ELb1ELb1ELb0ELb0EEENS1_21CollectiveEpilogueFwdINS6_IJSA_SA_SB_EEES9_NS_10bfloat16_tESF_Li256ELb1ELb1ELb0ELb1EEENS1_36VarlenDynamicPersistentTileSchedulerILi128ELi160ELi256ELi128ELb0ELb1ELb1ELb0ELb1ELb1EEEEEEEEEvNT_6ParamsE)
        .other          _ZN7cutlass13device_kernelIN5flash11enable_sm90INS1_16FlashAttnFwdSm90INS1_25CollectiveMainloopFwdSm90ILi2EN4cute5tupleIJNS5_1CILi1EEES8_S8_EEENS6_IJNS7_ILi128EEENS7_ILi160EEESA_EEELi128ENS_12float_e4m3_tEfNS_4arch4Sm90ELb0ELb0ELb1ELb1ELb1ELb1ELb0ELb1ELb1ELb1ELb0ELb0EEENS1_21CollectiveEpilogueFwdINS6_IJSA_SA_SB_EEES9_NS_10bfloat16_tESF_Li256ELb1ELb1ELb0ELb1EEENS1_36VarlenDynamicPersistentTileSchedulerILi128ELi160ELi256ELi128ELb0ELb1ELb1ELb0ELb1ELb1EEEEEEEEEvNT_6ParamsE,@"STO_CUDA_ENTRY STV_DEFAULT"
_ZN7cutlass13device_kernelIN5flash11enable_sm90INS1_16FlashAttnFwdSm90INS1_25CollectiveMainloopFwdSm90ILi2EN4cute5tupleIJNS5_1CILi1EEES8_S8_EEENS6_IJNS7_ILi128EEENS7_ILi160EEESA_EEELi128ENS_12float_e4m3_tEfNS_4arch4Sm90ELb0ELb0ELb1ELb1ELb1ELb1ELb0ELb1ELb1ELb1ELb0ELb0EEENS1_21CollectiveEpilogueFwdINS6_IJSA_SA_SB_EEES9_NS_10bfloat16_tESF_Li256ELb1ELb1ELb0ELb1EEENS1_36VarlenDynamicPersistentTileSchedulerILi128ELi160ELi256ELi128ELb0ELb1ELb1ELb0ELb1ELb1EEEEEEEEEvNT_6ParamsE:
[----:B------:R-:W-:Y:S01]  /*0000*/  LDC R1, c[0x0][0x37c] ;  /* 0x0000df00ff017b82 */ /* 0x000fe20000000800 */
[----:B------:R-:W-:Y:S05]  /*0010*/  EXIT ;  /* 0x000000000000794d */ /* 0x000fea0003800000 */
.L_x_20:
        /* <DEDUP_REMOVED lines=14> */
.L_x_65:


//--------------------- .text._ZN7cutlass13device_kernelIN5flash11enable_sm90INS1_16FlashAttnFwdSm90INS1_25CollectiveMainloopFwdSm90ILi2EN4cute5tupleIJNS5_1CILi1EEES8_S8_EEENS6_IJNS7_ILi128EEENS7_ILi160EEESA_EEELi128ENS_12float_e4m3_tEfNS_4arch4Sm90ELb0ELb1ELb1ELb0ELb1ELb0ELb0ELb1ELb1ELb1ELb0ELb0EEENS1_21CollectiveEpilogueFwdINS6_IJSA_SA_SB_EEES9_NS_10bfloat16_tESF_Li256ELb0ELb1ELb0ELb1EEENS1_30DynamicPersistentTileSchedulerILi256ELi128ELb0ELb1ELb1EEEEEEEEEvNT_6ParamsE --------------------------
	.section	.text._ZN7cutlass13device_kernelIN5flash11enable_sm90INS1_16FlashAttnFwdSm90INS1_25CollectiveMainloopFwdSm90ILi2EN4cute5tupleIJNS5_1CILi1EEES8_S8_EEENS6_IJNS7_ILi128EEENS7_ILi160EEESA_EEELi128ENS_12float_e4m3_tEfNS_4arch4Sm90ELb0ELb1ELb1ELb0ELb1ELb0ELb0ELb1ELb1ELb1ELb0ELb0EEENS1_21CollectiveEpilogueFwdINS6_IJSA_SA_SB_EEES9_NS_10bfloat16_tESF_Li256ELb0ELb1ELb0ELb1EEENS1_30DynamicPersistentTileSchedulerILi256ELi128ELb0ELb1ELb1EEEEEEEEEvNT_6ParamsE,"ax",@progbits
	.align	128
.text._ZN7cutlass13device_kernelIN5flash11enable_sm90INS1_16FlashAttnFwdSm90INS1_25CollectiveMainloopFwdSm90ILi2EN4cute5tupleIJNS5_1CILi1EEES8_S8_EEENS6_IJNS7_ILi128EEENS7_ILi160EEESA_EEELi128ENS_12float_e4m3_tEfNS_4arch4Sm90ELb0ELb1ELb1ELb0ELb1ELb0ELb0ELb1ELb1ELb1ELb0ELb0EEENS1_21CollectiveEpilogueFwdINS6_IJSA_SA_SB_EEES9_NS_10bfloat16_tESF_Li256ELb0ELb1ELb0ELb1EEENS1_30DynamicPersistentTileSchedulerILi256ELi128ELb0ELb1ELb1EEEEEEEEEvNT_6ParamsE:
        .type           _ZN7cutlass13device_kernelIN5flash11enable_sm90INS1_16FlashAttnFwdSm90INS1_25CollectiveMainloopFwdSm90ILi2EN4cute5tupleIJNS5_1CILi1EEES8_S8_EEENS6_IJNS7_ILi128EEENS7_ILi160EEESA_EEELi128ENS_12float_e4m3_tEfNS_4arch4Sm90ELb0ELb1ELb1ELb0ELb1ELb0ELb0ELb1ELb1ELb1ELb0ELb0EEENS1_21CollectiveEpilogueFwdINS6_IJSA_SA_SB_EEES9_NS_10bfloat16_tESF_Li256ELb0ELb1ELb0ELb1EEENS1_30DynamicPersistentTileSchedulerILi256ELi128ELb0ELb1ELb1EEEEEEEEEvNT_6ParamsE,@function
        .size           _ZN7cutlass13device_kernelIN5flash11enable_sm90INS1_16FlashAttnFwdSm90INS1_25CollectiveMainloopFwdSm90ILi2EN4cute5tupleIJNS5_1CILi1EEES8_S8_EEENS6_IJNS7_ILi128EEENS7_ILi160EEESA_EEELi128ENS_12float_e4m3_tEfNS_4arch4Sm90ELb0ELb1ELb1ELb0ELb1ELb0ELb0ELb1ELb1ELb1ELb0ELb0EEENS1_21CollectiveEpilogueFwdINS6_IJSA_SA_SB_EEES9_NS_10bfloat16_tESF_Li256ELb0ELb1ELb0ELb1EEENS1_30DynamicPersistentTileSchedulerILi256ELi128ELb0ELb1ELb1EEEEEEEEEvNT_6ParamsE,(.L_x_66 - _ZN7cutlass13device_kernelIN5flash11enable_sm90INS1_16FlashAttnFwdSm90INS1_25CollectiveMainloopFwdSm90ILi2EN4cute5tupleIJNS5_1CILi1EEES8_S8_EEENS6_IJNS7_ILi128EEENS7_ILi160EEESA_EEELi128ENS_12float_e4m3_tEfNS_4arch4Sm90ELb0ELb1ELb1ELb0ELb1ELb0ELb0ELb1ELb1ELb1ELb0ELb0EEENS1_21CollectiveEpilogueFwdINS6_IJSA_SA_SB_EEES9_NS_10bfloat16_tESF_Li256ELb0ELb1ELb0ELb1EEENS1_30DynamicPersistentTileSchedulerILi256ELi128ELb0ELb1ELb1EEEEEEEEEvNT_6ParamsE)
        .other          _ZN7cutlass13device_kernelIN5flash11enable_sm90INS1_16FlashAttnFwdSm90INS1_25CollectiveMainloopFwdSm90ILi2EN4cute5tupleIJNS5_1CILi1EEES8_S8_EEENS6_IJNS7_ILi128EEENS7_ILi160EEESA_EEELi128ENS_12float_e4m3_tEfNS_4arch4Sm90ELb0ELb1ELb1ELb0ELb1ELb0ELb0ELb1ELb1ELb1ELb0ELb0EEENS1_21CollectiveEpilogueFwdINS6_IJSA_SA_SB_EEES9_NS_10bfloat16_tESF_Li256ELb0ELb1ELb0ELb1EEENS1_30DynamicPersistentTileSchedulerILi256ELi128ELb0ELb1ELb1EEEEEEEEEvNT_6ParamsE,@"STO_CUDA_ENTRY STV_DEFAULT"
_ZN7cutlass13device_kernelIN5flash11enable_sm90INS1_16FlashAttnFwdSm90INS1_25CollectiveMainloopFwdSm90ILi2EN4cute5tupleIJNS5_1CILi1EEES8_S8_EEENS6_IJNS7_ILi128EEENS7_ILi160EEESA_EEELi128ENS_12float_e4m3_tEfNS_4arch4Sm90ELb0ELb1ELb1ELb0ELb1ELb0ELb0ELb1ELb1ELb1ELb0ELb0EEENS1_21CollectiveEpilogueFwdINS6_IJSA_SA_SB_EEES9_NS_10bfloat16_tESF_Li256ELb0ELb1ELb0ELb1EEENS1_30DynamicPersistentTileSchedulerILi256ELi128ELb0ELb1ELb1EEEEEEEEEvNT_6ParamsE:
[----:B------:R-:W-:Y:S01]  /*0000*/  LDC R1, c[0x0][0x37c] ;  /* 0x0000df00ff017b82 */ /* 0x000fe20000000800 */
[----:B------:R-:W-:Y:S05]  /*0010*/  EXIT ;  /* 0x000000000000794d */ /* 0x000fea0003800000 */
.L_x_21:
        /* <DEDUP_REMOVED lines=14> */
.L_x_66:


//--------------------- .text._ZN7cutlass13device_kernelIN5flash11enable_sm90INS1_16FlashAttnFwdSm90INS1_25CollectiveMainloopFwdSm90ILi2EN4cute5tupleIJNS5_1CILi1EEES8_S8_EEENS6_IJNS7_ILi128EEENS7_ILi160EEESA_EEELi128ENS_12float_e4m3_tEfNS_4arch4Sm90ELb0ELb1ELb1ELb1ELb1ELb0ELb0ELb1ELb1ELb1ELb0ELb0EEENS1_21CollectiveEpilogueFwdINS6_IJSA_SA_SB_EEES9_NS_10bfloat16_tESF_Li256ELb1ELb1ELb0ELb1EEENS1_36VarlenDynamicPersistentTileSchedulerILi128ELi160ELi256ELi128ELb0ELb1ELb1ELb1ELb0ELb1EEEEEEEEEvNT_6ParamsE --------------------------
	.section	.text._ZN7cutlass13device_kernelIN5flash11enable_sm90INS1_16FlashAttnFwdSm90INS1_25CollectiveMainloopFwdSm90ILi2EN4cute5tupleIJNS5_1CILi1EEES8_S8_EEENS6_IJNS7_ILi128EEENS7_ILi160EEESA_EEELi128ENS_12float_e4m3_tEfNS_4arch4Sm90ELb0ELb1ELb1ELb1ELb1ELb0ELb0ELb1ELb1ELb1ELb0ELb0EEENS1_21CollectiveEpilogueFwdINS6_IJSA_SA_SB_EEES9_NS_10bfloat16_tESF_Li256ELb1ELb1ELb0ELb1EEENS1_36VarlenDynamicPersistentTileSchedulerILi128ELi160ELi256ELi128ELb0ELb1ELb1ELb1ELb0ELb1EEEEEEEEEvNT_6ParamsE,"ax",@progbits
	.align	128
.text._ZN7cutlass13device_kernelIN5flash11enable_sm90INS1_16FlashAttnFwdSm90INS1_25CollectiveMainloopFwdSm90ILi2EN4cute5tupleIJNS5_1CILi1EEES8_S8_EEENS6_IJNS7_ILi128EEENS7_ILi160EEESA_EEELi128ENS_12float_e4m3_tEfNS_4arch4Sm90ELb0ELb1ELb1ELb1ELb1ELb0ELb0ELb1ELb1ELb1ELb0ELb0EEENS1_21CollectiveEpilogueFwdINS6_IJSA_SA_SB_EEES9_NS_10bfloat16_tESF_Li256ELb1ELb1ELb0ELb1EEENS1_36VarlenDynamicPersistentTileSchedulerILi128ELi160ELi256ELi128ELb0ELb1ELb1ELb1ELb0ELb1EEEEEEEEEvNT_6ParamsE:
        .type           _ZN7cutlass13device_kernelIN5flash11enable_sm90INS1_16FlashAttnFwdSm90INS1_25CollectiveMainloopFwdSm90ILi2EN4cute5tupleIJNS5_1CILi1EEES8_S8_EEENS6_IJNS7_ILi128EEENS7_ILi160EEESA_EEELi128ENS_12float_e4m3_tEfNS_4arch4Sm90ELb0ELb1ELb1ELb1ELb1ELb0ELb0ELb1ELb1ELb1ELb0ELb0EEENS1_21CollectiveEpilogueFwdINS6_IJSA_SA_SB_EEES9_NS_10bfloat16_tESF_Li256ELb1ELb1ELb0ELb1EEENS1_36VarlenDynamicPersistentTileSchedulerILi128ELi160ELi256ELi128ELb0ELb1ELb1ELb1ELb0ELb1EEEEEEEEEvNT_6ParamsE,@function
        .size           _ZN7cutlass13device_kernelIN5flash11enable_sm90INS1_16FlashAttnFwdSm90INS1_25CollectiveMainloopFwdSm90ILi2EN4cute5tupleIJNS5_1CILi1EEES8_S8_EEENS6_IJNS7_ILi128EEENS7_ILi160EEESA_EEELi128ENS_12float_e4m3_tEfNS_4arch4Sm90ELb0ELb1ELb1ELb1ELb1ELb0ELb0ELb1ELb1ELb1ELb0ELb0EEENS1_21CollectiveEpilogueFwdINS6_IJSA_SA_SB_EEES9_NS_10bfloat16_tESF_Li256ELb1ELb1ELb0ELb1EEENS1_36VarlenDynamicPersistentTileSchedulerILi128ELi160ELi256ELi128ELb0ELb1ELb1ELb1ELb0ELb1EEEEEEEEEvNT_6ParamsE,(.L_x_67 - _ZN7cutlass13device_kernelIN5flash11enable_sm90INS1_16FlashAttnFwdSm90INS1_25CollectiveMainloopFwdSm90ILi2EN4cute5tupleIJNS5_1CILi1EEES8_S8_EEENS6_IJNS7_ILi128EEENS7_ILi160EEESA_EEELi128ENS_12float_e4m3_tEfNS_4arch4Sm90ELb0ELb1ELb1ELb1ELb1ELb0ELb0ELb1ELb1ELb1ELb0ELb0EEENS1_21CollectiveEpilogueFwdINS6_IJSA_SA_SB_EEES9_NS_10bfloat16_tESF_Li256ELb1ELb1ELb0ELb1EEENS1_36VarlenDynamicPersistentTileSchedulerILi128ELi160ELi256ELi128ELb0ELb1ELb1ELb1ELb0ELb1EEEEEEEEEvNT_6ParamsE)
        .other          _ZN7cutlass13device_kernelIN5flash11enable_sm90INS1_16FlashAttnFwdSm90INS1_25CollectiveMainloopFwdSm90ILi2EN4cute5tupleIJNS5_1CILi1EEES8_S8_EEENS6_IJNS7_ILi128EEENS7_ILi160EEESA_EEELi128ENS_12float_e4m3_tEfNS_4arch4Sm90ELb0ELb1ELb1ELb1ELb1ELb0ELb0ELb1ELb1ELb1ELb0ELb0EEENS1_21CollectiveEpilogueFwdINS6_IJSA_SA_SB_EEES9_NS_10bfloat16_tESF_Li256ELb1ELb1ELb0ELb1EEENS1_36VarlenDynamicPersistentTileSchedulerILi128ELi160ELi256ELi128ELb0ELb1ELb1ELb1ELb0ELb1EEEEEEEEEvNT_6ParamsE,@"STO_CUDA_ENTRY STV_DEFAULT"
_ZN7cutlass13device_kernelIN5flash11enable_sm90INS1_16FlashAttnFwdSm90INS1_25CollectiveMainloopFwdSm90ILi2EN4cute5tupleIJNS5_1CILi1EEES8_S8_EEENS6_IJNS7_ILi128EEENS7_ILi160EEESA_EEELi128ENS_12float_e4m3_tEfNS_4arch4Sm90ELb0ELb1ELb1ELb1ELb1ELb0ELb0ELb1ELb1ELb1ELb0ELb0EEENS1_21CollectiveEpilogueFwdINS6_IJSA_SA_SB_EEES9_NS_10bfloat16_tESF_Li256ELb1ELb1ELb0ELb1EEENS1_36VarlenDynamicPersistentTileSchedulerILi128ELi160ELi256ELi128ELb0ELb1ELb1ELb1ELb0ELb1EEEEEEEEEvNT_6ParamsE:
[----:B------:R-:W-:Y:S01]  /*0000*/  LDC R1, c[0x0][0x37c] ;  /* 0x0000df00ff017b82 */ /* 0x000fe20000000800 */
[----:B------:R-:W-:Y:S05]  /*0010*/  EXIT ;  /* 0x000000000000794d */ /* 0x000fea0003800000 */
.L_x_22:
        /* <DEDUP_REMOVED lines=14> */
.L_x_67:


//--------------------- .text._ZN7cutlass13device_kernelIN5flash11enable_sm90INS1_16FlashAttnFwdSm90INS1_25CollectiveMainloopFwdSm90ILi2EN4cute5tupleIJNS5_1CILi1EEES8_S8_EEENS6_IJNS7_ILi128EEENS7_ILi160EEESA_EEELi128ENS_12float_e4m3_tEfNS_4arch4Sm90ELb0ELb1ELb1ELb1ELb1ELb1ELb0ELb1ELb1ELb1ELb0ELb0EEENS1_21CollectiveEpilogueFwdINS6_IJSA_SA_SB_EEES9_NS_10bfloat16_tESF_Li256ELb1ELb1ELb0ELb1EEENS1_36VarlenDynamicPersistentTileSchedulerILi128ELi160ELi256ELi128ELb0ELb1ELb1ELb1ELb0ELb1EEEEEEEEEvNT_6ParamsE --------------------------
	.section	.text._ZN7cutlass13device_kernelIN5flash11enable_sm90INS1_16FlashAttnFwdSm90INS1_25CollectiveMainloopFwdSm90ILi2EN4cute5tupleIJNS5_1CILi1EEES8_S8_EEENS6_IJNS7_ILi128EEENS7_ILi160EEESA_EEELi128ENS_12float_e4m3_tEfNS_4arch4Sm90ELb0ELb1ELb1ELb1ELb1ELb1ELb0ELb1ELb1ELb1ELb0ELb0EEENS1_21CollectiveEpilogueFwdINS6_IJSA_SA_SB_EEES9_NS_10bfloat16_tESF_Li256ELb1ELb1ELb0ELb1EEENS1_36VarlenDynamicPersistentTileSchedulerILi128ELi160ELi256ELi128ELb0ELb1ELb1ELb1ELb0ELb1EEEEEEEEEvNT_6ParamsE,"ax",@progbits
	.align	128
.text._ZN7cutlass13device_kernelIN5flash11enable_sm90INS1_16FlashAttnFwdSm90INS1_25CollectiveMainloopFwdSm90ILi2EN4cute5tupleIJNS5_1CILi1EEES8_S8_EEENS6_IJNS7_ILi128EEENS7_ILi160EEESA_EEELi128ENS_12float_e4m3_tEfNS_4arch4Sm90ELb0ELb1ELb1ELb1ELb1ELb1ELb0ELb1ELb1ELb1ELb0ELb0EEENS1_21CollectiveEpilogueFwdINS6_IJSA_SA_SB_EEES9_NS_10bfloat16_tESF_Li256ELb1ELb1ELb0ELb1EEENS1_36VarlenDynamicPersistentTileSchedulerILi128ELi160ELi256ELi128ELb0ELb1ELb1ELb1ELb0ELb1EEEEEEEEEvNT_6ParamsE:
        .type           _ZN7cutlass13device_kernelIN5flash11enable_sm90INS1_16FlashAttnFwdSm90INS1_25CollectiveMainloopFwdSm90ILi2EN4cute5tupleIJNS5_1CILi1EEES8_S8_EEENS6_IJNS7_ILi128EEENS7_ILi160EEESA_EEELi128ENS_12float_e4m3_tEfNS_4arch4Sm90ELb0ELb1ELb1ELb1ELb1ELb1ELb0ELb1ELb1ELb1ELb0ELb0EEENS1_21CollectiveEpilogueFwdINS6_IJSA_SA_SB_EEES9_NS_10bfloat16_tESF_Li256ELb1ELb1ELb0ELb1EEENS1_36VarlenDynamicPersistentTileSchedulerILi128ELi160ELi256ELi128ELb0ELb1ELb1ELb1ELb0ELb1EEEEEEEEEvNT_6ParamsE,@function
        .size           _ZN7cutlass13device_kernelIN5flash11enable_sm90INS1_16FlashAttnFwdSm90INS1_25CollectiveMainloopFwdSm90ILi2EN4cute5tupleIJNS5_1CILi1EEES8_S8_EEENS6_IJNS7_ILi128EEENS7_ILi160EEESA_EEELi128ENS_12float_e4m3_tEfNS_4arch4Sm90ELb0ELb1ELb1ELb1ELb1ELb1ELb0ELb1ELb1ELb1ELb0ELb0EEENS1_21CollectiveEpilogueFwdINS6_IJSA_SA_SB_EEES9_NS_10bfloat16_tESF_Li256ELb1ELb1ELb0ELb1EEENS1_36VarlenDynamicPersistentTileSchedulerILi128ELi160ELi256ELi128ELb0ELb1ELb1ELb1ELb0ELb1EEEEEEEEEvNT_6ParamsE,(.L_x_68 - _ZN7cutlass13device_kernelIN5flash11enable_sm90INS1_16FlashAttnFwdSm90INS1_25CollectiveMainloopFwdSm90ILi2EN4cute5tupleIJNS5_1CILi1EEES8_S8_EEENS6_IJNS7_ILi128EEENS7_ILi160EEESA_EEELi128ENS_12float_e4m3_tEfNS_4arch4Sm90ELb0ELb1ELb1ELb1ELb1ELb1ELb0ELb1ELb1ELb1ELb0ELb0EEENS1_21CollectiveEpilogueFwdINS6_IJSA_SA_SB_EEES9_NS_10bfloat16_tESF_Li256ELb1ELb1ELb0ELb1EEENS1_36VarlenDynamicPersistentTileSchedulerILi128ELi160ELi256ELi128ELb0ELb1ELb1ELb1ELb0ELb1EEEEEEEEEvNT_6ParamsE)
        .other          _ZN7cutlass13device_kernelIN5flash11enable_sm90INS1_16FlashAttnFwdSm90INS1_25CollectiveMainloopFwdSm90ILi2EN4cute5tupleIJNS5_1CILi1EEES8_S8_EEENS6_IJNS7_ILi128EEENS7_ILi160EEESA_EEELi128ENS_12float_e4m3_tEfNS_4arch4Sm90ELb0ELb1ELb1ELb1ELb1ELb1ELb0ELb1ELb1ELb1ELb0ELb0EEENS1_21CollectiveEpilogueFwdINS6_IJSA_SA_SB_EEES9_NS_10bfloat16_tESF_Li256ELb1ELb1ELb0ELb1EEENS1_36VarlenDynamicPersistentTileSchedulerILi128ELi160ELi256ELi128ELb0ELb1ELb1ELb1ELb0ELb1EEEEEEEEEvNT_6ParamsE,@"STO_CUDA_ENTRY STV_DEFAULT"
_ZN7cutlass13device_kernelIN5flash11enable_sm90INS1_16FlashAttnFwdSm90INS1_25CollectiveMainloopFwdSm90ILi2EN4cute5tupleIJNS5_1CILi1EEES8_S8_EEENS6_IJNS7_ILi128EEENS7_ILi160EEESA_EEELi128ENS_12float_e4m3_tEfNS_4arch4Sm90ELb0ELb1ELb1ELb1ELb1ELb1ELb0ELb1ELb1ELb1ELb0ELb0EEENS1_21CollectiveEpilogueFwdINS6_IJSA_SA_SB_EEES9_NS_10bfloat16_tESF_Li256ELb1ELb1ELb0ELb1EEENS1_36VarlenDynamicPersistentTileSchedulerILi128ELi160ELi256ELi128ELb0ELb1ELb1ELb1ELb0ELb1EEEEEEEEEvNT_6ParamsE:
[----:B------:R-:W-:Y:S01]  /*0000*/  LDC R1, c[0x0][0x37c] ;  /* 0x0000df00ff017b82 */ /* 0x000fe20000000800 */
[----:B------:R-:W-:Y:S05]  /*0010*/  EXIT ;  /* 0x000000000000794d */ /* 0x000fea0003800000 */
.L_x_23:
        /* <DEDUP_REMOVED lines=14> */
.L_x_68:


//--------------------- .text._ZN7cutlass13device_kernelIN5flash11enable_sm90INS1_16FlashAttnFwdSm90INS1_25CollectiveMainloopFwdSm90ILi2EN4cute5tupleIJNS5_1CILi1EEES8_S8_EEENS6_IJNS7_ILi128EEENS7_ILi160EEESA_EEELi128ENS_12float_e4m3_tEfNS_4arch4Sm90ELb1ELb0ELb1ELb0ELb1ELb0ELb0ELb1ELb1ELb1ELb0ELb0EEENS1_21CollectiveEpilogueFwdINS6_IJSA_SA_SB_EEES9_NS_10bfloat16_tESF_Li256ELb0ELb1ELb0ELb1EEENS1_30DynamicPersistentTileSchedulerILi256ELi128ELb0ELb1ELb1EEEEEEEEEvNT_6ParamsE --------------------------
	.section	.text._ZN7cutlass13device_kernelIN5flash11enable_sm90INS1_16FlashAttnFwdSm90INS1_25CollectiveMainloopFwdSm90ILi2EN4cute5tupleIJNS5_1CILi1EEES8_S8_EEENS6_IJNS7_ILi128EEENS7_ILi160EEESA_EEELi128ENS_12float_e4m3_tEfNS_4arch4Sm90ELb1ELb0ELb1ELb0ELb1ELb0ELb0ELb1ELb1ELb1ELb0ELb0EEENS1_21CollectiveEpilogueFwdINS6_IJSA_SA_SB_EEES9_NS_10bfloat16_tESF_Li256ELb0ELb1ELb0ELb1EEENS1_30DynamicPersistentTileSchedulerILi256ELi128ELb0ELb1ELb1EEEEEEEEEvNT_6ParamsE,"ax",@progbits
	.align	128
.text._ZN7cutlass13device_kernelIN5flash11enable_sm90INS1_16FlashAttnFwdSm90INS1_25CollectiveMainloopFwdSm90ILi2EN4cute5tupleIJNS5_1CILi1EEES8_S8_EEENS6_IJNS7_ILi128EEENS7_ILi160EEESA_EEELi128ENS_12float_e4m3_tEfNS_4arch4Sm90ELb1ELb0ELb1ELb0ELb1ELb0ELb0ELb1ELb1ELb1ELb0ELb0EEENS1_21CollectiveEpilogueFwdINS6_IJSA_SA_SB_EEES9_NS_10bfloat16_tESF_Li256ELb0ELb1ELb0ELb1EEENS1_30DynamicPersistentTileSchedulerILi256ELi128ELb0ELb1ELb1EEEEEEEEEvNT_6ParamsE:
        .type           _ZN7cutlass13device_kernelIN5flash11enable_sm90INS1_16FlashAttnFwdSm90INS1_25CollectiveMainloopFwdSm90ILi2EN4cute5tupleIJNS5_1CILi1EEES8_S8_EEENS6_IJNS7_ILi128EEENS7_ILi160EEESA_EEELi128ENS_12float_e4m3_tEfNS_4arch4Sm90ELb1ELb0ELb1ELb0ELb1ELb0ELb0ELb1ELb1ELb1ELb0ELb0EEENS1_21CollectiveEpilogueFwdINS6_IJSA_SA_SB_EEES9_NS_10bfloat16_tESF_Li256ELb0ELb1ELb0ELb1EEENS1_30DynamicPersistentTileSchedulerILi256ELi128ELb0ELb1ELb1EEEEEEEEEvNT_6ParamsE,@function
        .size           _ZN7cutlass13device_kernelIN5flash11enable_sm90INS1_16FlashAttnFwdSm90INS1_25CollectiveMainloopFwdSm90ILi2EN4cute5tupleIJNS5_1CILi1EEES8_S8_EEENS6_IJNS7_ILi128EEENS7_ILi160EEESA_EEELi128ENS_12float_e4m3_tEfNS_4arch4Sm90ELb1ELb0ELb1ELb0ELb1ELb0ELb0ELb1ELb1ELb1ELb0ELb0EEENS1_21CollectiveEpilogueFwdINS6_IJSA_SA_SB_EEES9_NS_10bfloat16_tESF_Li256ELb0ELb1ELb0ELb1EEENS1_30DynamicPersistentTileSchedulerILi256ELi128ELb0ELb1ELb1EEEEEEEEEvNT_6ParamsE,(.L_x_69 - _ZN7cutlass13device_kernelIN5flash11enable_sm90INS1_16FlashAttnFwdSm90INS1_25CollectiveMainloopFwdSm90ILi2EN4cute5tupleIJNS5_1CILi1EEES8_S8_EEENS6_IJNS7_ILi128EEENS7_ILi160EEESA_EEELi128ENS_12float_e4m3_tEfNS_4arch4Sm90ELb1ELb0ELb1ELb0ELb1ELb0ELb0ELb1ELb1ELb1ELb0ELb0EEENS1_21CollectiveEpilogueFwdINS6_IJSA_SA_SB_EEES9_NS_10bfloat16_tESF_Li256ELb0ELb1ELb0ELb1EEENS1_30DynamicPersistentTileSchedulerILi256ELi128ELb0ELb1ELb1EEEEEEEEEvNT_6ParamsE)
        .other          _ZN7cutlass13device_kernelIN5flash11enable_sm90INS1_16FlashAttnFwdSm90INS1_25CollectiveMainloopFwdSm90ILi2EN4cute5tupleIJNS5_1CILi1EEES8_S8_EEENS6_IJNS7_ILi128EEENS7_ILi160EEESA_EEELi128ENS_12float_e4m3_tEfNS_4arch4Sm90ELb1ELb0ELb1ELb0ELb1ELb0ELb0ELb1ELb1ELb1ELb0ELb0EEENS1_21CollectiveEpilogueFwdINS6_IJSA_SA_SB_EEES9_NS_10bfloat16_tESF_Li256ELb0ELb1ELb0ELb1EEENS1_30DynamicPersistentTileSchedulerILi256ELi128ELb0ELb1ELb1EEEEEEEEEvNT_6ParamsE,@"STO_CUDA_ENTRY STV_DEFAULT"
_ZN7cutlass13device_kernelIN5flash11enable_sm90INS1_16FlashAttnFwdSm90INS1_25CollectiveMainloopFwdSm90ILi2EN4cute5tupleIJNS5_1CILi1EEES8_S8_EEENS6_IJNS7_ILi128EEENS7_ILi160EEESA_EEELi128ENS_12float_e4m3_tEfNS_4arch4Sm90ELb1ELb0ELb1ELb0ELb1ELb0ELb0ELb1ELb1ELb1ELb0ELb0EEENS1_21CollectiveEpilogueFwdINS6_IJSA_SA_SB_EEES9_NS_10bfloat16_tESF_Li256ELb0ELb1ELb0ELb1EEENS1_30DynamicPersistentTileSchedulerILi256ELi128ELb0ELb1ELb1EEEEEEEEEvNT_6ParamsE:
[----:B------:R-:W-:Y:S01]  /*0000*/  LDC R1, c[0x0][0x37c] ;  /* 0x0000df00ff017b82 */ /* 0x000fe20000000800 */
[----:B------:R-:W-:Y:S05]  /*0010*/  EXIT ;  /* 0x000000000000794d */ /* 0x000fea0003800000 */
.L_x_24:
        /* <DEDUP_REMOVED lines=14> */
.L_x_69:


//--------------------- .text._ZN7cutlass13device_kernelIN5flash11enable_sm90INS1_16FlashAttnFwdSm90INS1_25CollectiveMainloopFwdSm90ILi2EN4cute5tupleIJNS5_1CILi1EEES8_S8_EEENS6_IJNS7_ILi128EEENS7_ILi160EEESA_EEELi128ENS_12float_e4m3_tEfNS_4arch4Sm90ELb1ELb0ELb1ELb1ELb1ELb0ELb0ELb1ELb1ELb1ELb0ELb0EEENS1_21CollectiveEpilogueFwdINS6_IJSA_SA_SB_EEES9_NS_10bfloat16_tESF_Li256ELb1ELb1ELb0ELb1EEENS1_36VarlenDynamicPersistentTileSchedulerILi128ELi160ELi256ELi128ELb0ELb1ELb1ELb1ELb1ELb1EEEEEEEEEvNT_6ParamsE --------------------------
	.section	.text._ZN7cutlass13device_kernelIN5flash11enable_sm90INS1_16FlashAttnFwdSm90INS1_25CollectiveMainloopFwdSm90ILi2EN4cute5tupleIJNS5_1CILi1EEES8_S8_EEENS6_IJNS7_ILi128EEENS7_ILi160EEESA_EEELi128ENS_12float_e4m3_tEfNS_4arch4Sm90ELb1ELb0ELb1ELb1ELb1ELb0ELb0ELb1ELb1ELb1ELb0ELb0EEENS1_21CollectiveEpilogueFwdINS6_IJSA_SA_SB_EEES9_NS_10bfloat16_tESF_Li256ELb1ELb1ELb0ELb1EEENS1_36VarlenDynamicPersistentTileSchedulerILi128ELi160ELi256ELi128ELb0ELb1ELb1ELb1ELb1ELb1EEEEEEEEEvNT_6ParamsE,"ax",@progbits
	.align	128
.text._ZN7cutlass13device_kernelIN5flash11enable_sm90INS1_16FlashAttnFwdSm90INS1_25CollectiveMainloopFwdSm90ILi2EN4cute5tupleIJNS5_1CILi1EEES8_S8_EEENS6_IJNS7_ILi128EEENS7_ILi160EEESA_EEELi128ENS_12float_e4m3_tEfNS_4arch4Sm90ELb1ELb0ELb1ELb1ELb1ELb0ELb0ELb1ELb1ELb1ELb0ELb0EEENS1_21CollectiveEpilogueFwdINS6_IJSA_SA_SB_EEES9_NS_10bfloat16_tESF_Li256ELb1ELb1ELb0ELb1EEENS1_36VarlenDynamicPersistentTileSchedulerILi128ELi160ELi256ELi128ELb0ELb1ELb1ELb1ELb1ELb1EEEEEEEEEvNT_6ParamsE:
        .type           _ZN7cutlass13device_kernelIN5flash11enable_sm90INS1_16FlashAttnFwdSm90INS1_25CollectiveMainloopFwdSm90ILi2EN4cute5tupleIJNS5_1CILi1EEES8_S8_EEENS6_IJNS7_ILi128EEENS7_ILi160EEESA_EEELi128ENS_12float_e4m3_tEfNS_4arch4Sm90ELb1ELb0ELb1ELb1ELb1ELb0ELb0ELb1ELb1ELb1ELb0ELb0EEENS1_21CollectiveEpilogueFwdINS6_IJSA_SA_SB_EEES9_NS_10bfloat16_tESF_Li256ELb1ELb1ELb0ELb1EEENS1_36VarlenDynamicPersistentTileSchedulerILi128ELi160ELi256ELi128ELb0ELb1ELb1ELb1ELb1ELb1EEEEEEEEEvNT_6ParamsE,@function
        .size           _ZN7cutlass13device_kernelIN5flash11enable_sm90INS1_16FlashAttnFwdSm90INS1_25CollectiveMainloopFwdSm90ILi2EN4cute5tupleIJNS5_1CILi1EEES8_S8_EEENS6_IJNS7_ILi128EEENS7_ILi160EEESA_EEELi128ENS_12float_e4m3_tEfNS_4arch4Sm90ELb1ELb0ELb1ELb1ELb1ELb0ELb0ELb1ELb1ELb1ELb0ELb0EEENS1_21CollectiveEpilogueFwdINS6_IJSA_SA_SB_EEES9_NS_10bfloat16_tESF_Li256ELb1ELb1ELb0ELb1EEENS1_36VarlenDynamicPersistentTileSchedulerILi128ELi160ELi256ELi128ELb0ELb1ELb1ELb1ELb1ELb1EEEEEEEEEvNT_6ParamsE,(.L_x_70 - _ZN7cutlass13device_kernelIN5flash11enable_sm90INS1_16FlashAttnFwdSm90INS1_25CollectiveMainloopFwdSm90ILi2EN4cute5tupleIJNS5_1CILi1EEES8_S8_EEENS6_IJNS7_ILi128EEENS7_ILi160EEESA_EEELi128ENS_12float_e4m3_tEfNS_4arch4Sm90ELb1ELb0ELb1ELb1ELb1ELb0ELb0ELb1ELb1ELb1ELb0ELb0EEENS1_21CollectiveEpilogueFwdINS6_IJSA_SA_SB_EEES9_NS_10bfloat16_tESF_Li256ELb1ELb1ELb0ELb1EEENS1_36VarlenDynamicPersistentTileSchedulerILi128ELi160ELi256ELi128ELb0ELb1ELb1ELb1ELb1ELb1EEEEEEEEEvNT_6ParamsE)
        .other          _ZN7cutlass13device_kernelIN5flash11enable_sm90INS1_16FlashAttnFwdSm90INS1_25CollectiveMainloopFwdSm90ILi2EN4cute5tupleIJNS5_1CILi1EEES8_S8_EEENS6_IJNS7_ILi128EEENS7_ILi160EEESA_EEELi128ENS_12float_e4m3_tEfNS_4arch4Sm90ELb1ELb0ELb1ELb1ELb1ELb0ELb0ELb1ELb1ELb1ELb0ELb0EEENS1_21CollectiveEpilogueFwdINS6_IJSA_SA_SB_EEES9_NS_10bfloat16_tESF_Li256ELb1ELb1ELb0ELb1EEENS1_36VarlenDynamicPersistentTileSchedulerILi128ELi160ELi256ELi128ELb0ELb1ELb1ELb1ELb1ELb1EEEEEEEEEvNT_6ParamsE,@"STO_CUDA_ENTRY STV_DEFAULT"
_ZN7cutlass13device_kernelIN5flash11enable_sm90INS1_16FlashAttnFwdSm90INS1_25CollectiveMainloopFwdSm90ILi2EN4cute5tupleIJNS5_1CILi1EEES8_S8_EEENS6_IJNS7_ILi128EEENS7_ILi160EEESA_EEELi128ENS_12float_e4m3_tEfNS_4arch4Sm90ELb1ELb0ELb1ELb1ELb1ELb0ELb0ELb1ELb1ELb1ELb0ELb0EEENS1_21CollectiveEpilogueFwdINS6_IJSA_SA_SB_EEES9_NS_10bfloat16_tESF_Li256ELb1ELb1ELb0ELb1EEENS1_36VarlenDynamicPersistentTileSchedulerILi128ELi160ELi256ELi128ELb0ELb1ELb1ELb1ELb1ELb1EEEEEEEEEvNT_6ParamsE:
[----:B------:R-:W-:Y:S01]  /*0000*/  LDC R1, c[0x0][0x37c] ;  /* 0x0000df00ff017b82 */ /* 0x000fe20000000800 */
[----:B------:R-:W-:Y:S05]  /*0010*/  EXIT ;  /* 0x000000000000794d */ /* 0x000fea0003800000 */
.L_x_25:
        /* <DEDUP_REMOVED lines=14> */
.L_x_70:


//--------------------- .text._ZN7cutlass13device_kernelIN5flash11enable_sm90INS1_16FlashAttnFwdSm90INS1_25CollectiveMainloopFwdSm90ILi2EN4cute5tupleIJNS5_1CILi1EEES8_S8_EEENS6_IJNS7_ILi128EEENS7_ILi160EEESA_EEELi128ENS_12float_e4m3_tEfNS_4arch4Sm90ELb1ELb0ELb1ELb1ELb1ELb1ELb0ELb1ELb1ELb1ELb0ELb0EEENS1_21CollectiveEpilogueFwdINS6_IJSA_SA_SB_EEES9_NS_10bfloat16_tESF_Li256ELb1ELb1ELb0ELb1EEENS1_36VarlenDynamicPersistentTileSchedulerILi128ELi160ELi256ELi128ELb0ELb1ELb1ELb1ELb1ELb1EEEEEEEEEvNT_6ParamsE --------------------------
	.section	.text._ZN7cutlass13device_kernelIN5flash11enable_sm90INS1_16FlashAttnFwdSm90INS1_25CollectiveMainloopFwdSm90ILi2EN4cute5tupleIJNS5_1CILi1EEES8_S8_EEENS6_IJNS7_ILi128EEENS7_ILi160EEESA_EEELi128ENS_12float_e4m3_tEfNS_4arch4Sm90ELb1ELb0ELb1ELb1ELb1ELb1ELb0ELb1ELb1ELb1ELb0ELb0EEENS1_21CollectiveEpilogueFwdINS6_IJSA_SA_SB_EEES9_NS_10bfloat16_tESF_Li256ELb1ELb1ELb0ELb1EEENS1_36VarlenDynamicPersistentTileSchedulerILi128ELi160ELi256ELi128ELb0ELb1ELb1ELb1ELb1ELb1EEEEEEEEEvNT_6ParamsE,"ax",@progbits
	.align	128
.text._ZN7cutlass13device_kernelIN5flash11enable_sm90INS1_16FlashAttnFwdSm90INS1_25CollectiveMainloopFwdSm90ILi2EN4cute5tupleIJNS5_1CILi1EEES8_S8_EEENS6_IJNS7_ILi128EEENS7_ILi160EEESA_EEELi128ENS_12float_e4m3_tEfNS_4arch4Sm90ELb1ELb0ELb1ELb1ELb1ELb1ELb0ELb1ELb1ELb1ELb0ELb0EEENS1_21CollectiveEpilogueFwdINS6_IJSA_SA_SB_EEES9_NS_10bfloat16_tESF_Li256ELb1ELb1ELb0ELb1EEENS1_36VarlenDynamicPersistentTileSchedulerILi128ELi160ELi256ELi128ELb0ELb1ELb1ELb1ELb1ELb1EEEEEEEEEvNT_6ParamsE:
        .type           _ZN7cutlass13device_kernelIN5flash11enable_sm90INS1_16FlashAttnFwdSm90INS1_25CollectiveMainloopFwdSm90ILi2EN4cute5tupleIJNS5_1CILi1EEES8_S8_EEENS6_IJNS7_ILi128EEENS7_ILi160EEESA_EEELi128ENS_12float_e4m3_tEfNS_4arch4Sm90ELb1ELb0ELb1ELb1ELb1ELb1ELb0ELb1ELb1ELb1ELb0ELb0EEENS1_21CollectiveEpilogueFwdINS6_IJSA_SA_SB_EEES9_NS_10bfloat16_tESF_Li256ELb1ELb1ELb0ELb1EEENS1_36VarlenDynamicPersistentTileSchedulerILi128ELi160ELi256ELi128ELb0ELb1ELb1ELb1ELb1ELb1EEEEEEEEEvNT_6ParamsE,@function
        .size           _ZN7cutlass13device_kernelIN5flash11enable_sm90INS1_16FlashAttnFwdSm90INS1_25CollectiveMainloopFwdSm90ILi2EN4cute5tupleIJNS5_1CILi1EEES8_S8_EEENS6_IJNS7_ILi128EEENS7_ILi160EEESA_EEELi128ENS_12float_e4m3_tEfNS_4arch4Sm90ELb1ELb0ELb1ELb1ELb1ELb1ELb0ELb1ELb1ELb1ELb0ELb0EEENS1_21CollectiveEpilogueFwdINS6_IJSA_SA_SB_EEES9_NS_10bfloat16_tESF_Li256ELb1ELb1ELb0ELb1EEENS1_36VarlenDynamicPersistentTileSchedulerILi128ELi160ELi256ELi128ELb0ELb1ELb1ELb1ELb1ELb1EEEEEEEEEvNT_6ParamsE,(.L_x_71 - _ZN7cutlass13device_kernelIN5flash11enable_sm90INS1_16FlashAttnFwdSm90INS1_25CollectiveMainloopFwdSm90ILi2EN4cute5tupleIJNS5_1CILi1EEES8_S8_EEENS6_IJNS7_ILi128EEENS7_ILi160EEESA_EEELi128ENS_12float_e4m3_tEfNS_4arch4Sm90ELb1ELb0ELb1ELb1ELb1ELb1ELb0ELb1ELb1ELb1ELb0ELb0EEENS1_21CollectiveEpilogueFwdINS6_IJSA_SA_SB_EEES9_NS_10bfloat16_tESF_Li256ELb1ELb1ELb0ELb1EEENS1_36VarlenDynamicPersistentTileSchedulerILi128ELi160ELi256ELi128ELb0ELb1ELb1ELb1ELb1ELb1EEEEEEEEEvNT_6ParamsE)
        .other          _ZN7cutlass13device_kernelIN5flash11enable_sm90INS1_16FlashAttnFwdSm90INS1_25CollectiveMainloopFwdSm90ILi2EN4cute5tupleIJNS5_1CILi1EEES8_S8_EEENS6_IJNS7_ILi128EEENS7_ILi160EEESA_EEELi128ENS_12float_e4m3_tEfNS_4arch4Sm90ELb1ELb0ELb1ELb1ELb1ELb1ELb0ELb1ELb1ELb1ELb0ELb0EEENS1_21CollectiveEpilogueFwdINS6_IJSA_SA_SB_EEES9_NS_10bfloat16_tESF_Li256ELb1ELb1ELb0ELb1EEENS1_36VarlenDynamicPersistentTileSchedulerILi128ELi160ELi256ELi128ELb0ELb1ELb1ELb1ELb1ELb1EEEEEEEEEvNT_6ParamsE,@"STO_CUDA_ENTRY STV_DEFAULT"
_ZN7cutlass13device_kernelIN5flash11enable_sm90INS1_16FlashAttnFwdSm90INS1_25CollectiveMainloopFwdSm90ILi2EN4cute5tupleIJNS5_1CILi1EEES8_S8_EEENS6_IJNS7_ILi128EEENS7_ILi160EEESA_EEELi128ENS_12float_e4m3_tEfNS_4arch4Sm90ELb1ELb0ELb1ELb1ELb1ELb1ELb0ELb1ELb1ELb1ELb0ELb0EEENS1_21CollectiveEpilogueFwdINS6_IJSA_SA_SB_EEES9_NS_10bfloat16_tESF_Li256ELb1ELb1ELb0ELb1EEENS1_36VarlenDynamicPersistentTileSchedulerILi128ELi160ELi256ELi128ELb0ELb1ELb1ELb1ELb1ELb1EEEEEEEEEvNT_6ParamsE:
[----:B------:R-:W-:Y:S01]  /*0000*/  LDC R1, c[0x0][0x37c] ;  /* 0x0000df00ff017b82 */ /* 0x000fe20000000800 */
[----:B------:R-:W-:Y:S05]  /*0010*/  EXIT ;  /* 0x000000000000794d */ /* 0x000fea0003800000 */
.L_x_26:
        /* <DEDUP_REMOVED lines=14> */
.L_x_71:


//--------------------- .text._ZN7cutlass13device_kernelIN5flash11enable_sm90INS1_16FlashAttnFwdSm90INS1_25CollectiveMainloopFwdSm90ILi2EN4cute5tupleIJNS5_1CILi1EEES8_S8_EEENS6_IJNS7_ILi192EEENS7_ILi128EEENS7_ILi96EEEEEELi96ENS_12float_e4m3_tEfNS_4arch4Sm90ELb0ELb0ELb1ELb0ELb1ELb0ELb0ELb1ELb1ELb1ELb0ELb0EEENS1_21CollectiveEpilogueFwdINS6_IJSA_SC_SB_EEES9_NS_10bfloat16_tESG_Li384ELb0ELb1ELb0ELb1EEENS1_29StaticPersistentTileSchedulerILb0EEEEEEEEEvNT_6ParamsE --------------------------
	.section	.text._ZN7cutlass13device_kernelIN5flash11enable_sm90INS1_16FlashAttnFwdSm90INS1_25CollectiveMainloopFwdSm90ILi2EN4cute5tupleIJNS5_1CILi1EEES8_S8_EEENS6_IJNS7_ILi192EEENS7_ILi128EEENS7_ILi96EEEEEELi96ENS_12float_e4m3_tEfNS_4arch4Sm90ELb0ELb0ELb1ELb0ELb1ELb0ELb0ELb1ELb1ELb1ELb0ELb0EEENS1_21CollectiveEpilogueFwdINS6_IJSA_SC_SB_EEES9_NS_10bfloat16_tESG_Li384ELb0ELb1ELb0ELb1EEENS1_29StaticPersistentTileSchedulerILb0EEEEEEEEEvNT_6ParamsE,"ax",@progbits
	.align	128
.text._ZN7cutlass13device_kernelIN5flash11enable_sm90INS1_16FlashAttnFwdSm90INS1_25CollectiveMainloopFwdSm90ILi2EN4cute5tupleIJNS5_1CILi1EEES8_S8_EEENS6_IJNS7_ILi192EEENS7_ILi128EEENS7_ILi96EEEEEELi96ENS_12float_e4m3_tEfNS_4arch4Sm90ELb0ELb0ELb1ELb0ELb1ELb0ELb0ELb1ELb1ELb1ELb0ELb0EEENS1_21CollectiveEpilogueFwdINS6_IJSA_SC_SB_EEES9_NS_10bfloat16_tESG_Li384ELb0ELb1ELb0ELb1EEENS1_29StaticPersistentTileSchedulerILb0EEEEEEEEEvNT_6ParamsE:
        .type           _ZN7cutlass13device_kernelIN5flash11enable_sm90INS1_16FlashAttnFwdSm90INS1_25CollectiveMainloopFwdSm90ILi2EN4cute5tupleIJNS5_1CILi1EEES8_S8_EEENS6_IJNS7_ILi192EEENS7_ILi128EEENS7_ILi96EEEEEELi96ENS_12float_e4m3_tEfNS_4arch4Sm90ELb0ELb0ELb1ELb0ELb1ELb0ELb0ELb1ELb1ELb1ELb0ELb0EEENS1_21CollectiveEpilogueFwdINS6_IJSA_SC_SB_EEES9_NS_10bfloat16_tESG_Li384ELb0ELb1ELb0ELb1EEENS1_29StaticPersistentTileSchedulerILb0EEEEEEEEEvNT_6ParamsE,@function
        .size           _ZN7cutlass13device_kernelIN5flash11enable_sm90INS1_16FlashAttnFwdSm90INS1_25CollectiveMainloopFwdSm90ILi2EN4cute5tupleIJNS5_1CILi1EEES8_S8_EEENS6_IJNS7_ILi192EEENS7_ILi128EEENS7_ILi96EEEEEELi96ENS_12float_e4m3_tEfNS_4arch4Sm90ELb0ELb0ELb1ELb0ELb1ELb0ELb0ELb1ELb1ELb1ELb0ELb0EEENS1_21CollectiveEpilogueFwdINS6_IJSA_SC_SB_EEES9_NS_10bfloat16_tESG_Li384ELb0ELb1ELb0ELb1EEENS1_29StaticPersistentTileSchedulerILb0EEEEEEEEEvNT_6ParamsE,(.L_x_72 - _ZN7cutlass13device_kernelIN5flash11enable_sm90INS1_16FlashAttnFwdSm90INS1_25CollectiveMainloopFwdSm90ILi2EN4cute5tupleIJNS5_1CILi1EEES8_S8_EEENS6_IJNS7_ILi192EEENS7_ILi128EEENS7_ILi96EEEEEELi96ENS_12float_e4m3_tEfNS_4arch4Sm90ELb0ELb0ELb1ELb0ELb1ELb0ELb0ELb1ELb1ELb1ELb0ELb0EEENS1_21CollectiveEpilogueFwdINS6_IJSA_SC_SB_EEES9_NS_10bfloat16_tESG_Li384ELb0ELb1ELb0ELb1EEENS1_29StaticPersistentTileSchedulerILb0EEEEEEEEEvNT_6ParamsE)
        .other          _ZN7cutlass13device_kernelIN5flash11enable_sm90INS1_16FlashAttnFwdSm90INS1_25CollectiveMainloopFwdSm90ILi2EN4cute5tupleIJNS5_1CILi1EEES8_S8_EEENS6_IJNS7_ILi192EEENS7_ILi128EEENS7_ILi96EEEEEELi96ENS_12float_e4m3_tEfNS_4arch4Sm90ELb0ELb0ELb1ELb0ELb1ELb0ELb0ELb1ELb1ELb1ELb0ELb0EEENS1_21CollectiveEpilogueFwdINS6_IJSA_SC_SB_EEES9_NS_10bfloat16_tESG_Li384ELb0ELb1ELb0ELb1EEENS1_29StaticPersistentTileSchedulerILb0EEEEEEEEEvNT_6ParamsE,@"STO_CUDA_ENTRY STV_DEFAULT"
_ZN7cutlass13device_kernelIN5flash11enable_sm90INS1_16FlashAttnFwdSm90INS1_25CollectiveMainloopFwdSm90ILi2EN4cute5tupleIJNS5_1CILi1EEES8_S8_EEENS6_IJNS7_ILi192EEENS7_ILi128EEENS7_ILi96EEEEEELi96ENS_12float_e4m3_tEfNS_4arch4Sm90ELb0ELb0ELb1ELb0ELb1ELb0ELb0ELb1ELb1ELb1ELb0ELb0EEENS1_21CollectiveEpilogueFwdINS6_IJSA_SC_SB_EEES9_NS_10bfloat16_tESG_Li384ELb0ELb1ELb0ELb1EEENS1_29StaticPersistentTileSchedulerILb0EEEEEEEEEvNT_6ParamsE:
[----:B------:R-:W-:Y:S01]  /*0000*/  LDC R1, c[0x0][0x37c] ;  /* 0x0000df00ff017b82 */ /* 0x000fe20000000800 */
[----:B------:R-:W-:Y:S05]  /*0010*/  EXIT ;  /* 0x000000000000794d */ /* 0x000fea0003800000 */
.L_x_27:
        /* <DEDUP_REMOVED lines=14> */
.L_x_72:


//--------------------- .text._ZN7cutlass13device_kernelIN5flash11enable_sm90INS1_16FlashAttnFwdSm90INS1_25CollectiveMainloopFwdSm90ILi2EN4cute5tupleIJNS5_1CILi1EEES8_S8_EEENS6_IJNS7_ILi192EEENS7_ILi128EEENS7_ILi96EEEEEELi96ENS_12float_e4m3_tEfNS_4arch4Sm90ELb0ELb0ELb1ELb1ELb1ELb0ELb0ELb1ELb1ELb1ELb0ELb0EEENS1_21CollectiveEpilogueFwdINS6_IJSA_SC_SB_EEES9_NS_10bfloat16_tESG_Li384ELb1ELb1ELb0ELb1EEENS1_36VarlenDynamicPersistentTileSchedulerILi192ELi128ELi384ELi128ELb0ELb1ELb1ELb0ELb1ELb1EEEEEEEEEvNT_6ParamsE --------------------------
	.section	.text._ZN7cutlass13device_kernelIN5flash11enable_sm90INS1_16FlashAttnFwdSm90INS1_25CollectiveMainloopFwdSm90ILi2EN4cute5tupleIJNS5_1CILi1EEES8_S8_EEENS6_IJNS7_ILi192EEENS7_ILi128EEENS7_ILi96EEEEEELi96ENS_12float_e4m3_tEfNS_4arch4Sm90ELb0ELb0ELb1ELb1ELb1ELb0ELb0ELb1ELb1ELb1ELb0ELb0EEENS1_21CollectiveEpilogueFwdINS6_IJSA_SC_SB_EEES9_NS_10bfloat16_tESG_Li384ELb1ELb1ELb0ELb1EEENS1_36VarlenDynamicPersistentTileSchedulerILi192ELi128ELi384ELi128ELb0ELb1ELb1ELb0ELb1ELb1EEEEEEEEEvNT_6ParamsE,"ax",@progbits
	.align	128
.text._ZN7cutlass13device_kernelIN5flash11enable_sm90INS1_16FlashAttnFwdSm90INS1_25CollectiveMainloopFwdSm90ILi2EN4cute5tupleIJNS5_1CILi1EEES8_S8_EEENS6_IJNS7_ILi192EEENS7_ILi128EEENS7_ILi96EEEEEELi96ENS_12float_e4m3_tEfNS_4arch4Sm90ELb0ELb0ELb1ELb1ELb1ELb0ELb0ELb1ELb1ELb1ELb0ELb0EEENS1_21CollectiveEpilogueFwdINS6_IJSA_SC_SB_EEES9_NS_10bfloat16_tESG_Li384ELb1ELb1ELb0ELb1EEENS1_36VarlenDynamicPersistentTileSchedulerILi192ELi128ELi384ELi128ELb0ELb1ELb1ELb0ELb1ELb1EEEEEEEEEvNT_6ParamsE:
        .type           _ZN7cutlass13device_kernelIN5flash11enable_sm90INS1_16FlashAttnFwdSm90INS1_25CollectiveMainloopFwdSm90ILi2EN4cute5tupleIJNS5_1CILi1EEES8_S8_EEENS6_IJNS7_ILi192EEENS7_ILi128EEENS7_ILi96EEEEEELi96ENS_12float_e4m3_tEfNS_4arch4Sm90ELb0ELb0ELb1ELb1ELb1ELb0ELb0ELb1ELb1ELb1ELb0ELb0EEENS1_21CollectiveEpilogueFwdINS6_IJSA_SC_SB_EEES9_NS_10bfloat16_tESG_Li384ELb1ELb1ELb0ELb1EEENS1_36VarlenDynamicPersistentTileSchedulerILi192ELi128ELi384ELi128ELb0ELb1ELb1ELb0ELb1ELb1EEEEEEEEEvNT_6ParamsE,@function
        .size           _ZN7cutlass13device_kernelIN5flash11enable_sm90INS1_16FlashAttnFwdSm90INS1_25CollectiveMainloopFwdSm90ILi2EN4cute5tupleIJNS5_1CILi1EEES8_S8_EEENS6_IJNS7_ILi192EEENS7_ILi128EEENS7_ILi96EEEEEELi96ENS_12float_e4m3_tEfNS_4arch4Sm90ELb0ELb0ELb1ELb1ELb1ELb0ELb0ELb1ELb1ELb1ELb0ELb0EEENS1_21CollectiveEpilogueFwdINS6_IJSA_SC_SB_EEES9_NS_10bfloat16_tESG_Li384ELb1ELb1ELb0ELb1EEENS1_36VarlenDynamicPersistentTileSchedulerILi192ELi128ELi384ELi128ELb0ELb1ELb1ELb0ELb1ELb1EEEEEEEEEvNT_6ParamsE,(.L_x_73 - _ZN7cutlass13device_kernelIN5flash11enable_sm90INS1_16FlashAttnFwdSm90INS1_25CollectiveMainloopFwdSm90ILi2EN4cute5tupleIJNS5_1CILi1EEES8_S8_EEENS6_IJNS7_ILi192EEENS7_ILi128EEENS7_ILi96EEEEEELi96ENS_12float_e4m3_tEfNS_4arch4Sm90ELb0ELb0ELb1ELb1ELb1ELb0ELb0ELb1ELb1ELb1ELb0ELb0EEENS1_21CollectiveEpilogueFwdINS6_IJSA_SC_SB_EEES9_NS_10bfloat16_tESG_Li384ELb1ELb1ELb0ELb1EEENS1_36VarlenDynamicPersistentTileSchedulerILi192ELi128ELi384ELi128ELb0ELb1ELb1ELb0ELb1ELb1EEEEEEEEEvNT_6ParamsE)
        .other          _ZN7cutlass13device_kernelIN5flash11enable_sm90INS1_16FlashAttnFwdSm90INS1_25CollectiveMainloopFwdSm90ILi2EN4cute5tupleIJNS5_1CILi1EEES8_S8_EEENS6_IJNS7_ILi192EEENS7_ILi128EEENS7_ILi96EEEEEELi96ENS_12float_e4m3_tEfNS_4arch4Sm90ELb0ELb0ELb1ELb1ELb1ELb0ELb0ELb1ELb1ELb1ELb0ELb0EEENS1_21CollectiveEpilogueFwdINS6_IJSA_SC_SB_EEES9_NS_10bfloat16_tESG_Li384ELb1ELb1ELb0ELb1EEENS1_36VarlenDynamicPersistentTileSchedulerILi192ELi128ELi384ELi128ELb0ELb1ELb1ELb0ELb1ELb1EEEEEEEEEvNT_6ParamsE,@"STO_CUDA_ENTRY STV_DEFAULT"
_ZN7cutlass13device_kernelIN5flash11enable_sm90INS1_16FlashAttnFwdSm90INS1_25CollectiveMainloopFwdSm90ILi2EN4cute5tupleIJNS5_1CILi1EEES8_S8_EEENS6_IJNS7_ILi192EEENS7_ILi128EEENS7_ILi96EEEEEELi96ENS_12float_e4m3_tEfNS_4arch4Sm90ELb0ELb0ELb1ELb1ELb1ELb0ELb0ELb1ELb1ELb1ELb0ELb0EEENS1_21CollectiveEpilogueFwdINS6_IJSA_SC_SB_EEES9_NS_10bfloat16_tESG_Li384ELb1ELb1ELb0ELb1EEENS1_36VarlenDynamicPersistentTileSchedulerILi192ELi128ELi384ELi128ELb0ELb1ELb1ELb0ELb1ELb1EEEEEEEEEvNT_6ParamsE:
[----:B------:R-:W-:Y:S01]  /*0000*/  LDC R1, c[0x0][0x37c] ;  /* 0x0000df00ff017b82 */ /* 0x000fe20000000800 */
[----:B------:R-:W-:Y:S05]  /*0010*/  EXIT ;  /* 0x000000000000794d */ /* 0x000fea0003800000 */
.L_x_28:
        /* <DEDUP_REMOVED lines=14> */
.L_x_73:


//--------------------- .text._ZN7cutlass13device_kernelIN5flash11enable_sm90INS1_16FlashAttnFwdSm90INS1_25CollectiveMainloopFwdSm90ILi2EN4cute5tupleIJNS5_1CILi1EEES8_S8_EEENS6_IJNS7_ILi192EEENS7_ILi128EEENS7_ILi96EEEEEELi96ENS_12float_e4m3_tEfNS_4arch4Sm90ELb0ELb0ELb1ELb1ELb1ELb1ELb0ELb1ELb1ELb1ELb0ELb0EEENS1_21CollectiveEpilogueFwdINS6_IJSA_SC_SB_EEES9_NS_10bfloat16_tESG_Li384ELb1ELb1ELb0ELb1EEENS1_36VarlenDynamicPersistentTileSchedulerILi192ELi128ELi384ELi128ELb0ELb1ELb1ELb0ELb1ELb1EEEEEEEEEvNT_6ParamsE --------------------------
	.section	.text._ZN7cutlass13device_kernelIN5flash11enable_sm90INS1_16FlashAttnFwdSm90INS1_25CollectiveMainloopFwdSm90ILi2EN4cute5tupleIJNS5_1CILi1EEES8_S8_EEENS6_IJNS7_ILi192EEENS7_ILi128EEENS7_ILi96EEEEEELi96ENS_12float_e4m3_tEfNS_4arch4Sm90ELb0ELb0ELb1ELb1ELb1ELb1ELb0ELb1ELb1ELb1ELb0ELb0EEENS1_21CollectiveEpilogueFwdINS6_IJSA_SC_SB_EEES9_NS_10bfloat16_tESG_Li384ELb1ELb1ELb0ELb1EEENS1_36VarlenDynamicPersistentTileSchedulerILi192ELi128ELi384ELi128ELb0ELb1ELb1ELb0ELb1ELb1EEEEEEEEEvNT_6ParamsE,"ax",@progbits
	.align	128
.text._ZN7cutlass13device_kernelIN5flash11enable_sm90INS1_16FlashAttnFwdSm90INS1_25CollectiveMainloopFwdSm90ILi2EN4cute5tupleIJNS5_1CILi1EEES8_S8_EEENS6_IJNS7_ILi192EEENS7_ILi128EEENS7_ILi96EEEEEELi96ENS_12float_e4m3_tEfNS_4arch4Sm90ELb0ELb0ELb1ELb1ELb1ELb1ELb0ELb1ELb1ELb1ELb0ELb0EEENS1_21CollectiveEpilogueFwdINS6_IJSA_SC_SB_EEES9_NS_10bfloat16_tESG_Li384ELb1ELb1ELb0ELb1EEENS1_36VarlenDynamicPersistentTileSchedulerILi192ELi128ELi384ELi128ELb0ELb1ELb1ELb0ELb1ELb1EEEEEEEEEvNT_6ParamsE:
        .type           _ZN7cutlass13device_kernelIN5flash11enable_sm90INS1_16FlashAttnFwdSm90INS1_25CollectiveMainloopFwdSm90ILi2EN4cute5tupleIJNS5_1CILi1EEES8_S8_EEENS6_IJNS7_ILi192EEENS7_ILi128EEENS7_ILi96EEEEEELi96ENS_12float_e4m3_tEfNS_4arch4Sm90ELb0ELb0ELb1ELb1ELb1ELb1ELb0ELb1ELb1ELb1ELb0ELb0EEENS1_21CollectiveEpilogueFwdINS6_IJSA_SC_SB_EEES9_NS_10bfloat16_tESG_Li384ELb1ELb1ELb0ELb1EEENS1_36VarlenDynamicPersistentTileSchedulerILi192ELi128ELi384ELi128ELb0ELb1ELb1ELb0ELb1ELb1EEEEEEEEEvNT_6ParamsE,@function
        .size           _ZN7cutlass13device_kernelIN5flash11enable_sm90INS1_16FlashAttnFwdSm90INS1_25CollectiveMainloopFwdSm90ILi2EN4cute5tupleIJNS5_1CILi1EEES8_S8_EEENS6_IJNS7_ILi192EEENS7_ILi128EEENS7_ILi96EEEEEELi96ENS_12float_e4m3_tEfNS_4arch4Sm90ELb0ELb0ELb1ELb1ELb1ELb1ELb0ELb1ELb1ELb1ELb0ELb0EEENS1_21CollectiveEpilogueFwdINS6_IJSA_SC_SB_EEES9_NS_10bfloat16_tESG_Li384ELb1ELb1ELb0ELb1EEENS1_36VarlenDynamicPersistentTileSchedulerILi192ELi128ELi384ELi128ELb0ELb1ELb1ELb0ELb1ELb1EEEEEEEEEvNT_6ParamsE,(.L_x_74 - _ZN7cutlass13device_kernelIN5flash11enable_sm90INS1_16FlashAttnFwdSm90INS1_25CollectiveMainloopFwdSm90ILi2EN4cute5tupleIJNS5_1CILi1EEES8_S8_EEENS6_IJNS7_ILi192EEENS7_ILi128EEENS7_ILi96EEEEEELi96ENS_12float_e4m3_tEfNS_4arch4Sm90ELb0ELb0ELb1ELb1ELb1ELb1ELb0ELb1ELb1ELb1ELb0ELb0EEENS1_21CollectiveEpilogueFwdINS6_IJSA_SC_SB_EEES9_NS_10bfloat16_tESG_Li384ELb1ELb1ELb0ELb1EEENS1_36VarlenDynamicPersistentTileSchedulerILi192ELi128ELi384ELi128ELb0ELb1ELb1ELb0ELb1ELb1EEEEEEEEEvNT_6ParamsE)
        .other          _ZN7cutlass13device_kernelIN5flash11enable_sm90INS1_16FlashAttnFwdSm90INS1_25CollectiveMainloopFwdSm90ILi2EN4cute5tupleIJNS5_1CILi1EEES8_S8_EEENS6_IJNS7_ILi192EEENS7_ILi128EEENS7_ILi96EEEEEELi96ENS_12float_e4m3_tEfNS_4arch4Sm90ELb0ELb0ELb1ELb1ELb1ELb1ELb0ELb1ELb1ELb1ELb0ELb0EEENS1_21CollectiveEpilogueFwdINS6_IJSA_SC_SB_EEES9_NS_10bfloat16_tESG_Li384ELb1ELb1ELb0ELb1EEENS1_36VarlenDynamicPersistentTileSchedulerILi192ELi128ELi384ELi128ELb0ELb1ELb1ELb0ELb1ELb1EEEEEEEEEvNT_6ParamsE,@"STO_CUDA_ENTRY STV_DEFAULT"
_ZN7cutlass13device_kernelIN5flash11enable_sm90INS1_16FlashAttnFwdSm90INS1_25CollectiveMainloopFwdSm90ILi2EN4cute5tupleIJNS5_1CILi1EEES8_S8_EEENS6_IJNS7_ILi192EEENS7_ILi128EEENS7_ILi96EEEEEELi96ENS_12float_e4m3_tEfNS_4arch4Sm90ELb0ELb0ELb1ELb1ELb1ELb1ELb0ELb1ELb1ELb1ELb0ELb0EEENS1_21CollectiveEpilogueFwdINS6_IJSA_SC_SB_EEES9_NS_10bfloat16_tESG_Li384ELb1ELb1ELb0ELb1EEENS1_36VarlenDynamicPersistentTileSchedulerILi192ELi128ELi384ELi128ELb0ELb1ELb1ELb0ELb1ELb1EEEEEEEEEvNT_6ParamsE:
[----:B------:R-:W-:Y:S01]  /*0000*/  LDC R1, c[0x0][0x37c] ;  /* 0x0000df00ff017b82 */ /* 0x000fe20000000800 */
[----:B------:R-:W-:Y:S05]  /*0010*/  EXIT ;  /* 0x000000000000794d */ /* 0x000fea0003800000 */
.L_x_29:
        /* <DEDUP_REMOVED lines=14> */
.L_x_74:


//--------------------- .text._ZN7cutlass13device_kernelIN5flash11enable_sm90INS1_16FlashAttnFwdSm90INS1_25CollectiveMainloopFwdSm90ILi2EN4cute5tupleIJNS5_1CILi1EEES8_S8_EEENS6_IJNS7_ILi192EEENS7_ILi128EEENS7_ILi96EEEEEELi96ENS_12float_e4m3_tEfNS_4arch4Sm90ELb0ELb1ELb1ELb0ELb1ELb0ELb0ELb1ELb1ELb1ELb0ELb0EEENS1_21CollectiveEpilogueFwdINS6_IJSA_SC_SB_EEES9_NS_10bfloat16_tESG_Li384ELb0ELb1ELb0ELb1EEENS1_30DynamicPersistentTileSchedulerILi384ELi128ELb0ELb1ELb1EEEEEEEEEvNT_6ParamsE --------------------------
	.section	.text._ZN7cutlass13device_kernelIN5flash11enable_sm90INS1_16FlashAttnFwdSm90INS1_25CollectiveMainloopFwdSm90ILi2EN4cute5tupleIJNS5_1CILi1EEES8_S8_EEENS6_IJNS7_ILi192EEENS7_ILi128EEENS7_ILi96EEEEEELi96ENS_12float_e4m3_tEfNS_4arch4Sm90ELb0ELb1ELb1ELb0ELb1ELb0ELb0ELb1ELb1ELb1ELb0ELb0EEENS1_21CollectiveEpilogueFwdINS6_IJSA_SC_SB_EEES9_NS_10bfloat16_tESG_Li384ELb0ELb1ELb0ELb1EEENS1_30DynamicPersistentTileSchedulerILi384ELi128ELb0ELb1ELb1EEEEEEEEEvNT_6ParamsE,"ax",@progbits
	.align	128
.text._ZN7cutlass13device_kernelIN5flash11enable_sm90INS1_16FlashAttnFwdSm90INS1_25CollectiveMainloopFwdSm90ILi2EN4cute5tupleIJNS5_1CILi1EEES8_S8_EEENS6_IJNS7_ILi192EEENS7_ILi128EEENS7_ILi96EEEEEELi96ENS_12float_e4m3_tEfNS_4arch4Sm90ELb0ELb1ELb1ELb0ELb1ELb0ELb0ELb1ELb1ELb1ELb0ELb0EEENS1_21CollectiveEpilogueFwdINS6_IJSA_SC_SB_EEES9_NS_10bfloat16_tESG_Li384ELb0ELb1ELb0ELb1EEENS1_30DynamicPersistentTileSchedulerILi384ELi128ELb0ELb1ELb1EEEEEEEEEvNT_6ParamsE:
        .type           _ZN7cutlass13device_kernelIN5flash11enable_sm90INS1_16FlashAttnFwdSm90INS1_25CollectiveMainloopFwdSm90ILi2EN4cute5tupleIJNS5_1CILi1EEES8_S8_EEENS6_IJNS7_ILi192EEENS7_ILi128EEENS7_ILi96EEEEEELi96ENS_12float_e4m3_tEfNS_4arch4Sm90ELb0ELb1ELb1ELb0ELb1ELb0ELb0ELb1ELb1ELb1ELb0ELb0EEENS1_21CollectiveEpilogueFwdINS6_IJSA_SC_SB_EEES9_NS_10bfloat16_tESG_Li384ELb0ELb1ELb0ELb1EEENS1_30DynamicPersistentTileSchedulerILi384ELi128ELb0ELb1ELb1EEEEEEEEEvNT_6ParamsE,@function
        .size           _ZN7cutlass13device_kernelIN5flash11enable_sm90INS1_16FlashAttnFwdSm90INS1_25CollectiveMainloopFwdSm90ILi2EN4cute5tupleIJNS5_1CILi1EEES8_S8_EEENS6_IJNS7_ILi192EEENS7_ILi128EEENS7_ILi96EEEEEELi96ENS_12float_e4m3_tEfNS_4arch4Sm90ELb0ELb1ELb1ELb0ELb1ELb0ELb0ELb1ELb1ELb1ELb0ELb0EEENS1_21CollectiveEpilogueFwdINS6_IJSA_SC_SB_EEES9_NS_10bfloat16_tESG_Li384ELb0ELb1ELb0ELb1EEENS1_30DynamicPersistentTileSchedulerILi384ELi128ELb0ELb1ELb1EEEEEEEEEvNT_6ParamsE,(.L_x_75 - _ZN7cutlass13device_kernelIN5flash11enable_sm90INS1_16FlashAttnFwdSm90INS1_25CollectiveMainloopFwdSm90ILi2EN4cute5tupleIJNS5_1CILi1EEES8_S8_EEENS6_IJNS7_ILi192EEENS7_ILi128EEENS7_ILi96EEEEEELi96ENS_12float_e4m3_tEfNS_4arch4Sm90ELb0ELb1ELb1ELb0ELb1ELb0ELb0ELb1ELb1ELb1ELb0ELb0EEENS1_21CollectiveEpilogueFwdINS6_IJSA_SC_SB_EEES9_NS_10bfloat16_tESG_Li384ELb0ELb1ELb0ELb1EEENS1_30DynamicPersistentTileSchedulerILi384ELi128ELb0ELb1ELb1EEEEEEEEEvNT_6ParamsE)
        .other          _ZN7cutlass13device_kernelIN5flash11enable_sm90INS1_16FlashAttnFwdSm90INS1_25CollectiveMainloopFwdSm90ILi2EN4cute5tupleIJNS5_1CILi1EEES8_S8_EEENS6_IJNS7_ILi192EEENS7_ILi128EEENS7_ILi96EEEEEELi96ENS_12float_e4m3_tEfNS_4arch4Sm90ELb0ELb1ELb1ELb0ELb1ELb0ELb0ELb1ELb1ELb1ELb0ELb0EEENS1_21CollectiveEpilogueFwdINS6_IJSA_SC_SB_EEES9_NS_10bfloat16_tESG_Li384ELb0ELb1ELb0ELb1EEENS1_30DynamicPersistentTileSchedulerILi384ELi128ELb0ELb1ELb1EEEEEEEEEvNT_6ParamsE,@"STO_CUDA_ENTRY STV_DEFAULT"
_ZN7cutlass13device_kernelIN5flash11enable_sm90INS1_16FlashAttnFwdSm90INS1_25CollectiveMainloopFwdSm90ILi2EN4cute5tupleIJNS5_1CILi1EEES8_S8_EEENS6_IJNS7_ILi192EEENS7_ILi128EEENS7_ILi96EEEEEELi96ENS_12float_e4m3_tEfNS_4arch4Sm90ELb0ELb1ELb1ELb0ELb1ELb0ELb0ELb1ELb1ELb1ELb0ELb0EEENS1_21CollectiveEpilogueFwdINS6_IJSA_SC_SB_EEES9_NS_10bfloat16_tESG_Li384ELb0ELb1ELb0ELb1EEENS1_30DynamicPersistentTileSchedulerILi384ELi128ELb0ELb1ELb1EEEEEEEEEvNT_6ParamsE:
[----:B------:R-:W-:Y:S01]  /*0000*/  LDC R1, c[0x0][0x37c] ;  /* 0x0000df00ff017b82 */ /* 0x000fe20000000800 */
[----:B------:R-:W-:Y:S05]  /*0010*/  EXIT ;  /* 0x000000000000794d */ /* 0x000fea0003800000 */
.L_x_30:
        /* <DEDUP_REMOVED lines=14> */
.L_x_75:


//--------------------- .text._ZN7cutlass13device_kernelIN5flash11enable_sm90INS1_16FlashAttnFwdSm90INS1_25CollectiveMainloopFwdSm90ILi2EN4cute5tupleIJNS5_1CILi1EEES8_S8_EEENS6_IJNS7_ILi192EEENS7_ILi128EEENS7_ILi96EEEEEELi96ENS_12float_e4m3_tEfNS_4arch4Sm90ELb0ELb1ELb1ELb1ELb1ELb0ELb0ELb1ELb1ELb1ELb0ELb0EEENS1_21CollectiveEpilogueFwdINS6_IJSA_SC_SB_EEES9_NS_10bfloat16_tESG_Li384ELb1ELb1ELb0ELb1EEENS1_36VarlenDynamicPersistentTileSchedulerILi192ELi128ELi384ELi128ELb0ELb1ELb1ELb1ELb0ELb1EEEEEEEEEvNT_6ParamsE --------------------------
	.section	.text._ZN7cutlass13device_kernelIN5flash11enable_sm90INS1_16FlashAttnFwdSm90INS1_25CollectiveMainloopFwdSm90ILi2EN4cute5tupleIJNS5_1CILi1EEES8_S8_EEENS6_IJNS7_ILi192EEENS7_ILi128EEENS7_ILi96EEEEEELi96ENS_12float_e4m3_tEfNS_4arch4Sm90ELb0ELb1ELb1ELb1ELb1ELb0ELb0ELb1ELb1ELb1ELb0ELb0EEENS1_21CollectiveEpilogueFwdINS6_IJSA_SC_SB_EEES9_NS_10bfloat16_tESG_Li384ELb1ELb1ELb0ELb1EEENS1_36VarlenDynamicPersistentTileSchedulerILi192ELi128ELi384ELi128ELb0ELb1ELb1ELb1ELb0ELb1EEEEEEEEEvNT_6ParamsE,"ax",@progbits
	.align	128
.text._ZN7cutlass13device_kernelIN5flash11enable_sm90INS1_16FlashAttnFwdSm90INS1_25CollectiveMainloopFwdSm90ILi2EN4cute5tupleIJNS5_1CILi1EEES8_S8_EEENS6_IJNS7_ILi192EEENS7_ILi128EEENS7_ILi96EEEEEELi96ENS_12float_e4m3_tEfNS_4arch4Sm90ELb0ELb1ELb1ELb1ELb1ELb0ELb0ELb1ELb1ELb1ELb0ELb0EEENS1_21CollectiveEpilogueFwdINS6_IJSA_SC_SB_EEES9_NS_10bfloat16_tESG_Li384ELb1ELb1ELb0ELb1EEENS1_36VarlenDynamicPersistentTileSchedulerILi192ELi128ELi384ELi128ELb0ELb1ELb1ELb1ELb0ELb1EEEEEEEEEvNT_6ParamsE:
        .type           _ZN7cutlass13device_kernelIN5flash11enable_sm90INS1_16FlashAttnFwdSm90INS1_25CollectiveMainloopFwdSm90ILi2EN4cute5tupleIJNS5_1CILi1EEES8_S8_EEENS6_IJNS7_ILi192EEENS7_ILi128EEENS7_ILi96EEEEEELi96ENS_12float_e4m3_tEfNS_4arch4Sm90ELb0ELb1ELb1ELb1ELb1ELb0ELb0ELb1ELb1ELb1ELb0ELb0EEENS1_21CollectiveEpilogueFwdINS6_IJSA_SC_SB_EEES9_NS_10bfloat16_tESG_Li384ELb1ELb1ELb0ELb1EEENS1_36VarlenDynamicPersistentTileSchedulerILi192ELi128ELi384ELi128ELb0ELb1ELb1ELb1ELb0ELb1EEEEEEEEEvNT_6ParamsE,@function
        .size           _ZN7cutlass13device_kernelIN5flash11enable_sm90INS1_16FlashAttnFwdSm90INS1_25CollectiveMainloopFwdSm90ILi2EN4cute5tupleIJNS5_1CILi1EEES8_S8_EEENS6_IJNS7_ILi192EEENS7_ILi128EEENS7_ILi96EEEEEELi96ENS_12float_e4m3_tEfNS_4arch4Sm90ELb0ELb1ELb1ELb1ELb1ELb0ELb0ELb1ELb1ELb1ELb0ELb0EEENS1_21CollectiveEpilogueFwdINS6_IJSA_SC_SB_EEES9_NS_10bfloat16_tESG_Li384ELb1ELb1ELb0ELb1EEENS1_36VarlenDynamicPersistentTileSchedulerILi192ELi128ELi384ELi128ELb0ELb1ELb1ELb1ELb0ELb1EEEEEEEEEvNT_6ParamsE,(.L_x_76 - _ZN7cutlass13device_kernelIN5flash11enable_sm90INS1_16FlashAttnFwdSm90INS1_25CollectiveMainloopFwdSm90ILi2EN4cute5tupleIJNS5_1CILi1EEES8_S8_EEENS6_IJNS7_ILi192EEENS7_ILi128EEENS7_ILi96EEEEEELi96ENS_12float_e4m3_tEfNS_4arch4Sm90ELb0ELb1ELb1ELb1ELb1ELb0ELb0ELb1ELb1ELb1ELb0ELb0EEENS1_21CollectiveEpilogueFwdINS6_IJSA_SC_SB_EEES9_NS_10bfloat16_tESG_Li384ELb1ELb1ELb0ELb1EEENS1_36VarlenDynamicPersistentTileSchedulerILi192ELi128ELi384ELi128ELb0ELb1ELb1ELb1ELb0ELb1EEEEEEEEEvNT_6ParamsE)
        .other          _ZN7cutlass13device_kernelIN5flash11enable_sm90INS1_16FlashAttnFwdSm90INS1_25CollectiveMainloopFwdSm90ILi2EN4cute5tupleIJNS5_1CILi1EEES8_S8_EEENS6_IJNS7_ILi192EEENS7_ILi128EEENS7_ILi96EEEEEELi96ENS_12float_e4m3_tEfNS_4arch4Sm90ELb0ELb1ELb1ELb1ELb1ELb0ELb0ELb1ELb1ELb1ELb0ELb0EEENS1_21CollectiveEpilogueFwdINS6_IJSA_SC_SB_EEES9_NS_10bfloat16_tESG_Li384ELb1ELb1ELb0ELb1EEENS1_36VarlenDynamicPersistentTileSchedulerILi192ELi128ELi384ELi128ELb0ELb1ELb1ELb1ELb0ELb1EEEEEEEEEvNT_6ParamsE,@"STO_CUDA_ENTRY STV_DEFAULT"
_ZN7cutlass13device_kernelIN5flash11enable_sm90INS1_16FlashAttnFwdSm90INS1_25CollectiveMainloopFwdSm90ILi2EN4cute5tupleIJNS5_1CILi1EEES8_S8_EEENS6_IJNS7_ILi192EEENS7_ILi128EEENS7_ILi96EEEEEELi96ENS_12float_e4m3_tEfNS_4arch4Sm90ELb0ELb1ELb1ELb1ELb1ELb0ELb0ELb1ELb1ELb1ELb0ELb0EEENS1_21CollectiveEpilogueFwdINS6_IJSA_SC_SB_EEES9_NS_10bfloat16_tESG_Li384ELb1ELb1ELb0ELb1EEENS1_36VarlenDynamicPersistentTileSchedulerILi192ELi128ELi384ELi128ELb0ELb1ELb1ELb1ELb0ELb1EEEEEEEEEvNT_6ParamsE:
[----:B------:R-:W-:Y:S01]  /*0000*/  LDC R1, c[0x0][0x37c] ;  /* 0x0000df00ff017b82 */ /* 0x000fe20000000800 */
[----:B------:R-:W-:Y:S05]  /*0010*/  EXIT ;  /* 0x000000000000794d */ /* 0x000fea0003800000 */
.L_x_31:
        /* <DEDUP_REMOVED lines=14> */
.L_x_76:


//--------------------- .text._ZN7cutlass13device_kernelIN5flash11enable_sm90INS1_16FlashAttnFwdSm90INS1_25CollectiveMainloopFwdSm90ILi2EN4cute5tupleIJNS5_1CILi1EEES8_S8_EEENS6_IJNS7_ILi192EEENS7_ILi128EEENS7_ILi96EEEEEELi96ENS_12float_e4m3_tEfNS_4arch4Sm90ELb0ELb1ELb1ELb1ELb1ELb1ELb0ELb1ELb1ELb1ELb0ELb0EEENS1_21CollectiveEpilogueFwdINS6_IJSA_SC_SB_EEES9_NS_10bfloat16_tESG_Li384ELb1ELb1ELb0ELb1EEENS1_36VarlenDynamicPersistentTileSchedulerILi192ELi128ELi384ELi128ELb0ELb1ELb1ELb1ELb0ELb1EEEEEEEEEvNT_6ParamsE --------------------------
	.section	.text._ZN7cutlass13device_kernelIN5flash11enable_sm90INS1_16FlashAttnFwdSm90INS1_25CollectiveMainloopFwdSm90ILi2EN4cute5tupleIJNS5_1CILi1EEES8_S8_EEENS6_IJNS7_ILi192EEENS7_ILi128EEENS7_ILi96EEEEEELi96ENS_12float_e4m3_tEfNS_4arch4Sm90ELb0ELb1ELb1ELb1ELb1ELb1ELb0ELb1ELb1ELb1ELb0ELb0EEENS1_21CollectiveEpilogueFwdINS6_IJSA_SC_SB_EEES9_NS_10bfloat16_tESG_Li384ELb1ELb1ELb0ELb1EEENS1_36VarlenDynamicPersistentTileSchedulerILi192ELi128ELi384ELi128ELb0ELb1ELb1ELb1ELb0ELb1EEEEEEEEEvNT_6ParamsE,"ax",@progbits
	.align	128
.text._ZN7cutlass13device_kernelIN5flash11enable_sm90INS1_16FlashAttnFwdSm90INS1_25CollectiveMainloopFwdSm90ILi2EN4cute5tupleIJNS5_1CILi1EEES8_S8_EEENS6_IJNS7_ILi192EEENS7_ILi128EEENS7_ILi96EEEEEELi96ENS_12float_e4m3_tEfNS_4arch4Sm90ELb0ELb1ELb1ELb1ELb1ELb1ELb0ELb1ELb1ELb1ELb0ELb0EEENS1_21CollectiveEpilogueFwdINS6_IJSA_SC_SB_EEES9_NS_10bfloat16_tESG_Li384ELb1ELb1ELb0ELb1EEENS1_36VarlenDynamicPersistentTileSchedulerILi192ELi128ELi384ELi128ELb0ELb1ELb1ELb1ELb0ELb1EEEEEEEEEvNT_6ParamsE:
        .type           _ZN7cutlass13device_kernelIN5flash11enable_sm90INS1_16FlashAttnFwdSm90INS1_25CollectiveMainloopFwdSm90ILi2EN4cute5tupleIJNS5_1CILi1EEES8_S8_EEENS6_IJNS7_ILi192EEENS7_ILi128EEENS7_ILi96EEEEEELi96ENS_12float_e4m3_tEfNS_4arch4Sm90ELb0ELb1ELb1ELb1ELb1ELb1ELb0ELb1ELb1ELb1ELb0ELb0EEENS1_21CollectiveEpilogueFwdINS6_IJSA_SC_SB_EEES9_NS_10bfloat16_tESG_Li384ELb1ELb1ELb0ELb1EEENS1_36VarlenDynamicPersistentTileSchedulerILi192ELi128ELi384ELi128ELb0ELb1ELb1ELb1ELb0ELb1EEEEEEEEEvNT_6ParamsE,@function
        .size           _ZN7cutlass13device_kernelIN5flash11enable_sm90INS1_16FlashAttnFwdSm90INS1_25CollectiveMainloopFwdSm90ILi2EN4cute5tupleIJNS5_1CILi1EEES8_S8_EEENS6_IJNS7_ILi192EEENS7_ILi128EEENS7_ILi96EEEEEELi96ENS_12float_e4m3_tEfNS_4arch4Sm90ELb0ELb1ELb1ELb1ELb1ELb1ELb0ELb1ELb1ELb1ELb0ELb0EEENS1_21CollectiveEpilogueFwdINS6_IJSA_SC_SB_EEES9_NS_10bfloat16_tESG_Li384ELb1ELb1ELb0ELb1EEENS1_36VarlenDynamicPersistentTileSchedulerILi192ELi128ELi384ELi128ELb0ELb1ELb1ELb1ELb0ELb1EEEEEEEEEvNT_6ParamsE,(.L_x_77 - _ZN7cutlass13device_kernelIN5flash11enable_sm90INS1_16FlashAttnFwdSm90INS1_25CollectiveMainloopFwdSm90ILi2EN4cute5tupleIJNS5_1CILi1EEES8_S8_EEENS6_IJNS7_ILi192EEENS7_ILi128EEENS7_ILi96EEEEEELi96ENS_12float_e4m3_tEfNS_4arch4Sm90ELb0ELb1ELb1ELb1ELb1ELb1ELb0ELb1ELb1ELb1ELb0ELb0EEENS1_21CollectiveEpilogueFwdINS6_IJSA_SC_SB_EEES9_NS_10bfloat16_tESG_Li384ELb1ELb1ELb0ELb1EEENS1_36VarlenDynamicPersistentTileSchedulerILi192ELi128ELi384ELi128ELb0ELb1ELb1ELb1ELb0ELb1EEEEEEEEEvNT_6ParamsE)
        .other          _ZN7cutlass13device_kernelIN5flash11enable_sm90INS1_16FlashAttnFwdSm90INS1_25CollectiveMainloopFwdSm90ILi2EN4cute5tupleIJNS5_1CILi1EEES8_S8_EEENS6_IJNS7_ILi192EEENS7_ILi128EEENS7_ILi96EEEEEELi96ENS_12float_e4m3_tEfNS_4arch4Sm90ELb0ELb1ELb1ELb1ELb1ELb1ELb0ELb1ELb1ELb1ELb0ELb0EEENS1_21CollectiveEpilogueFwdINS6_IJSA_SC_SB_EEES9_NS_10bfloat16_tESG_Li384ELb1ELb1ELb0ELb1EEENS1_36VarlenDynamicPersistentTileSchedulerILi192ELi128ELi384ELi128ELb0ELb1ELb1ELb1ELb0ELb1EEEEEEEEEvNT_6ParamsE,@"STO_CUDA_ENTRY STV_DEFAULT"
_ZN7cutlass13device_kernelIN5flash11enable_sm90INS1_16FlashAttnFwdSm90INS1_25CollectiveMainloopFwdSm90ILi2EN4cute5tupleIJNS5_1CILi1EEES8_S8_EEENS6_IJNS7_ILi192EEENS7_ILi128EEENS7_ILi96EEEEEELi96ENS_12float_e4m3_tEfNS_4arch4Sm90ELb0ELb1ELb1ELb1ELb1ELb1ELb0ELb1ELb1ELb1ELb0ELb0EEENS1_21CollectiveEpilogueFwdINS6_IJSA_SC_SB_EEES9_NS_10bfloat16_tESG_Li384ELb1ELb1ELb0ELb1EEENS1_36VarlenDynamicPersistentTileSchedulerILi192ELi128ELi384ELi128ELb0ELb1ELb1ELb1ELb0ELb1EEEEEEEEEvNT_6ParamsE:
[----:B------:R-:W-:Y:S01]  /*0000*/  LDC R1, c[0x0][0x37c] ;  /* 0x0000df00ff017b82 */ /* 0x000fe20000000800 */
[----:B------:R-:W-:Y:S05]  /*0010*/  EXIT ;  /* 0x000000000000794d */ /* 0x000fea0003800000 */
.L_x_32:
        /* <DEDUP_REMOVED lines=14> */
.L_x_77:


//--------------------- .text._ZN7cutlass13device_kernelIN5flash11enable_sm90INS1_16FlashAttnFwdSm90INS1_25CollectiveMainloopFwdSm90ILi2EN4cute5tupleIJNS5_1CILi1EEES8_S8_EEENS6_IJNS7_ILi192EEENS7_ILi128EEENS7_ILi96EEEEEELi96ENS_12float_e4m3_tEfNS_4arch4Sm90ELb1ELb0ELb1ELb0ELb1ELb0ELb0ELb1ELb1ELb1ELb0ELb0EEENS1_21CollectiveEpilogueFwdINS6_IJSA_SC_SB_EEES9_NS_10bfloat16_tESG_Li384ELb0ELb1ELb0ELb1EEENS1_30DynamicPersistentTileSchedulerILi384ELi128ELb0ELb1ELb1EEEEEEEEEvNT_6ParamsE --------------------------
	.section	.text._ZN7cutlass13device_kernelIN5flash11enable_sm90INS1_16FlashAttnFwdSm90INS1_25CollectiveMainloopFwdSm90ILi2EN4cute5tupleIJNS5_1CILi1EEES8_S8_EEENS6_IJNS7_ILi192EEENS7_ILi128EEENS7_ILi96EEEEEELi96ENS_12float_e4m3_tEfNS_4arch4Sm90ELb1ELb0ELb1ELb0ELb1ELb0ELb0ELb1ELb1ELb1ELb0ELb0EEENS1_21CollectiveEpilogueFwdINS6_IJSA_SC_SB_EEES9_NS_10bfloat16_tESG_Li384ELb0ELb1ELb0ELb1EEENS1_30DynamicPersistentTileSchedulerILi384ELi128ELb0ELb1ELb1EEEEEEEEEvNT_6ParamsE,"ax",@progbits
	.align	128
.text._ZN7cutlass13device_kernelIN5flash11enable_sm90INS1_16FlashAttnFwdSm90INS1_25CollectiveMainloopFwdSm90ILi2EN4cute5tupleIJNS5_1CILi1EEES8_S8_EEENS6_IJNS7_ILi192EEENS7_ILi128EEENS7_ILi96EEEEEELi96ENS_12float_e4m3_tEfNS_4arch4Sm90ELb1ELb0ELb1ELb0ELb1ELb0ELb0ELb1ELb1ELb1ELb0ELb0EEENS1_21CollectiveEpilogueFwdINS6_IJSA_SC_SB_EEES9_NS_10bfloat16_tESG_Li384ELb0ELb1ELb0ELb1EEENS1_30DynamicPersistentTileSchedulerILi384ELi128ELb0ELb1ELb1EEEEEEEEEvNT_6ParamsE:
        .type           _ZN7cutlass13device_kernelIN5flash11enable_sm90INS1_16FlashAttnFwdSm90INS1_25CollectiveMainloopFwdSm90ILi2EN4cute5tupleIJNS5_1CILi1EEES8_S8_EEENS6_IJNS7_ILi192EEENS7_ILi128EEENS7_ILi96EEEEEELi96ENS_12float_e4m3_tEfNS_4arch4Sm90ELb1ELb0ELb1ELb0ELb1ELb0ELb0ELb1ELb1ELb1ELb0ELb0EEENS1_21CollectiveEpilogueFwdINS6_IJSA_SC_SB_EEES9_NS_10bfloat16_tESG_Li384ELb0ELb1ELb0ELb1EEENS1_30DynamicPersistentTileSchedulerILi384ELi128ELb0ELb1ELb1EEEEEEEEEvNT_6ParamsE,@function
        .size           _ZN7cutlass13device_kernelIN5flash11enable_sm90INS1_16FlashAttnFwdSm90INS1_25CollectiveMainloopFwdSm90ILi2EN4cute5tupleIJNS5_1CILi1EEES8_S8_EEENS6_IJNS7_ILi192EEENS7_ILi128EEENS7_ILi96EEEEEELi96ENS_12float_e4m3_tEfNS_4arch4Sm90ELb1ELb0ELb1ELb0ELb1ELb0ELb0ELb1ELb1ELb1ELb0ELb0EEENS1_21CollectiveEpilogueFwdINS6_IJSA_SC_SB_EEES9_NS_10bfloat16_tESG_Li384ELb0ELb1ELb0ELb1EEENS1_30DynamicPersistentTileSchedulerILi384ELi128ELb0ELb1ELb1EEEEEEEEEvNT_6ParamsE,(.L_x_78 - _ZN7cutlass13device_kernelIN5flash11enable_sm90INS1_16FlashAttnFwdSm90INS1_25CollectiveMainloopFwdSm90ILi2EN4cute5tupleIJNS5_1CILi1EEES8_S8_EEENS6_IJNS7_ILi192EEENS7_ILi128EEENS7_ILi96EEEEEELi96ENS_12float_e4m3_tEfNS_4arch4Sm90ELb1ELb0ELb1ELb0ELb1ELb0ELb0ELb1ELb1ELb1ELb0ELb0EEENS1_21CollectiveEpilogueFwdINS6_IJSA_SC_SB_EEES9_NS_10bfloat16_tESG_Li384ELb0ELb1ELb0ELb1EEENS1_30DynamicPersistentTileSchedulerILi384ELi128ELb0ELb1ELb1EEEEEEEEEvNT_6ParamsE)
        .other          _ZN7cutlass13device_kernelIN5flash11enable_sm90INS1_16FlashAttnFwdSm90INS1_25CollectiveMainloopFwdSm90ILi2EN4cute5tupleIJNS5_1CILi1EEES8_S8_EEENS6_IJNS7_ILi192EEENS7_ILi128EEENS7_ILi96EEEEEELi96ENS_12float_e4m3_tEfNS_4arch4Sm90ELb1ELb0ELb1ELb0ELb1ELb0ELb0ELb1ELb1ELb1ELb0ELb0EEENS1_21CollectiveEpilogueFwdINS6_IJSA_SC_SB_EEES9_NS_10bfloat16_tESG_Li384ELb0ELb1ELb0ELb1EEENS1_30DynamicPersistentTileSchedulerILi384ELi128ELb0ELb1ELb1EEEEEEEEEvNT_6ParamsE,@"STO_CUDA_ENTRY STV_DEFAULT"
_ZN7cutlass13device_kernelIN5flash11enable_sm90INS1_16FlashAttnFwdSm90INS1_25CollectiveMainloopFwdSm90ILi2EN4cute5tupleIJNS5_1CILi1EEES8_S8_EEENS6_IJNS7_ILi192EEENS7_ILi128EEENS7_ILi96EEEEEELi96ENS_12float_e4m3_tEfNS_4arch4Sm90ELb1ELb0ELb1ELb0ELb1ELb0ELb0ELb1ELb1ELb1ELb0ELb0EEENS1_21CollectiveEpilogueFwdINS6_IJSA_SC_SB_EEES9_NS_10bfloat16_tESG_Li384ELb0ELb1ELb0ELb1EEENS1_30DynamicPersistentTileSchedulerILi384ELi128ELb0ELb1ELb1EEEEEEEEEvNT_6ParamsE:
[----:B------:R-:W-:Y:S01]  /*0000*/  LDC R1, c[0x0][0x37c] ;  /* 0x0000df00ff017b82 */ /* 0x000fe20000000800 */
[----:B------:R-:W-:Y:S05]  /*0010*/  EXIT ;  /* 0x000000000000794d */ /* 0x000fea0003800000 */
.L_x_33:
        /* <DEDUP_REMOVED lines=14> */
.L_x_78:


//--------------------- .text._ZN7cutlass13device_kernelIN5flash11enable_sm90INS1_16FlashAttnFwdSm90INS1_25CollectiveMainloopFwdSm90ILi2EN4cute5tupleIJNS5_1CILi1EEES8_S8_EEENS6_IJNS7_ILi192EEENS7_ILi128EEENS7_ILi96EEEEEELi96ENS_12float_e4m3_tEfNS_4arch4Sm90ELb1ELb0ELb1ELb1ELb1ELb0ELb0ELb1ELb1ELb1ELb0ELb0EEENS1_21CollectiveEpilogueFwdINS6_IJSA_SC_SB_EEES9_NS_10bfloat16_tESG_Li384ELb1ELb1ELb0ELb1EEENS1_36VarlenDynamicPersistentTileSchedulerILi192ELi128ELi384ELi128ELb0ELb1ELb1ELb1ELb1ELb1EEEEEEEEEvNT_6ParamsE --------------------------
	.section	.text._ZN7cutlass13device_kernelIN5flash11enable_sm90INS1_16FlashAttnFwdSm90INS1_25CollectiveMainloopFwdSm90ILi2EN4cute5tupleIJNS5_1CILi1EEES8_S8_EEENS6_IJNS7_ILi192EEENS7_ILi128EEENS7_ILi96EEEEEELi96ENS_12float_e4m3_tEfNS_4arch4Sm90ELb1ELb0ELb1ELb1ELb1ELb0ELb0ELb1ELb1ELb1ELb0ELb0EEENS1_21CollectiveEpilogueFwdINS6_IJSA_SC_SB_EEES9_NS_10bfloat16_tESG_Li384ELb1ELb1ELb0ELb1EEENS1_36VarlenDynamicPersistentTileSchedulerILi192ELi128ELi384ELi128ELb0ELb1ELb1ELb1ELb1ELb1EEEEEEEEEvNT_6ParamsE,"ax",@progbits
	.align	128
.text._ZN7cutlass13device_kernelIN5flash11enable_sm90INS1_16FlashAttnFwdSm90INS1_25CollectiveMainloopFwdSm90ILi2EN4cute5tupleIJNS5_1CILi1EEES8_S8_EEENS6_IJNS7_ILi192EEENS7_ILi128EEENS7_ILi96EEEEEELi96ENS_12float_e4m3_tEfNS_4arch4Sm90ELb1ELb0ELb1ELb1ELb1ELb0ELb0ELb1ELb1ELb1ELb0ELb0EEENS1_21CollectiveEpilogueFwdINS6_IJSA_SC_SB_EEES9_NS_10bfloat16_tESG_Li384ELb1ELb1ELb0ELb1EEENS1_36VarlenDynamicPersistentTileSchedulerILi192ELi128ELi384ELi128ELb0ELb1ELb1ELb1ELb1ELb1EEEEEEEEEvNT_6ParamsE:
        .type           _ZN7cutlass13device_kernelIN5flash11enable_sm90INS1_16FlashAttnFwdSm90INS1_25CollectiveMainloopFwdSm90ILi2EN4cute5tupleIJNS5_1CILi1EEES8_S8_EEENS6_IJNS7_ILi192EEENS7_ILi128EEENS7_ILi96EEEEEELi96ENS_12float_e4m3_tEfNS_4arch4Sm90ELb1ELb0ELb1ELb1ELb1ELb0ELb0ELb1ELb1ELb1ELb0ELb0EEENS1_21CollectiveEpilogueFwdINS6_IJSA_SC_SB_EEES9_NS_10bfloat16_tESG_Li384ELb1ELb1ELb0ELb1EEENS1_36VarlenDynamicPersistentTileSchedulerILi192ELi128ELi384ELi128ELb0ELb1ELb1ELb1ELb1ELb1EEEEEEEEEvNT_6ParamsE,@function
        .size           _ZN7cutlass13device_kernelIN5flash11enable_sm90INS1_16FlashAttnFwdSm90INS1_25CollectiveMainloopFwdSm90ILi2EN4cute5tupleIJNS5_1CILi1EEES8_S8_EEENS6_IJNS7_ILi192EEENS7_ILi128EEENS7_ILi96EEEEEELi96ENS_12float_e4m3_tEfNS_4arch4Sm90ELb1ELb0ELb1ELb1ELb1ELb0ELb0ELb1ELb1ELb1ELb0ELb0EEENS1_21CollectiveEpilogueFwdINS6_IJSA_SC_SB_EEES9_NS_10bfloat16_tESG_Li384ELb1ELb1ELb0ELb1EEENS1_36VarlenDynamicPersistentTileSchedulerILi192ELi128ELi384ELi128ELb0ELb1ELb1ELb1ELb1ELb1EEEEEEEEEvNT_6ParamsE,(.L_x_79 - _ZN7cutlass13device_kernelIN5flash11enable_sm90INS1_16FlashAttnFwdSm90INS1_25CollectiveMainloopFwdSm90ILi2EN4cute5tupleIJNS5_1CILi1EEES8_S8_EEENS6_IJNS7_ILi192EEENS7_ILi128EEENS7_ILi96EEEEEELi96ENS_12float_e4m3_tEfNS_4arch4Sm90ELb1ELb0ELb1ELb1ELb1ELb0ELb0ELb1ELb1ELb1ELb0ELb0EEENS1_21CollectiveEpilogueFwdINS6_IJSA_SC_SB_EEES9_NS_10bfloat16_tESG_Li384ELb1ELb1ELb0ELb1EEENS1_36VarlenDynamicPersistentTileSchedulerILi192ELi128ELi384ELi128ELb0ELb1ELb1ELb1ELb1ELb1EEEEEEEEEvNT_6ParamsE)
        .other          _ZN7cutlass13device_kernelIN5flash11enable_sm90INS1_16FlashAttnFwdSm90INS1_25CollectiveMainloopFwdSm90ILi2EN4cute5tupleIJNS5_1CILi1EEES8_S8_EEENS6_IJNS7_ILi192EEENS7_ILi128EEENS7_ILi96EEEEEELi96ENS_12float_e4m3_tEfNS_4arch4Sm90ELb1ELb0ELb1ELb1ELb1ELb0ELb0ELb1ELb1ELb1ELb0ELb0EEENS1_21CollectiveEpilogueFwdINS6_IJSA_SC_SB_EEES9_NS_10bfloat16_tESG_Li384ELb1ELb1ELb0ELb1EEENS1_36VarlenDynamicPersistentTileSchedulerILi192ELi128ELi384ELi128ELb0ELb1ELb1ELb1ELb1ELb1EEEEEEEEEvNT_6ParamsE,@"STO_CUDA_ENTRY STV_DEFAULT"
_ZN7cutlass13device_kernelIN5flash11enable_sm90INS1_16FlashAttnFwdSm90INS1_25CollectiveMainloopFwdSm90ILi2EN4cute5tupleIJNS5_1CILi1EEES8_S8_EEENS6_IJNS7_ILi192EEENS7_ILi128EEENS7_ILi96EEEEEELi96ENS_12float_e4m3_tEfNS_4arch4Sm90ELb1ELb0ELb1ELb1ELb1ELb0ELb0ELb1ELb1ELb1ELb0ELb0EEENS1_21CollectiveEpilogueFwdINS6_IJSA_SC_SB_EEES9_NS_10bfloat16_tESG_Li384ELb1ELb1ELb0ELb1EEENS1_36VarlenDynamicPersistentTileSchedulerILi192ELi128ELi384ELi128ELb0ELb1ELb1ELb1ELb1ELb1EEEEEEEEEvNT_6ParamsE:
[----:B------:R-:W-:Y:S01]  /*0000*/  LDC R1, c[0x0][0x37c] ;  /* 0x0000df00ff017b82 */ /* 0x000fe20000000800 */
[----:B------:R-:W-:Y:S05]  /*0010*/  EXIT ;  /* 0x000000000000794d */ /* 0x000fea0003800000 */
.L_x_34:
        /* <DEDUP_REMOVED lines=14> */
.L_x_79:


//--------------------- .text._ZN7cutlass13device_kernelIN5flash11enable_sm90INS1_16FlashAttnFwdSm90INS1_25CollectiveMainloopFwdSm90ILi2EN4cute5tupleIJNS5_1CILi1EEES8_S8_EEENS6_IJNS7_ILi192EEENS7_ILi128EEENS7_ILi96EEEEEELi96ENS_12float_e4m3_tEfNS_4arch4Sm90ELb1ELb0ELb1ELb1ELb1ELb1ELb0ELb1ELb1ELb1ELb0ELb0EEENS1_21CollectiveEpilogueFwdINS6_IJSA_SC_SB_EEES9_NS_10bfloat16_tESG_Li384ELb1ELb1ELb0ELb1EEENS1_36VarlenDynamicPersistentTileSchedulerILi192ELi128ELi384ELi128ELb0ELb1ELb1ELb1ELb1ELb1EEEEEEEEEvNT_6ParamsE --------------------------
	.section	.text._ZN7cutlass13device_kernelIN5flash11enable_sm90INS1_16FlashAttnFwdSm90INS1_25CollectiveMainloopFwdSm90ILi2EN4cute5tupleIJNS5_1CILi1EEES8_S8_EEENS6_IJNS7_ILi192EEENS7_ILi128EEENS7_ILi96EEEEEELi96ENS_12float_e4m3_tEfNS_4arch4Sm90ELb1ELb0ELb1ELb1ELb1ELb1ELb0ELb1ELb1ELb1ELb0ELb0EEENS1_21CollectiveEpilogueFwdINS6_IJSA_SC_SB_EEES9_NS_10bfloat16_tESG_Li384ELb1ELb1ELb0ELb1EEENS1_36VarlenDynamicPersistentTileSchedulerILi192ELi128ELi384ELi128ELb0ELb1ELb1ELb1ELb1ELb1EEEEEEEEEvNT_6ParamsE,"ax",@progbits
	.align	128
.text._ZN7cutlass13device_kernelIN5flash11enable_sm90INS1_16FlashAttnFwdSm90INS1_25CollectiveMainloopFwdSm90ILi2EN4cute5tupleIJNS5_1CILi1EEES8_S8_EEENS6_IJNS7_ILi192EEENS7_ILi128EEENS7_ILi96EEEEEELi96ENS_12float_e4m3_tEfNS_4arch4Sm90ELb1ELb0ELb1ELb1ELb1ELb1ELb0ELb1ELb1ELb1ELb0ELb0EEENS1_21CollectiveEpilogueFwdINS6_IJSA_SC_SB_EEES9_NS_10bfloat16_tESG_Li384ELb1ELb1ELb0ELb1EEENS1_36VarlenDynamicPersistentTileSchedulerILi192ELi128ELi384ELi128ELb0ELb1ELb1ELb1ELb1ELb1EEEEEEEEEvNT_6ParamsE:
        .type           _ZN7cutlass13device_kernelIN5flash11enable_sm90INS1_16FlashAttnFwdSm90INS1_25CollectiveMainloopFwdSm90ILi2EN4cute5tupleIJNS5_1CILi1EEES8_S8_EEENS6_IJNS7_ILi192EEENS7_ILi128EEENS7_ILi96EEEEEELi96ENS_12float_e4m3_tEfNS_4arch4Sm90ELb1ELb0ELb1ELb1ELb1ELb1ELb0ELb1ELb1ELb1ELb0ELb0EEENS1_21CollectiveEpilogueFwdINS6_IJSA_SC_SB_EEES9_NS_10bfloat16_tESG_Li384ELb1ELb1ELb0ELb1EEENS1_36VarlenDynamicPersistentTileSchedulerILi192ELi128ELi384ELi128ELb0ELb1ELb1ELb1ELb1ELb1EEEEEEEEEvNT_6ParamsE,@function
        .size           _ZN7cutlass13device_kernelIN5flash11enable_sm90INS1_16FlashAttnFwdSm90INS1_25CollectiveMainloopFwdSm90ILi2EN4cute5tupleIJNS5_1CILi1EEES8_S8_EEENS6_IJNS7_ILi192EEENS7_ILi128EEENS7_ILi96EEEEEELi96ENS_12float_e4m3_tEfNS_4arch4Sm90ELb1ELb0ELb1ELb1ELb1ELb1ELb0ELb1ELb1ELb1ELb0ELb0EEENS1_21CollectiveEpilogueFwdINS6_IJSA_SC_SB_EEES9_NS_10bfloat16_tESG_Li384ELb1ELb1ELb0ELb1EEENS1_36VarlenDynamicPersistentTileSchedulerILi192ELi128ELi384ELi128ELb0ELb1ELb1ELb1ELb1ELb1EEEEEEEEEvNT_6ParamsE,(.L_x_80 - _ZN7cutlass13device_kernelIN5flash11enable_sm90INS1_16FlashAttnFwdSm90INS1_25CollectiveMainloopFwdSm90ILi2EN4cute5tupleIJNS5_1CILi1EEES8_S8_EEENS6_IJNS7_ILi192EEENS7_ILi128EEENS7_ILi96EEEEEELi96ENS_12float_e4m3_tEfNS_4arch4Sm90ELb1ELb0ELb1ELb1ELb1ELb1ELb0ELb1ELb1ELb1ELb0ELb0EEENS1_21CollectiveEpilogueFwdINS6_IJSA_SC_SB_EEES9_NS_10bfloat16_tESG_Li384ELb1ELb1ELb0ELb1EEENS1_36VarlenDynamicPersistentTileSchedulerILi192ELi128ELi384ELi128ELb0ELb1ELb1ELb1ELb1ELb1EEEEEEEEEvNT_6ParamsE)
        .other          _ZN7cutlass13device_kernelIN5flash11enable_sm90INS1_16FlashAttnFwdSm90INS1_25CollectiveMainloopFwdSm90ILi2EN4cute5tupleIJNS5_1CILi1EEES8_S8_EEENS6_IJNS7_ILi192EEENS7_ILi128EEENS7_ILi96EEEEEELi96ENS_12float_e4m3_tEfNS_4arch4Sm90ELb1ELb0ELb1ELb1ELb1ELb1ELb0ELb1ELb1ELb1ELb0ELb0EEENS1_21CollectiveEpilogueFwdINS6_IJSA_SC_SB_EEES9_NS_10bfloat16_tESG_Li384ELb1ELb1ELb0ELb1EEENS1_36VarlenDynamicPersistentTileSchedulerILi192ELi128ELi384ELi128ELb0ELb1ELb1ELb1ELb1ELb1EEEEEEEEEvNT_6ParamsE,@"STO_CUDA_ENTRY STV_DEFAULT"
_ZN7cutlass13device_kernelIN5flash11enable_sm90INS1_16FlashAttnFwdSm90INS1_25CollectiveMainloopFwdSm90ILi2EN4cute5tupleIJNS5_1CILi1EEES8_S8_EEENS6_IJNS7_ILi192EEENS7_ILi128EEENS7_ILi96EEEEEELi96ENS_12float_e4m3_tEfNS_4arch4Sm90ELb1ELb0ELb1ELb1ELb1ELb1ELb0ELb1ELb1ELb1ELb0ELb0EEENS1_21CollectiveEpilogueFwdINS6_IJSA_SC_SB_EEES9_NS_10bfloat16_tESG_Li384ELb1ELb1ELb0ELb1EEENS1_36VarlenDynamicPersistentTileSchedulerILi192ELi128ELi384ELi128ELb0ELb1ELb1ELb1ELb1ELb1EEEEEEEEEvNT_6ParamsE:
[----:B------:R-:W-:Y:S01]  /*0000*/  LDC R1, c[0x0][0x37c] ;  /* 0x0000df00ff017b82 */ /* 0x000fe20000000800 */
[----:B------:R-:W-:Y:S05]  /*0010*/  EXIT ;  /* 0x000000000000794d */ /* 0x000fea0003800000 */
.L_x_35:
        /* <DEDUP_REMOVED lines=14> */
.L_x_80:


//--------------------- .text._ZN7cutlass13device_kernelIN5flash11enable_sm90INS1_16FlashAttnFwdSm90INS1_25CollectiveMainloopFwdSm90ILi2EN4cute5tupleIJNS5_1CILi1EEES8_S8_EEENS6_IJNS7_ILi192EEENS7_ILi160EEENS7_ILi64EEEEEELi64ENS_12float_e4m3_tEfNS_4arch4Sm90ELb0ELb0ELb1ELb0ELb1ELb0ELb0ELb1ELb1ELb1ELb0ELb0EEENS1_21CollectiveEpilogueFwdINS6_IJSA_SC_SB_EEES9_NS_10bfloat16_tESG_Li384ELb0ELb1ELb0ELb1EEENS1_29StaticPersistentTileSchedulerILb0EEEEEEEEEvNT_6ParamsE --------------------------
	.section	.text._ZN7cutlass13device_kernelIN5flash11enable_sm90INS1_16FlashAttnFwdSm90INS1_25CollectiveMainloopFwdSm90ILi2EN4cute5tupleIJNS5_1CILi1EEES8_S8_EEENS6_IJNS7_ILi192EEENS7_ILi160EEENS7_ILi64EEEEEELi64ENS_12float_e4m3_tEfNS_4arch4Sm90ELb0ELb0ELb1ELb0ELb1ELb0ELb0ELb1ELb1ELb1ELb0ELb0EEENS1_21CollectiveEpilogueFwdINS6_IJSA_SC_SB_EEES9_NS_10bfloat16_tESG_Li384ELb0ELb1ELb0ELb1EEENS1_29StaticPersistentTileSchedulerILb0EEEEEEEEEvNT_6ParamsE,"ax",@progbits
	.align	128
.text._ZN7cutlass13device_kernelIN5flash11enable_sm90INS1_16FlashAttnFwdSm90INS1_25CollectiveMainloopFwdSm90ILi2EN4cute5tupleIJNS5_1CILi1EEES8_S8_EEENS6_IJNS7_ILi192EEENS7_ILi160EEENS7_ILi64EEEEEELi64ENS_12float_e4m3_tEfNS_4arch4Sm90ELb0ELb0ELb1ELb0ELb1ELb0ELb0ELb1ELb1ELb1ELb0ELb0EEENS1_21CollectiveEpilogueFwdINS6_IJSA_SC_SB_EEES9_NS_10bfloat16_tESG_Li384ELb0ELb1ELb0ELb1EEENS1_29StaticPersistentTileSchedulerILb0EEEEEEEEEvNT_6ParamsE:
        .type           _ZN7cutlass13device_kernelIN5flash11enable_sm90INS1_16FlashAttnFwdSm90INS1_25CollectiveMainloopFwdSm90ILi2EN4cute5tupleIJNS5_1CILi1EEES8_S8_EEENS6_IJNS7_ILi192EEENS7_ILi160EEENS7_ILi64EEEEEELi64ENS_12float_e4m3_tEfNS_4arch4Sm90ELb0ELb0ELb1ELb0ELb1ELb0ELb0ELb1ELb1ELb1ELb0ELb0EEENS1_21CollectiveEpilogueFwdINS6_IJSA_SC_SB_EEES9_NS_10bfloat16_tESG_Li384ELb0ELb1ELb0ELb1EEENS1_29StaticPersistentTileSchedulerILb0EEEEEEEEEvNT_6ParamsE,@function
        .size           _ZN7cutlass13device_kernelIN5flash11enable_sm90INS1_16FlashAttnFwdSm90INS1_25CollectiveMainloopFwdSm90ILi2EN4cute5tupleIJNS5_1CILi1EEES8_S8_EEENS6_IJNS7_ILi192EEENS7_ILi160EEENS7_ILi64EEEEEELi64ENS_12float_e4m3_tEfNS_4arch4Sm90ELb0ELb0ELb1ELb0ELb1ELb0ELb0ELb1ELb1ELb1ELb0ELb0EEENS1_21CollectiveEpilogueFwdINS6_IJSA_SC_SB_EEES9_NS_10bfloat16_tESG_Li384ELb0ELb1ELb0ELb1EEENS1_29StaticPersistentTileSchedulerILb0EEEEEEEEEvNT_6ParamsE,(.L_x_81 - _ZN7cutlass13device_kernelIN5flash11enable_sm90INS1_16FlashAttnFwdSm90INS1_25CollectiveMainloopFwdSm90ILi2EN4cute5tupleIJNS5_1CILi1EEES8_S8_EEENS6_IJNS7_ILi192EEENS7_ILi160EEENS7_ILi64EEEEEELi64ENS_12float_e4m3_tEfNS_4arch4Sm90ELb0ELb0ELb1ELb0ELb1ELb0ELb0ELb1ELb1ELb1ELb0ELb0EEENS1_21CollectiveEpilogueFwdINS6_IJSA_SC_SB_EEES9_NS_10bfloat16_tESG_Li384ELb0ELb1ELb0ELb1EEENS1_29StaticPersistentTileSchedulerILb0EEEEEEEEEvNT_6ParamsE)
        .other          _ZN7cutlass13device_kernelIN5flash11enable_sm90INS1_16FlashAttnFwdSm90INS1_25CollectiveMainloopFwdSm90ILi2EN4cute5tupleIJNS5_1CILi1EEES8_S8_EEENS6_IJNS7_ILi192EEENS7_ILi160EEENS7_ILi64EEEEEELi64ENS_12float_e4m3_tEfNS_4arch4Sm90ELb0ELb0ELb1ELb0ELb1ELb0ELb0ELb1ELb1ELb1ELb0ELb0EEENS1_21CollectiveEpilogueFwdINS6_IJSA_SC_SB_EEES9_NS_10bfloat16_tESG_Li384ELb0ELb1ELb0ELb1EEENS1_29StaticPersistentTileSchedulerILb0EEEEEEEEEvNT_6ParamsE,@"STO_CUDA_ENTRY STV_DEFAULT"
_ZN7cutlass13device_kernelIN5flash11enable_sm90INS1_16FlashAttnFwdSm90INS1_25CollectiveMainloopFwdSm90ILi2EN4cute5tupleIJNS5_1CILi1EEES8_S8_EEENS6_IJNS7_ILi192EEENS7_ILi160EEENS7_ILi64EEEEEELi64ENS_12float_e4m3_tEfNS_4arch4Sm90ELb0ELb0ELb1ELb0ELb1ELb0ELb0ELb1ELb1ELb1ELb0ELb0EEENS1_21CollectiveEpilogueFwdINS6_IJSA_SC_SB_EEES9_NS_10bfloat16_tESG_Li384ELb0ELb1ELb0ELb1EEENS1_29StaticPersistentTileSchedulerILb0EEEEEEEEEvNT_6ParamsE:
[----:B------:R-:W-:Y:S01]  /*0000*/  LDC R1, c[0x0][0x37c] ;  /* 0x0000df00ff017b82 */ /* 0x000fe20000000800 */
[----:B------:R-:W-:Y:S05]  /*0010*/  EXIT ;  /* 0x000000000000794d */ /* 0x000fea0003800000 */
.L_x_36:
        /* <DEDUP_REMOVED lines=14> */
.L_x_81:


//--------------------- .text._ZN7cutlass13device_kernelIN5flash11enable_sm90INS1_16FlashAttnFwdSm90INS1_25CollectiveMainloopFwdSm90ILi2EN4cute5tupleIJNS5_1CILi1EEES8_S8_EEENS6_IJNS7_ILi192EEENS7_ILi160EEENS7_ILi64EEEEEELi64ENS_12float_e4m3_tEfNS_4arch4Sm90ELb0ELb0ELb1ELb1ELb1ELb0ELb0ELb1ELb1ELb1ELb0ELb0EEENS1_21CollectiveEpilogueFwdINS6_IJSA_SC_SB_EEES9_NS_10bfloat16_tESG_Li384ELb1ELb1ELb0ELb1EEENS1_36VarlenDynamicPersistentTileSchedulerILi192ELi160ELi384ELi128ELb0ELb1ELb1ELb0ELb1ELb1EEEEEEEEEvNT_6ParamsE --------------------------
	.section	.text._ZN7cutlass13device_kernelIN5flash11enable_sm90INS1_16FlashAttnFwdSm90INS1_25CollectiveMainloopFwdSm90ILi2EN4cute5tupleIJNS5_1CILi1EEES8_S8_EEENS6_IJNS7_ILi192EEENS7_ILi160EEENS7_ILi64EEEEEELi64ENS_12float_e4m3_tEfNS_4arch4Sm90ELb0ELb0ELb1ELb1ELb1ELb0ELb0ELb1ELb1ELb1ELb0ELb0EEENS1_21CollectiveEpilogueFwdINS6_IJSA_SC_SB_EEES9_NS_10bfloat16_tESG_Li384ELb1ELb1ELb0ELb1EEENS1_36VarlenDynamicPersistentTileSchedulerILi192ELi160ELi384ELi128ELb0ELb1ELb1ELb0ELb1ELb1EEEEEEEEEvNT_6ParamsE,"ax",@progbits
	.align	128
.text._ZN7cutlass13device_kernelIN5flash11enable_sm90INS1_16FlashAttnFwdSm90INS1_25CollectiveMainloopFwdSm90ILi2EN4cute5tupleIJNS5_1CILi1EEES8_S8_EEENS6_IJNS7_ILi192EEENS7_ILi160EEENS7_ILi64EEEEEELi64ENS_12float_e4m3_tEfNS_4arch4Sm90ELb0ELb0ELb1ELb1ELb1ELb0ELb0ELb1ELb1ELb1ELb0ELb0EEENS1_21CollectiveEpilogueFwdINS6_IJSA_SC_SB_EEES9_NS_10bfloat16_tESG_Li384ELb1ELb1ELb0ELb1EEENS1_36VarlenDynamicPersistentTileSchedulerILi192ELi160ELi384ELi128ELb0ELb1ELb1ELb0ELb1ELb1EEEEEEEEEvNT_6ParamsE:
        .type           _ZN7cutlass13device_kernelIN5flash11enable_sm90INS1_16FlashAttnFwdSm90INS1_25CollectiveMainloopFwdSm90ILi2EN4cute5tupleIJNS5_1CILi1EEES8_S8_EEENS6_IJNS7_ILi192EEENS7_ILi160EEENS7_ILi64EEEEEELi64ENS_12float_e4m3_tEfNS_4arch4Sm90ELb0ELb0ELb1ELb1ELb1ELb0ELb0ELb1ELb1ELb1ELb0ELb0EEENS1_21CollectiveEpilogueFwdINS6_IJSA_SC_SB_EEES9_NS_10bfloat16_tESG_Li384ELb1ELb1ELb0ELb1EEENS1_36VarlenDynamicPersistentTileSchedulerILi192ELi160ELi384ELi128ELb0ELb1ELb1ELb0ELb1ELb1EEEEEEEEEvNT_6ParamsE,@function
        .size           _ZN7cutlass13device_kernelIN5flash11enable_sm90INS1_16FlashAttnFwdSm90INS1_25CollectiveMainloopFwdSm90ILi2EN4cute5tupleIJNS5_1CILi1EEES8_S8_EEENS6_IJNS7_ILi192EEENS7_ILi160EEENS7_ILi64EEEEEELi64ENS_12float_e4m3_tEfNS_4arch4Sm90ELb0ELb0ELb1ELb1ELb1ELb0ELb0ELb1ELb1ELb1ELb0ELb0EEENS1_21CollectiveEpilogueFwdINS6_IJSA_SC_SB_EEES9_NS_10bfloat16_tESG_Li384ELb1ELb1ELb0ELb1EEENS1_36VarlenDynamicPersistentTileSchedulerILi192ELi160ELi384ELi128ELb0ELb1ELb1ELb0ELb1ELb1EEEEEEEEEvNT_6ParamsE,(.L_x_82 - _ZN7cutlass13device_kernelIN5flash11enable_sm90INS1_16FlashAttnFwdSm90INS1_25CollectiveMainloopFwdSm90ILi2EN4cute5tupleIJNS5_1CILi1EEES8_S8_EEENS6_IJNS7_ILi192EEENS7_ILi160EEENS7_ILi64EEEEEELi64ENS_12float_e4m3_tEfNS_4arch4Sm90ELb0ELb0ELb1ELb1ELb1ELb0ELb0ELb1ELb1ELb1ELb0ELb0EEENS1_21CollectiveEpilogueFwdINS6_IJSA_SC_SB_EEES9_NS_10bfloat16_tESG_Li384ELb1ELb1ELb0ELb1EEENS1_36VarlenDynamicPersistentTileSchedulerILi192ELi160ELi384ELi128ELb0ELb1ELb1ELb0ELb1ELb1EEEEEEEEEvNT_6ParamsE)
        .other          _ZN7cutlass13device_kernelIN5flash11enable_sm90INS1_16FlashAttnFwdSm90INS1_25CollectiveMainloopFwdSm90ILi2EN4cute5tupleIJNS5_1CILi1EEES8_S8_EEENS6_IJNS7_ILi192EEENS7_ILi160EEENS7_ILi64EEEEEELi64ENS_12float_e4m3_tEfNS_4arch4Sm90ELb0ELb0ELb1ELb1ELb1ELb0ELb0ELb1ELb1ELb1ELb0ELb0EEENS1_21CollectiveEpilogueFwdINS6_IJSA_SC_SB_EEES9_NS_10bfloat16_tESG_Li384ELb1ELb1ELb0ELb1EEENS1_36VarlenDynamicPersistentTileSchedulerILi192ELi160ELi384ELi128ELb0ELb1ELb1ELb0ELb1ELb1EEEEEEEEEvNT_6ParamsE,@"STO_CUDA_ENTRY STV_DEFAULT"
_ZN7cutlass13device_kernelIN5flash11enable_sm90INS1_16FlashAttnFwdSm90INS1_25CollectiveMainloopFwdSm90ILi2EN4cute5tupleIJNS5_1CILi1EEES8_S8_EEENS6_IJNS7_ILi192EEENS7_ILi160EEENS7_ILi64EEEEEELi64ENS_12float_e4m3_tEfNS_4arch4Sm90ELb0ELb0ELb1ELb1ELb1ELb0ELb0ELb1ELb1ELb1ELb0ELb0EEENS1_21CollectiveEpilogueFwdINS6_IJSA_SC_SB_EEES9_NS_10bfloat16_tESG_Li384ELb1ELb1ELb0ELb1EEENS1_36VarlenDynamicPersistentTileSchedulerILi192ELi160ELi384ELi128ELb0ELb1ELb1ELb0ELb1ELb1EEEEEEEEEvNT_6ParamsE:
[----:B------:R-:W-:Y:S01]  /*0000*/  LDC R1, c[0x0][0x37c] ;  /* 0x0000df00ff017b82 */ /* 0x000fe20000000800 */
[----:B------:R-:W-:Y:S05]  /*0010*/  EXIT ;  /* 0x000000000000794d */ /* 0x000fea0003800000 */
.L_x_37:
        /* <DEDUP_REMOVED lines=14> */
.L_x_82:


//--------------------- .text._ZN7cutlass13device_kernelIN5flash11enable_sm90INS1_16FlashAttnFwdSm90INS1_25CollectiveMainloopFwdSm90ILi2EN4cute5tupleIJNS5_1CILi1EEES8_S8_EEENS6_IJNS7_ILi192EEENS7_ILi160EEENS7_ILi64EEEEEELi64ENS_12float_e4m3_tEfNS_4arch4Sm90ELb0ELb0ELb1ELb1ELb1ELb1ELb0ELb1ELb1ELb1ELb0ELb0EEENS1_21CollectiveEpilogueFwdINS6_IJSA_SC_SB_EEES9_NS_10bfloat16_tESG_Li384ELb1ELb1ELb0ELb1EEENS1_36VarlenDynamicPersistentTileSchedulerILi192ELi160ELi384ELi128ELb0ELb1ELb1ELb0ELb1ELb1EEEEEEEEEvNT_6ParamsE --------------------------
	.section	.text._ZN7cutlass13device_kernelIN5flash11enable_sm90INS1_16FlashAttnFwdSm90INS1_25CollectiveMainloopFwdSm90ILi2EN4cute5tupleIJNS5_1CILi1EEES8_S8_EEENS6_IJNS7_ILi192EEENS7_ILi160EEENS7_ILi64EEEEEELi64ENS_12float_e4m3_tEfNS_4arch4Sm90ELb0ELb0ELb1ELb1ELb1ELb1ELb0ELb1ELb1ELb1ELb0ELb0EEENS1_21CollectiveEpilogueFwdINS6_IJSA_SC_SB_EEES9_NS_10bfloat16_tESG_Li384ELb1ELb1ELb0ELb1EEENS1_36VarlenDynamicPersistentTileSchedulerILi192ELi160ELi384ELi128ELb0ELb1ELb1ELb0ELb1ELb1EEEEEEEEEvNT_6ParamsE,"ax",@progbits
	.align	128
.text._ZN7cutlass13device_kernelIN5flash11enable_sm90INS1_16FlashAttnFwdSm90INS1_25CollectiveMainloopFwdSm90ILi2EN4cute5tupleIJNS5_1CILi1EEES8_S8_EEENS6_IJNS7_ILi192EEENS7_ILi160EEENS7_ILi64EEEEEELi64ENS_12float_e4m3_tEfNS_4arch4Sm90ELb0ELb0ELb1ELb1ELb1ELb1ELb0ELb1ELb1ELb1ELb0ELb0EEENS1_21CollectiveEpilogueFwdINS6_IJSA_SC_SB_EEES9_NS_10bfloat16_tESG_Li384ELb1ELb1ELb0ELb1EEENS1_36VarlenDynamicPersistentTileSchedulerILi192ELi160ELi384ELi128ELb0ELb1ELb1ELb0ELb1ELb1EEEEEEEEEvNT_6ParamsE:
        .type           _ZN7cutlass13device_kernelIN5flash11enable_sm90INS1_16FlashAttnFwdSm90INS1_25CollectiveMainloopFwdSm90ILi2EN4cute5tupleIJNS5_1CILi1EEES8_S8_EEENS6_IJNS7_ILi192EEENS7_ILi160EEENS7_ILi64EEEEEELi64ENS_12float_e4m3_tEfNS_4arch4Sm90ELb0ELb0ELb1ELb1ELb1ELb1ELb0ELb1ELb1ELb1ELb0ELb0EEENS1_21CollectiveEpilogueFwdINS6_IJSA_SC_SB_EEES9_NS_10bfloat16_tESG_Li384ELb1ELb1ELb0ELb1EEENS1_36VarlenDynamicPersistentTileSchedulerILi192ELi160ELi384ELi128ELb0ELb1ELb1ELb0ELb1ELb1EEEEEEEEEvNT_6ParamsE,@function
        .size           _ZN7cutlass13device_kernelIN5flash11enable_sm90INS1_16FlashAttnFwdSm90INS1_25CollectiveMainloopFwdSm90ILi2EN4cute5tupleIJNS5_1CILi1EEES8_S8_EEENS6_IJNS7_ILi192EEENS7_ILi160EEENS7_ILi64EEEEEELi64ENS_12float_e4m3_tEfNS_4arch4Sm90ELb0ELb0ELb1ELb1ELb1ELb1ELb0ELb1ELb1ELb1ELb0ELb0EEENS1_21CollectiveEpilogueFwdINS6_IJSA_SC_SB_EEES9_NS_10bfloat16_tESG_Li384ELb1ELb1ELb0ELb1EEENS1_36VarlenDynamicPersistentTileSchedulerILi192ELi160ELi384ELi128ELb0ELb1ELb1ELb0ELb1ELb1EEEEEEEEEvNT_6ParamsE,(.L_x_83 - _ZN7cutlass13device_kernelIN5flash11enable_sm90INS1_16FlashAttnFwdSm90INS1_25CollectiveMainloopFwdSm90ILi2EN4cute5tupleIJNS5_1CILi1EEES8_S8_EEENS6_IJNS7_ILi192EEENS7_ILi160EEENS7_ILi64EEEEEELi64ENS_12float_e4m3_tEfNS_4arch4Sm90ELb0ELb0ELb1ELb1ELb1ELb1ELb0ELb1ELb1ELb1ELb0ELb0EEENS1_21CollectiveEpilogueFwdINS6_IJSA_SC_SB_EEES9_NS_10bfloat16_tESG_Li384ELb1ELb1ELb0ELb1EEENS1_36VarlenDynamicPersistentTileSchedulerILi192ELi160ELi384ELi128ELb0ELb1ELb1ELb0ELb1ELb1EEEEEEEEEvNT_6ParamsE)
        .other          _ZN7cutlass13device_kernelIN5flash11enable_sm90INS1_16FlashAttnFwdSm90INS1_25CollectiveMainloopFwdSm90ILi2EN4cute5tupleIJNS5_1CILi1EEES8_S8_EEENS6_IJNS7_ILi192EEENS7_ILi160EEENS7_ILi64EEEEEELi64ENS_12float_e4m3_tEfNS_4arch4Sm90ELb0ELb0ELb1ELb1ELb1ELb1ELb0ELb1ELb1ELb1ELb0ELb0EEENS1_21CollectiveEpilogueFwdINS6_IJSA_SC_SB_EEES9_NS_10bfloat16_tESG_Li384ELb1ELb1ELb0ELb1EEENS1_36VarlenDynamicPersistentTileSchedulerILi192ELi160ELi384ELi128ELb0ELb1ELb1ELb0ELb1ELb1EEEEEEEEEvNT_6ParamsE,@"STO_CUDA_ENTRY STV_DEFAULT"
_ZN7cutlass13device_kernelIN5flash11enable_sm90INS1_16FlashAttnFwdSm90INS1_25CollectiveMainloopFwdSm90ILi2EN4cute5tupleIJNS5_1CILi1EEES8_S8_EEENS6_IJNS7_ILi192EEENS7_ILi160EEENS7_ILi64EEEEEELi64ENS_12float_e4m3_tEfNS_4arch4Sm90ELb0ELb0ELb1ELb1ELb1ELb1ELb0ELb1ELb1ELb1ELb0ELb0EEENS1_21CollectiveEpilogueFwdINS6_IJSA_SC_SB_EEES9_NS_10bfloat16_tESG_Li384ELb1ELb1ELb0ELb1EEENS1_36VarlenDynamicPersistentTileSchedulerILi192ELi160ELi384ELi128ELb0ELb1ELb1ELb0ELb1ELb1EEEEEEEEEvNT_6ParamsE:
[----:B------:R-:W-:Y:S01]  /*0000*/  LDC R1, c[0x0][0x37c] ;  /* 0x0000df00ff017b82 */ /* 0x000fe20000000800 */
[----:B------:R-:W-:Y:S05]  /*0010*/  EXIT ;  /* 0x000000000000794d */ /* 0x000fea0003800000 */
.L_x_38:
        /* <DEDUP_REMOVED lines=14> */
.L_x_83:


//--------------------- .text._ZN7cutlass13device_kernelIN5flash11enable_sm90INS1_16FlashAttnFwdSm90INS1_25CollectiveMainloopFwdSm90ILi2EN4cute5tupleIJNS5_1CILi1EEES8_S8_EEENS6_IJNS7_ILi192EEENS7_ILi160EEENS7_ILi64EEEEEELi64ENS_12float_e4m3_tEfNS_4arch4Sm90ELb0ELb1ELb1ELb0ELb1ELb0ELb0ELb1ELb1ELb1ELb0ELb0EEENS1_21CollectiveEpilogueFwdINS6_IJSA_SC_SB_EEES9_NS_10bfloat16_tESG_Li384ELb0ELb1ELb0ELb1EEENS1_30DynamicPersistentTileSchedulerILi384ELi128ELb0ELb1ELb1EEEEEEEEEvNT_6ParamsE --------------------------
	.section	.text._ZN7cutlass13device_kernelIN5flash11enable_sm90INS1_16FlashAttnFwdSm90INS1_25CollectiveMainloopFwdSm90ILi2EN4cute5tupleIJNS5_1CILi1EEES8_S8_EEENS6_IJNS7_ILi192EEENS7_ILi160EEENS7_ILi64EEEEEELi64ENS_12float_e4m3_tEfNS_4arch4Sm90ELb0ELb1ELb1ELb0ELb1ELb0ELb0ELb1ELb1ELb1ELb0ELb0EEENS1_21CollectiveEpilogueFwdINS6_IJSA_SC_SB_EEES9_NS_10bfloat16_tESG_Li384ELb0ELb1ELb0ELb1EEENS1_30DynamicPersistentTileSchedulerILi384ELi128ELb0ELb1ELb1EEEEEEEEEvNT_6ParamsE,"ax",@progbits
	.align	128
.text._ZN7cutlass13device_kernelIN5flash11enable_sm90INS1_16FlashAttnFwdSm90INS1_25CollectiveMainloopFwdSm90ILi2EN4cute5tupleIJNS5_1CILi1EEES8_S8_EEENS6_IJNS7_ILi192EEENS7_ILi160EEENS7_ILi64EEEEEELi64ENS_12float_e4m3_tEfNS_4arch4Sm90ELb0ELb1ELb1ELb0ELb1ELb0ELb0ELb1ELb1ELb1ELb0ELb0EEENS1_21CollectiveEpilogueFwdINS6_IJSA_SC_SB_EEES9_NS_10bfloat16_tESG_Li384ELb0ELb1ELb0ELb1EEENS1_30DynamicPersistentTileSchedulerILi384ELi128ELb0ELb1ELb1EEEEEEEEEvNT_6ParamsE:
        .type           _ZN7cutlass13device_kernelIN5flash11enable_sm90INS1_16FlashAttnFwdSm90INS1_25CollectiveMainloopFwdSm90ILi2EN4cute5tupleIJNS5_1CILi1EEES8_S8_EEENS6_IJNS7_ILi192EEENS7_ILi160EEENS7_ILi64EEEEEELi64ENS_12float_e4m3_tEfNS_4arch4Sm90ELb0ELb1ELb1ELb0ELb1ELb0ELb0ELb1ELb1ELb1ELb0ELb0EEENS1_21CollectiveEpilogueFwdINS6_IJSA_SC_SB_EEES9_NS_10bfloat16_tESG_Li384ELb0ELb1ELb0ELb1EEENS1_30DynamicPersistentTileSchedulerILi384ELi128ELb0ELb1ELb1EEEEEEEEEvNT_6ParamsE,@function
        .size           _ZN7cutlass13device_kernelIN5flash11enable_sm90INS1_16FlashAttnFwdSm90INS1_25CollectiveMainloopFwdSm90ILi2EN4cute5tupleIJNS5_1CILi1EEES8_S8_EEENS6_IJNS7_ILi192EEENS7_ILi160EEENS7_ILi64EEEEEELi64ENS_12float_e4m3_tEfNS_4arch4Sm90ELb0ELb1ELb1ELb0ELb1ELb0ELb0ELb1ELb1ELb1ELb0ELb0EEENS1_21CollectiveEpilogueFwdINS6_IJSA_SC_SB_EEES9_NS_10bfloat16_tESG_Li384ELb0ELb1ELb0ELb1EEENS1_30DynamicPersistentTileSchedulerILi384ELi128ELb0ELb1ELb1EEEEEEEEEvNT_6ParamsE,(.L_x_84 - _ZN7cutlass13device_kernelIN5flash11enable_sm90INS1_16FlashAttnFwdSm90INS1_25CollectiveMainloopFwdSm90ILi2EN4cute5tupleIJNS5_1CILi1EEES8_S8_EEENS6_IJNS7_ILi192EEENS7_ILi160EEENS7_ILi64EEEEEELi64ENS_12float_e4m3_tEfNS_4arch4Sm90ELb0ELb1ELb1ELb0ELb1ELb0ELb0ELb1ELb1ELb1ELb0ELb0EEENS1_21CollectiveEpilogueFwdINS6_IJSA_SC_SB_EEES9_NS_10bfloat16_tESG_Li384ELb0ELb1ELb0ELb1EEENS1_30DynamicPersistentTileSchedulerILi384ELi128ELb0ELb1ELb1EEEEEEEEEvNT_6ParamsE)
        .other          _ZN7cutlass13device_kernelIN5flash11enable_sm90INS1_16FlashAttnFwdSm90INS1_25CollectiveMainloopFwdSm90ILi2EN4cute5tupleIJNS5_1CILi1EEES8_S8_EEENS6_IJNS7_ILi192EEENS7_ILi160EEENS7_ILi64EEEEEELi64ENS_12float_e4m3_tEfNS_4arch4Sm90ELb0ELb1ELb1ELb0ELb1ELb0ELb0ELb1ELb1ELb1ELb0ELb0EEENS1_21CollectiveEpilogueFwdINS6_IJSA_SC_SB_EEES9_NS_10bfloat16_tESG_Li384ELb0ELb1ELb0ELb1EEENS1_30DynamicPersistentTileSchedulerILi384ELi128ELb0ELb1ELb1EEEEEEEEEvNT_6ParamsE,@"STO_CUDA_ENTRY STV_DEFAULT"
_ZN7cutlass13device_kernelIN5flash11enable_sm90INS1_16FlashAttnFwdSm90INS1_25CollectiveMainloopFwdSm90ILi2EN4cute5tupleIJNS5_1CILi1EEES8_S8_EEENS6_IJNS7_ILi192EEENS7_ILi160EEENS7_ILi64EEEEEELi64ENS_12float_e4m3_tEfNS_4arch4Sm90ELb0ELb1ELb1ELb0ELb1ELb0ELb0ELb1ELb1ELb1ELb0ELb0EEENS1_21CollectiveEpilogueFwdINS6_IJSA_SC_SB_EEES9_NS_10bfloat16_tESG_Li384ELb0ELb1ELb0ELb1EEENS1_30DynamicPersistentTileSchedulerILi384ELi128ELb0ELb1ELb1EEEEEEEEEvNT_6ParamsE:
[----:B------:R-:W-:Y:S01]  /*0000*/  LDC R1, c[0x0][0x37c] ;  /* 0x0000df00ff017b82 */ /* 0x000fe20000000800 */
[----:B------:R-:W-:Y:S05]  /*0010*/  EXIT ;  /* 0x000000000000794d */ /* 0x000fea0003800000 */
.L_x_39:
        /* <DEDUP_REMOVED lines=14> */
.L_x_84:


//--------------------- .text._ZN7cutlass13device_kernelIN5flash11enable_sm90INS1_16FlashAttnFwdSm90INS1_25CollectiveMainloopFwdSm90ILi2EN4cute5tupleIJNS5_1CILi1EEES8_S8_EEENS6_IJNS7_ILi192EEENS7_ILi160EEENS7_ILi64EEEEEELi64ENS_12float_e4m3_tEfNS_4arch4Sm90ELb0ELb1ELb1ELb1ELb1ELb0ELb0ELb1ELb1ELb1ELb0ELb0EEENS1_21CollectiveEpilogueFwdINS6_IJSA_SC_SB_EEES9_NS_10bfloat16_tESG_Li384ELb1ELb1ELb0ELb1EEENS1_36VarlenDynamicPersistentTileSchedulerILi192ELi160ELi384ELi128ELb0ELb1ELb1ELb1ELb0ELb1EEEEEEEEEvNT_6ParamsE --------------------------
	.section	.text._ZN7cutlass13device_kernelIN5flash11enable_sm90INS1_16FlashAttnFwdSm90INS1_25CollectiveMainloopFwdSm90ILi2EN4cute5tupleIJNS5_1CILi1EEES8_S8_EEENS6_IJNS7_ILi192EEENS7_ILi160EEENS7_ILi64EEEEEELi64ENS_12float_e4m3_tEfNS_4arch4Sm90ELb0ELb1ELb1ELb1ELb1ELb0ELb0ELb1ELb1ELb1ELb0ELb0EEENS1_21CollectiveEpilogueFwdINS6_IJSA_SC_SB_EEES9_NS_10bfloat16_tESG_Li384ELb1ELb1ELb0ELb1EEENS1_36VarlenDynamicPersistentTileSchedulerILi192ELi160ELi384ELi128ELb0ELb1ELb1ELb1ELb0ELb1EEEEEEEEEvNT_6ParamsE,"ax",@progbits
	.align	128
.text._ZN7cutlass13device_kernelIN5flash11enable_sm90INS1_16FlashAttnFwdSm90INS1_25CollectiveMainloopFwdSm90ILi2EN4cute5tupleIJNS5_1CILi1EEES8_S8_EEENS6_IJNS7_ILi192EEENS7_ILi160EEENS7_ILi64EEEEEELi64ENS_12float_e4m3_tEfNS_4arch4Sm90ELb0ELb1ELb1ELb1ELb1ELb0ELb0ELb1ELb1ELb1ELb0ELb0EEENS1_21CollectiveEpilogueFwdINS6_IJSA_SC_SB_EEES9_NS_10bfloat16_tESG_Li384ELb1ELb1ELb0ELb1EEENS1_36VarlenDynamicPersistentTileSchedulerILi192ELi160ELi384ELi128ELb0ELb1ELb1ELb1ELb0ELb1EEEEEEEEEvNT_6ParamsE:
        .type           _ZN7cutlass13device_kernelIN5flash11enable_sm90INS1_16FlashAttnFwdSm90INS1_25CollectiveMainloopFwdSm90ILi2EN4cute5tupleIJNS5_1CILi1EEES8_S8_EEENS6_IJNS7_ILi192EEENS7_ILi160EEENS7_ILi64EEEEEELi64ENS_12float_e4m3_tEfNS_4arch4Sm90ELb0ELb1ELb1ELb1ELb1ELb0ELb0ELb1ELb1ELb1ELb0ELb0EEENS1_21CollectiveEpilogueFwdINS6_IJSA_SC_SB_EEES9_NS_10bfloat16_tESG_Li384ELb1ELb1ELb0ELb1EEENS1_36VarlenDynamicPersistentTileSchedulerILi192ELi160ELi384ELi128ELb0ELb1ELb1ELb1ELb0ELb1EEEEEEEEEvNT_6ParamsE,@function
        .size           _ZN7cutlass13device_kernelIN5flash11enable_sm90INS1_16FlashAttnFwdSm90INS1_25CollectiveMainloopFwdSm90ILi2EN4cute5tupleIJNS5_1CILi1EEES8_S8_EEENS6_IJNS7_ILi192EEENS7_ILi160EEENS7_ILi64EEEEEELi64ENS_12float_e4m3_tEfNS_4arch4Sm90ELb0ELb1ELb1ELb1ELb1ELb0ELb0ELb1ELb1ELb1ELb0ELb0EEENS1_21CollectiveEpilogueFwdINS6_IJSA_SC_SB_EEES9_NS_10bfloat16_tESG_Li384ELb1ELb1ELb0ELb1EEENS1_36VarlenDynamicPersistentTileSchedulerILi192ELi160ELi384ELi128ELb0ELb1ELb1ELb1ELb0ELb1EEEEEEEEEvNT_6ParamsE,(.L_x_85 - _ZN7cutlass13device_kernelIN5flash11enable_sm90INS1_16FlashAttnFwdSm90INS1_25CollectiveMainloopFwdSm90ILi2EN4cute5tupleIJNS5_1CILi1EEES8_S8_EEENS6_IJNS7_ILi192EEENS7_ILi160EEENS7_ILi64EEEEEELi64ENS_12float_e4m3_tEfNS_4arch4Sm90ELb0ELb1ELb1ELb1ELb1ELb0ELb0ELb1ELb1ELb1ELb0ELb0EEENS1_21CollectiveEpilogueFwdINS6_IJSA_SC_SB_EEES9_NS_10bfloat16_tESG_Li384ELb1ELb1ELb0ELb1EEENS1_36VarlenDynamicPersistentTileSchedulerILi192ELi160ELi384ELi128ELb0ELb1ELb1ELb1ELb0ELb1EEEEEEEEEvNT_6ParamsE)
        .other          _ZN7cutlass13device_kernelIN5flash11enable_sm90INS1_16FlashAttnFwdSm90INS1_25CollectiveMainloopFwdSm90ILi2EN4cute5tupleIJNS5_1CILi1EEES8_S8_EEENS6_IJNS7_ILi192EEENS7_ILi160EEENS7_ILi64EEEEEELi64ENS_12float_e4m3_tEfNS_4arch4Sm90ELb0ELb1ELb1ELb1ELb1ELb0ELb0ELb1ELb1ELb1ELb0ELb0EEENS1_21CollectiveEpilogueFwdINS6_IJSA_SC_SB_EEES9_NS_10bfloat16_tESG_Li384ELb1ELb1ELb0ELb1EEENS1_36VarlenDynamicPersistentTileSchedulerILi192ELi160ELi384ELi128ELb0ELb1ELb1ELb1ELb0ELb1EEEEEEEEEvNT_6ParamsE,@"STO_CUDA_ENTRY STV_DEFAULT"
_ZN7cutlass13device_kernelIN5flash11enable_sm90INS1_16FlashAttnFwdSm90INS1_25CollectiveMainloopFwdSm90ILi2EN4cute5tupleIJNS5_1CILi1EEES8_S8_EEENS6_IJNS7_ILi192EEENS7_ILi160EEENS7_ILi64EEEEEELi64ENS_12float_e4m3_tEfNS_4arch4Sm90ELb0ELb1ELb1ELb1ELb1ELb0ELb0ELb1ELb1ELb1ELb0ELb0EEENS1_21CollectiveEpilogueFwdINS6_IJSA_SC_SB_EEES9_NS_10bfloat16_tESG_Li384ELb1ELb1ELb0ELb1EEENS1_36VarlenDynamicPersistentTileSchedulerILi192ELi160ELi384ELi128ELb0ELb1ELb1ELb1ELb0ELb1EEEEEEEEEvNT_6ParamsE:
[----:B------:R-:W-:Y:S01]  /*0000*/  LDC R1, c[0x0][0x37c] ;  /* 0x0000df00ff017b82 */ /* 0x000fe20000000800 */
[----:B------:R-:W-:Y:S05]  /*0010*/  EXIT ;  /* 0x000000000000794d */ /* 0x000fea0003800000 */
.L_x_40:
        /* <DEDUP_REMOVED lines=14> */
.L_x_85:


//--------------------- .text._ZN7cutlass13device_kernelIN5flash11enable_sm90INS1_16FlashAttnFwdSm90INS1_25CollectiveMainloopFwdSm90ILi2EN4cute5tupleIJNS5_1CILi1EEES8_S8_EEENS6_IJNS7_ILi192EEENS7_ILi160EEENS7_ILi64EEEEEELi64ENS_12float_e4m3_tEfNS_4arch4Sm90ELb0ELb1ELb1ELb1ELb1ELb1ELb0ELb1ELb1ELb1ELb0ELb0EEENS1_21CollectiveEpilogueFwdINS6_IJSA_SC_SB_EEES9_NS_10bfloat16_tESG_Li384ELb1ELb1ELb0ELb1EEENS1_36VarlenDynamicPersistentTileSchedulerILi192ELi160ELi384ELi128ELb0ELb1ELb1ELb1ELb0ELb1EEEEEEEEEvNT_6ParamsE --------------------------
	.section	.text._ZN7cutlass13device_kernelIN5flash11enable_sm90INS1_16FlashAttnFwdSm90INS1_25CollectiveMainloopFwdSm90ILi2EN4cute5tupleIJNS5_1CILi1EEES8_S8_EEENS6_IJNS7_ILi192EEENS7_ILi160EEENS7_ILi64EEEEEELi64ENS_12float_e4m3_tEfNS_4arch4Sm90ELb0ELb1ELb1ELb1ELb1ELb1ELb0ELb1ELb1ELb1ELb0ELb0EEENS1_21CollectiveEpilogueFwdINS6_IJSA_SC_SB_EEES9_NS_10bfloat16_tESG_Li384ELb1ELb1ELb0ELb1EEENS1_36VarlenDynamicPersistentTileSchedulerILi192ELi160ELi384ELi128ELb0ELb1ELb1ELb1ELb0ELb1EEEEEEEEEvNT_6ParamsE,"ax",@progbits
	.align	128
.text._ZN7cutlass13device_kernelIN5flash11enable_sm90INS1_16FlashAttnFwdSm90INS1_25CollectiveMainloopFwdSm90ILi2EN4cute5tupleIJNS5_1CILi1EEES8_S8_EEENS6_IJNS7_ILi192EEENS7_ILi160EEENS7_ILi64EEEEEELi64ENS_12float_e4m3_tEfNS_4arch4Sm90ELb0ELb1ELb1ELb1ELb1ELb1ELb0ELb1ELb1ELb1ELb0ELb0EEENS1_21CollectiveEpilogueFwdINS6_IJSA_SC_SB_EEES9_NS_10bfloat16_tESG_Li384ELb1ELb1ELb0ELb1EEENS1_36VarlenDynamicPersistentTileSchedulerILi192ELi160ELi384ELi128ELb0ELb1ELb1ELb1ELb0ELb1EEEEEEEEEvNT_6ParamsE:
        .type           _ZN7cutlass13device_kernelIN5flash11enable_sm90INS1_16FlashAttnFwdSm90INS1_25CollectiveMainloopFwdSm90ILi2EN4cute5tupleIJNS5_1CILi1EEES8_S8_EEENS6_IJNS7_ILi192EEENS7_ILi160EEENS7_ILi64EEEEEELi64ENS_12float_e4m3_tEfNS_4arch4Sm90ELb0ELb1ELb1ELb1ELb1ELb1ELb0ELb1ELb1ELb1ELb0ELb0EEENS1_21CollectiveEpilogueFwdINS6_IJSA_SC_SB_EEES9_NS_10bfloat16_tESG_Li384ELb1ELb1ELb0ELb1EEENS1_36VarlenDynamicPersistentTileSchedulerILi192ELi160ELi384ELi128ELb0ELb1ELb1ELb1ELb0ELb1EEEEEEEEEvNT_6ParamsE,@function
        .size           _ZN7cutlass13device_kernelIN5flash11enable_sm90INS1_16FlashAttnFwdSm90INS1_25CollectiveMainloopFwdSm90ILi2EN4cute5tupleIJNS5_1CILi1EEES8_S8_EEENS6_IJNS7_ILi192EEENS7_ILi160EEENS7_ILi64EEEEEELi64ENS_12float_e4m3_tEfNS_4arch4Sm90ELb0ELb1ELb1ELb1ELb1ELb1ELb0ELb1ELb1ELb1ELb0ELb0EEENS1_21CollectiveEpilogueFwdINS6_IJSA_SC_SB_EEES9_NS_10bfloat16_tESG_Li384ELb1ELb1ELb0ELb1EEENS1_36VarlenDynamicPersistentTileSchedulerILi192ELi160ELi384ELi128ELb0ELb1ELb1ELb1ELb0ELb1EEEEEEEEEvNT_6ParamsE,(.L_x_86 - _ZN7cutlass13device_kernelIN5flash11enable_sm90INS1_16FlashAttnFwdSm90INS1_25CollectiveMainloopFwdSm90ILi2EN4cute5tupleIJNS5_1CILi1EEES8_S8_EEENS6_IJNS7_ILi192EEENS7_ILi160EEENS7_ILi64EEEEEELi64ENS_12float_e4m3_tEfNS_4arch4Sm90ELb0ELb1ELb1ELb1ELb1ELb1ELb0ELb1ELb1ELb1ELb0ELb0EEENS1_21CollectiveEpilogueFwdINS6_IJSA_SC_SB_EEES9_NS_10bfloat16_tESG_Li384ELb1ELb1ELb0ELb1EEENS1_36VarlenDynamicPersistentTileSchedulerILi192ELi160ELi384ELi128ELb0ELb1ELb1ELb1ELb0ELb1EEEEEEEEEvNT_6ParamsE)
        .other          _ZN7cutlass13device_kernelIN5flash11enable_sm90INS1_16FlashAttnFwdSm90INS1_25CollectiveMainloopFwdSm90ILi2EN4cute5tupleIJNS5_1CILi1EEES8_S8_EEENS6_IJNS7_ILi192EEENS7_ILi160EEENS7_ILi64EEEEEELi64ENS_12float_e4m3_tEfNS_4arch4Sm90ELb0ELb1ELb1ELb1ELb1ELb1ELb0ELb1ELb1ELb1ELb0ELb0EEENS1_21CollectiveEpilogueFwdINS6_IJSA_SC_SB_EEES9_NS_10bfloat16_tESG_Li384ELb1ELb1ELb0ELb1EEENS1_36VarlenDynamicPersistentTileSchedulerILi192ELi160ELi384ELi128ELb0ELb1ELb1ELb1ELb0ELb1EEEEEEEEEvNT_6ParamsE,@"STO_CUDA_ENTRY STV_DEFAULT"
_ZN7cutlass13device_kernelIN5flash11enable_sm90INS1_16FlashAttnFwdSm90INS1_25CollectiveMainloopFwdSm90ILi2EN4cute5tupleIJNS5_1CILi1EEES8_S8_EEENS6_IJNS7_ILi192EEENS7_ILi160EEENS7_ILi64EEEEEELi64ENS_12float_e4m3_tEfNS_4arch4Sm90ELb0ELb1ELb1ELb1ELb1ELb1ELb0ELb1ELb1ELb1ELb0ELb0EEENS1_21CollectiveEpilogueFwdINS6_IJSA_SC_SB_EEES9_NS_10bfloat16_tESG_Li384ELb1ELb1ELb0ELb1EEENS1_36VarlenDynamicPersistentTileSchedulerILi192ELi160ELi384ELi128ELb0ELb1ELb1ELb1ELb0ELb1EEEEEEEEEvNT_6ParamsE:
[----:B------:R-:W-:Y:S01]  /*0000*/  LDC R1, c[0x0][0x37c] ;  /* 0x0000df00ff017b82 */ /* 0x000fe20000000800 */
[----:B------:R-:W-:Y:S05]  /*0010*/  EXIT ;  /* 0x000000000000794d */ /* 0x000fea0003800000 */
.L_x_41:
        /* <DEDUP_REMOVED lines=14> */
.L_x_86:


//--------------------- .text._ZN7cutlass13device_kernelIN5flash11enable_sm90INS1_16FlashAttnFwdSm90INS1_25CollectiveMainloopFwdSm90ILi2EN4cute5tupleIJNS5_1CILi1EEES8_S8_EEENS6_IJNS7_ILi192EEENS7_ILi160EEENS7_ILi64EEEEEELi64ENS_12float_e4m3_tEfNS_4arch4Sm90ELb1ELb0ELb1ELb0ELb1ELb0ELb0ELb1ELb1ELb1ELb0ELb0EEENS1_21CollectiveEpilogueFwdINS6_IJSA_SC_SB_EEES9_NS_10bfloat16_tESG_Li384ELb0ELb1ELb0ELb1EEENS1_30DynamicPersistentTileSchedulerILi384ELi128ELb0ELb1ELb1EEEEEEEEEvNT_6ParamsE --------------------------
	.section	.text._ZN7cutlass13device_kernelIN5flash11enable_sm90INS1_16FlashAttnFwdSm90INS1_25CollectiveMainloopFwdSm90ILi2EN4cute5tupleIJNS5_1CILi1EEES8_S8_EEENS6_IJNS7_ILi192EEENS7_ILi160EEENS7_ILi64EEEEEELi64ENS_12float_e4m3_tEfNS_4arch4Sm90ELb1ELb0ELb1ELb0ELb1ELb0ELb0ELb1ELb1ELb1ELb0ELb0EEENS1_21CollectiveEpilogueFwdINS6_IJSA_SC_SB_EEES9_NS_10bfloat16_tESG_Li384ELb0ELb1ELb0ELb1EEENS1_30DynamicPersistentTileSchedulerILi384ELi128ELb0ELb1ELb1EEEEEEEEEvNT_6ParamsE,"ax",@progbits
	.align	128
.text._ZN7cutlass13device_kernelIN5flash11enable_sm90INS1_16FlashAttnFwdSm90INS1_25CollectiveMainloopFwdSm90ILi2EN4cute5tupleIJNS5_1CILi1EEES8_S8_EEENS6_IJNS7_ILi192EEENS7_ILi160EEENS7_ILi64EEEEEELi64ENS_12float_e4m3_tEfNS_4arch4Sm90ELb1ELb0ELb1ELb0ELb1ELb0ELb0ELb1ELb1ELb1ELb0ELb0EEENS1_21CollectiveEpilogueFwdINS6_IJSA_SC_SB_EEES9_NS_10bfloat16_tESG_Li384ELb0ELb1ELb0ELb1EEENS1_30DynamicPersistentTileSchedulerILi384ELi128ELb0ELb1ELb1EEEEEEEEEvNT_6ParamsE:
        .type           _ZN7cutlass13device_kernelIN5flash11enable_sm90INS1_16FlashAttnFwdSm90INS1_25CollectiveMainloopFwdSm90ILi2EN4cute5tupleIJNS5_1CILi1EEES8_S8_EEENS6_IJNS7_ILi192EEENS7_ILi160EEENS7_ILi64EEEEEELi64ENS_12float_e4m3_tEfNS_4arch4Sm90ELb1ELb0ELb1ELb0ELb1ELb0ELb0ELb1ELb1ELb1ELb0ELb0EEENS1_21CollectiveEpilogueFwdINS6_IJSA_SC_SB_EEES9_NS_10bfloat16_tESG_Li384ELb0ELb1ELb0ELb1EEENS1_30DynamicPersistentTileSchedulerILi384ELi128ELb0ELb1ELb1EEEEEEEEEvNT_6ParamsE,@function
        .size           _ZN7cutlass13device_kernelIN5flash11enable_sm90INS1_16FlashAttnFwdSm90INS1_25CollectiveMainloopFwdSm90ILi2EN4cute5tupleIJNS5_1CILi1EEES8_S8_EEENS6_IJNS7_ILi192EEENS7_ILi160EEENS7_ILi64EEEEEELi64ENS_12float_e4m3_tEfNS_4arch4Sm90ELb1ELb0ELb1ELb0ELb1ELb0ELb0ELb1ELb1ELb1ELb0ELb0EEENS1_21CollectiveEpilogueFwdINS6_IJSA_SC_SB_EEES9_NS_10bfloat16_tESG_Li384ELb0ELb1ELb0ELb1EEENS1_30DynamicPersistentTileSchedulerILi384ELi128ELb0ELb1ELb1EEEEEEEEEvNT_6ParamsE,(.L_x_87 - _ZN7cutlass13device_kernelIN5flash11enable_sm90INS1_16FlashAttnFwdSm90INS1_25CollectiveMainloopFwdSm90ILi2EN4cute5tupleIJNS5_1CILi1EEES8_S8_EEENS6_IJNS7_ILi192EEENS7_ILi160EEENS7_ILi64EEEEEELi64ENS_12float_e4m3_tEfNS_4arch4Sm90ELb1ELb0ELb1ELb0ELb1ELb0ELb0ELb1ELb1ELb1ELb0ELb0EEENS1_21CollectiveEpilogueFwdINS6_IJSA_SC_SB_EEES9_NS_10bfloat16_tESG_Li384ELb0ELb1ELb0ELb1EEENS1_30DynamicPersistentTileSchedulerILi384ELi128ELb0ELb1ELb1EEEEEEEEEvNT_6ParamsE)
        .other          _ZN7cutlass13device_kernelIN5flash11enable_sm90INS1_16FlashAttnFwdSm90INS1_25CollectiveMainloopFwdSm90ILi2EN4cute5tupleIJNS5_1CILi1EEES8_S8_EEENS6_IJNS7_ILi192EEENS7_ILi160EEENS7_ILi64EEEEEELi64ENS_12float_e4m3_tEfNS_4arch4Sm90ELb1ELb0ELb1ELb0ELb1ELb0ELb0ELb1ELb1ELb1ELb0ELb0EEENS1_21CollectiveEpilogueFwdINS6_IJSA_SC_SB_EEES9_NS_10bfloat16_tESG_Li384ELb0ELb1ELb0ELb1EEENS1_30DynamicPersistentTileSchedulerILi384ELi128ELb0ELb1ELb1EEEEEEEEEvNT_6ParamsE,@"STO_CUDA_ENTRY STV_DEFAULT"
_ZN7cutlass13device_kernelIN5flash11enable_sm90INS1_16FlashAttnFwdSm90INS1_25CollectiveMainloopFwdSm90ILi2EN4cute5tupleIJNS5_1CILi1EEES8_S8_EEENS6_IJNS7_ILi192EEENS7_ILi160EEENS7_ILi64EEEEEELi64ENS_12float_e4m3_tEfNS_4arch4Sm90ELb1ELb0ELb1ELb0ELb1ELb0ELb0ELb1ELb1ELb1ELb0ELb0EEENS1_21CollectiveEpilogueFwdINS6_IJSA_SC_SB_EEES9_NS_10bfloat16_tESG_Li384ELb0ELb1ELb0ELb1EEENS1_30DynamicPersistentTileSchedulerILi384ELi128ELb0ELb1ELb1EEEEEEEEEvNT_6ParamsE:
[----:B------:R-:W-:Y:S01]  /*0000*/  LDC R1, c[0x0][0x37c] ;  /* 0x0000df00ff017b82 */ /* 0x000fe20000000800 */
[----:B------:R-:W-:Y:S05]  /*0010*/  EXIT ;  /* 0x000000000000794d */ /* 0x000fea0003800000 */
.L_x_42:
        /* <DEDUP_REMOVED lines=14> */
.L_x_87:


//--------------------- .text._ZN7cutlass13device_kernelIN5flash11enable_sm90INS1_16FlashAttnFwdSm90INS1_25CollectiveMainloopFwdSm90ILi2EN4cute5tupleIJNS5_1CILi1EEES8_S8_EEENS6_IJNS7_ILi192EEENS7_ILi160EEENS7_ILi64EEEEEELi64ENS_12float_e4m3_tEfNS_4arch4Sm90ELb1ELb0ELb1ELb1ELb1ELb0ELb0ELb1ELb1ELb1ELb0ELb0EEENS1_21CollectiveEpilogueFwdINS6_IJSA_SC_SB_EEES9_NS_10bfloat16_tESG_Li384ELb1ELb1ELb0ELb1EEENS1_36VarlenDynamicPersistentTileSchedulerILi192ELi160ELi384ELi128ELb0ELb1ELb1ELb1ELb1ELb1EEEEEEEEEvNT_6ParamsE --------------------------
	.section	.text._ZN7cutlass13device_kernelIN5flash11enable_sm90INS1_16FlashAttnFwdSm90INS1_25CollectiveMainloopFwdSm90ILi2EN4cute5tupleIJNS5_1CILi1EEES8_S8_EEENS6_IJNS7_ILi192EEENS7_ILi160EEENS7_ILi64EEEEEELi64ENS_12float_e4m3_tEfNS_4arch4Sm90ELb1ELb0ELb1ELb1ELb1ELb0ELb0ELb1ELb1ELb1ELb0ELb0EEENS1_21CollectiveEpilogueFwdINS6_IJSA_SC_SB_EEES9_NS_10bfloat16_tESG_Li384ELb1ELb1ELb0ELb1EEENS1_36VarlenDynamicPersistentTileSchedulerILi192ELi160ELi384ELi128ELb0ELb1ELb1ELb1ELb1ELb1EEEEEEEEEvNT_6ParamsE,"ax",@progbits
	.align	128
.text._ZN7cutlass13device_kernelIN5flash11enable_sm90INS1_16FlashAttnFwdSm90INS1_25CollectiveMainloopFwdSm90ILi2EN4cute5tupleIJNS5_1CILi1EEES8_S8_EEENS6_IJNS7_ILi192EEENS7_ILi160EEENS7_ILi64EEEEEELi64ENS_12float_e4m3_tEfNS_4arch4Sm90ELb1ELb0ELb1ELb1ELb1ELb0ELb0ELb1ELb1ELb1ELb0ELb0EEENS1_21CollectiveEpilogueFwdINS6_IJSA_SC_SB_EEES9_NS_10bfloat16_tESG_Li384ELb1ELb1ELb0ELb1EEENS1_36VarlenDynamicPersistentTileSchedulerILi192ELi160ELi384ELi128ELb0ELb1ELb1ELb1ELb1ELb1EEEEEEEEEvNT_6ParamsE:
        .type           _ZN7cutlass13device_kernelIN5flash11enable_sm90INS1_16FlashAttnFwdSm90INS1_25CollectiveMainloopFwdSm90ILi2EN4cute5tupleIJNS5_1CILi1EEES8_S8_EEENS6_IJNS7_ILi192EEENS7_ILi160EEENS7_ILi64EEEEEELi64ENS_12float_e4m3_tEfNS_4arch4Sm90ELb1ELb0ELb1ELb1ELb1ELb0ELb0ELb1ELb1ELb1ELb0ELb0EEENS1_21CollectiveEpilogueFwdINS6_IJSA_SC_SB_EEES9_NS_10bfloat16_tESG_Li384ELb1ELb1ELb0ELb1EEENS1_36VarlenDynamicPersistentTileSchedulerILi192ELi160ELi384ELi128ELb0ELb1ELb1ELb1ELb1ELb1EEEEEEEEEvNT_6ParamsE,@function
        .size           _ZN7cutlass13device_kernelIN5flash11enable_sm90INS1_16FlashAttnFwdSm90INS1_25CollectiveMainloopFwdSm90ILi2EN4cute5tupleIJNS5_1CILi1EEES8_S8_EEENS6_IJNS7_ILi192EEENS7_ILi160EEENS7_ILi64EEEEEELi64ENS_12float_e4m3_tEfNS_4arch4Sm90ELb1ELb0ELb1ELb1ELb1ELb0ELb0ELb1ELb1ELb1ELb0ELb0EEENS1_21CollectiveEpilogueFwdINS6_IJSA_SC_SB_EEES9_NS_10bfloat16_tESG_Li384ELb1ELb1ELb0ELb1EEENS1_36VarlenDynamicPersistentTileSchedulerILi192ELi160ELi384ELi128ELb0ELb1ELb1ELb1ELb1ELb1EEEEEEEEEvNT_6ParamsE,(.L_x_88 - _ZN7cutlass13device_kernelIN5flash11enable_sm90INS1_16FlashAttnFwdSm90INS1_25CollectiveMainloopFwdSm90ILi2EN4cute5tupleIJNS5_1CILi1EEES8_S8_EEENS6_IJNS7_ILi192EEENS7_ILi160EEENS7_ILi64EEEEEELi64ENS_12float_e4m3_tEfNS_4arch4Sm90ELb1ELb0ELb1ELb1ELb1ELb0ELb0ELb1ELb1ELb1ELb0ELb0EEENS1_21CollectiveEpilogueFwdINS6_IJSA_SC_SB_EEES9_NS_10bfloat16_tESG_Li384ELb1ELb1ELb0ELb1EEENS1_36VarlenDynamicPersistentTileSchedulerILi192ELi160ELi384ELi128ELb0ELb1ELb1ELb1ELb1ELb1EEEEEEEEEvNT_6ParamsE)
        .other          _ZN7cutlass13device_kernelIN5flash11enable_sm90INS1_16FlashAttnFwdSm90INS1_25CollectiveMainloopFwdSm90ILi2EN4cute5tupleIJNS5_1CILi1EEES8_S8_EEENS6_IJNS7_ILi192EEENS7_ILi160EEENS7_ILi64EEEEEELi64ENS_12float_e4m3_tEfNS_4arch4Sm90ELb1ELb0ELb1ELb1ELb1ELb0ELb0ELb1ELb1ELb1ELb0ELb0EEENS1_21CollectiveEpilogueFwdINS6_IJSA_SC_SB_EEES9_NS_10bfloat16_tESG_Li384ELb1ELb1ELb0ELb1EEENS1_36VarlenDynamicPersistentTileSchedulerILi192ELi160ELi384ELi128ELb0ELb1ELb1ELb1ELb1ELb1EEEEEEEEEvNT_6ParamsE,@"STO_CUDA_ENTRY STV_DEFAULT"
_ZN7cutlass13device_kernelIN5flash11enable_sm90INS1_16FlashAttnFwdSm90INS1_25CollectiveMainloopFwdSm90ILi2EN4cute5tupleIJNS5_1CILi1EEES8_S8_EEENS6_IJNS7_ILi192EEENS7_ILi160EEENS7_ILi64EEEEEELi64ENS_12float_e4m3_tEfNS_4arch4Sm90ELb1ELb0ELb1ELb1ELb1ELb0ELb0ELb1ELb1ELb1ELb0ELb0EEENS1_21CollectiveEpilogueFwdINS6_IJSA_SC_SB_EEES9_NS_10bfloat16_tESG_Li384ELb1ELb1ELb0ELb1EEENS1_36VarlenDynamicPersistentTileSchedulerILi192ELi160ELi384ELi128ELb0ELb1ELb1ELb1ELb1ELb1EEEEEEEEEvNT_6ParamsE:
[----:B------:R-:W-:Y:S01]  /*0000*/  LDC R1, c[0x0][0x37c] ;  /* 0x0000df00ff017b82 */ /* 0x000fe20000000800 */
[----:B------:R-:W-:Y:S05]  /*0010*/  EXIT ;  /* 0x000000000000794d */ /* 0x000fea0003800000 */
.L_x_43:
        /* <DEDUP_REMOVED lines=14> */
.L_x_88:


//--------------------- .text._ZN7cutlass13device_kernelIN5flash11enable_sm90INS1_16FlashAttnFwdSm90INS1_25CollectiveMainloopFwdSm90ILi2EN4cute5tupleIJNS5_1CILi1EEES8_S8_EEENS6_IJNS7_ILi192EEENS7_ILi160EEENS7_ILi64EEEEEELi64ENS_12float_e4m3_tEfNS_4arch4Sm90ELb1ELb0ELb1ELb1ELb1ELb1ELb0ELb1ELb1ELb1ELb0ELb0EEENS1_21CollectiveEpilogueFwdINS6_IJSA_SC_SB_EEES9_NS_10bfloat16_tESG_Li384ELb1ELb1ELb0ELb1EEENS1_36VarlenDynamicPersistentTileSchedulerILi192ELi160ELi384ELi128ELb0ELb1ELb1ELb1ELb1ELb1EEEEEEEEEvNT_6ParamsE --------------------------
	.section	.text._ZN7cutlass13device_kernelIN5flash11enable_sm90INS1_16FlashAttnFwdSm90INS1_25CollectiveMainloopFwdSm90ILi2EN4cute5tupleIJNS5_1CILi1EEES8_S8_EEENS6_IJNS7_ILi192EEENS7_ILi160EEENS7_ILi64EEEEEELi64ENS_12float_e4m3_tEfNS_4arch4Sm90ELb1ELb0ELb1ELb1ELb1ELb1ELb0ELb1ELb1ELb1ELb0ELb0EEENS1_21CollectiveEpilogueFwdINS6_IJSA_SC_SB_EEES9_NS_10bfloat16_tESG_Li384ELb1ELb1ELb0ELb1EEENS1_36VarlenDynamicPersistentTileSchedulerILi192ELi160ELi384ELi128ELb0ELb1ELb1ELb1ELb1ELb1EEEEEEEEEvNT_6ParamsE,"ax",@progbits
	.align	128
.text._ZN7cutlass13device_kernelIN5flash11enable_sm90INS1_16FlashAttnFwdSm90INS1_25CollectiveMainloopFwdSm90ILi2EN4cute5tupleIJNS5_1CILi1EEES8_S8_EEENS6_IJNS7_ILi192EEENS7_ILi160EEENS7_ILi64EEEEEELi64ENS_12float_e4m3_tEfNS_4arch4Sm90ELb1ELb0ELb1ELb1ELb1ELb1ELb0ELb1ELb1ELb1ELb0ELb0EEENS1_21CollectiveEpilogueFwdINS6_IJSA_SC_SB_EEES9_NS_10bfloat16_tESG_Li384ELb1ELb1ELb0ELb1EEENS1_36VarlenDynamicPersistentTileSchedulerILi192ELi160ELi384ELi128ELb0ELb1ELb1ELb1ELb1ELb1EEEEEEEEEvNT_6ParamsE:
        .type           _ZN7cutlass13device_kernelIN5flash11enable_sm90INS1_16FlashAttnFwdSm90INS1_25CollectiveMainloopFwdSm90ILi2EN4cute5tupleIJNS5_1CILi1EEES8_S8_EEENS6_IJNS7_ILi192EEENS7_ILi160EEENS7_ILi64EEEEEELi64ENS_12float_e4m3_tEfNS_4arch4Sm90ELb1ELb0ELb1ELb1ELb1ELb1ELb0ELb1ELb1ELb1ELb0ELb0EEENS1_21CollectiveEpilogueFwdINS6_IJSA_SC_SB_EEES9_NS_10bfloat16_tESG_Li384ELb1ELb1ELb0ELb1EEENS1_36VarlenDynamicPersistentTileSchedulerILi192ELi160ELi384ELi128ELb0ELb1ELb1ELb1ELb1ELb1EEEEEEEEEvNT_6ParamsE,@function
        .size           _ZN7cutlass13device_kernelIN5flash11enable_sm90INS1_16FlashAttnFwdSm90INS1_25CollectiveMainloopFwdSm90ILi2EN4cute5tupleIJNS5_1CILi1EEES8_S8_EEENS6_IJNS7_ILi192EEENS7_ILi160EEENS7_ILi64EEEEEELi64ENS_12float_e4m3_tEfNS_4arch4Sm90ELb1ELb0ELb1ELb1ELb1ELb1ELb0ELb1ELb1ELb1ELb0ELb0EEENS1_21CollectiveEpilogueFwdINS6_IJSA_SC_SB_EEES9_NS_10bfloat16_tESG_Li384ELb1ELb1ELb0ELb1EEENS1_36VarlenDynamicPersistentTileSchedulerILi192ELi160ELi384ELi128ELb0ELb1ELb1ELb1ELb1ELb1EEEEEEEEEvNT_6ParamsE,(.L_x_89 - _ZN7cutlass13device_kernelIN5flash11enable_sm90INS1_16FlashAttnFwdSm90INS1_25CollectiveMainloopFwdSm90ILi2EN4cute5tupleIJNS5_1CILi1EEES8_S8_EEENS6_IJNS7_ILi192EEENS7_ILi160EEENS7_ILi64EEEEEELi64ENS_12float_e4m3_tEfNS_4arch4Sm90ELb1ELb0ELb1ELb1ELb1ELb1ELb0ELb1ELb1ELb1ELb0ELb0EEENS1_21CollectiveEpilogueFwdINS6_IJSA_SC_SB_EEES9_NS_10bfloat16_tESG_Li384ELb1ELb1ELb0ELb1EEENS1_36VarlenDynamicPersistentTileSchedulerILi192ELi160ELi384ELi128ELb0ELb1ELb1ELb1ELb1ELb1EEEEEEEEEvNT_6ParamsE)
        .other          _ZN7cutlass13device_kernelIN5flash11enable_sm90INS1_16FlashAttnFwdSm90INS1_25CollectiveMainloopFwdSm90ILi2EN4cute5tupleIJNS5_1CILi1EEES8_S8_EEENS6_IJNS7_ILi192EEENS7_ILi160EEENS7_ILi64EEEEEELi64ENS_12float_e4m3_tEfNS_4arch4Sm90ELb1ELb0ELb1ELb1ELb1ELb1ELb0ELb1ELb1ELb1ELb0ELb0EEENS1_21CollectiveEpilogueFwdINS6_IJSA_SC_SB_EEES9_NS_10bfloat16_tESG_Li384ELb1ELb1ELb0ELb1EEENS1_36VarlenDynamicPersistentTileSchedulerILi192ELi160ELi384ELi128ELb0ELb1ELb1ELb1ELb1ELb1EEEEEEEEEvNT_6ParamsE,@"STO_CUDA_ENTRY STV_DEFAULT"
_ZN7cutlass13device_kernelIN5flash11enable_sm90INS1_16FlashAttnFwdSm90INS1_25CollectiveMainloopFwdSm90ILi2EN4cute5tupleIJNS5_1CILi1EEES8_S8_EEENS6_IJNS7_ILi192EEENS7_ILi160EEENS7_ILi64EEEEEELi64ENS_12float_e4m3_tEfNS_4arch4Sm90ELb1ELb0ELb1ELb1ELb1ELb1ELb0ELb1ELb1ELb1ELb0ELb0EEENS1_21CollectiveEpilogueFwdINS6_IJSA_SC_SB_EEES9_NS_10bfloat16_tESG_Li384ELb1ELb1ELb0ELb1EEENS1_36VarlenDynamicPersistentTileSchedulerILi192ELi160ELi384ELi128ELb0ELb1ELb1ELb1ELb1ELb1EEEEEEEEEvNT_6ParamsE:
[----:B------:R-:W-:Y:S01]  /*0000*/  LDC R1, c[0x0][0x37c] ;  /* 0x0000df00ff017b82 */ /* 0x000fe20000000800 */
[----:B------:R-:W-:Y:S05]  /*0010*/  EXIT ;  /* 0x000000000000794d */ /* 0x000fea0003800000 */
.L_x_44:
        /* <DEDUP_REMOVED lines=14> */
.L_x_89:


//--------------------- .nv.shared.reserved.0     --------------------------
	.section	.nv.shared.reserved.0,"aw",@nobits
	.weak		__nv_reservedSMEM_offset_0_alias
	.size		__nv_reservedSMEM_offset_0_alias, 0, 64
	.other		__nv_reservedSMEM_offset_0_alias,@"STO_CUDA_RESERVED_SHARED STV_DEFAULT"
__nv_reservedSMEM_offset_0_alias:
	.zero		0
	.zero		64


//--------------------- .nv.global                --------------------------
	.section	.nv.global,"aw",@nobits
.nv.global:
	.type		_ZN80_INTERNAL_56c05319_44_flash_fwd_hdimall_e4m3_paged_softcap_sm90_cu_60c5005d_36014cute1_E,@object
	.size		_ZN80_INTERNAL_56c05319_44_flash_fwd_hdimall_e4m3_paged_softcap_sm90_cu_60c5005d_36014cute1_E,(_ZN80_INTERNAL_56c05319_44_flash_fwd_hdimall_e4m3_paged_softcap_sm90_cu_60c5005d_36014cuda3std3__45__cpo6cbeginE - _ZN80_INTERNAL_56c05319_44_flash_fwd_hdimall_e4m3_paged_softcap_sm90_cu_60c5005d_36014cute1_E)
_ZN80_INTERNAL_56c05319_44_flash_fwd_hdimall_e4m3_paged_softcap_sm90_cu_60c5005d_36014cute1_E:
	.zero		1
	.type		_ZN80_INTERNAL_56c05319_44_flash_fwd_hdimall_e4m3_paged_softcap_sm90_cu_60c5005d_36014cuda3std3__45__cpo6cbeginE,@object
	.size		_ZN80_INTERNAL_56c05319_44_flash_fwd_hdimall_e4m3_paged_softcap_sm90_cu_60c5005d_36014cuda3std3__45__cpo6cbeginE,(_ZN80_INTERNAL_56c05319_44_flash_fwd_hdimall_e4m3_paged_softcap_sm90_cu_60c5005d_36014cuda3std3__48in_placeE - _ZN80_INTERNAL_56c05319_44_flash_fwd_hdimall_e4m3_paged_softcap_sm90_cu_60c5005d_36014cuda3std3__45__cpo6cbeginE)
_ZN80_INTERNAL_56c05319_44_flash_fwd_hdimall_e4m3_paged_softcap_sm90_cu_60c5005d_36014cuda3std3__45__cpo6cbeginE:
	.zero		1
	.type		_ZN80_INTERNAL_56c05319_44_flash_fwd_hdimall_e4m3_paged_softcap_sm90_cu_60c5005d_36014cuda3std3__48in_placeE,@object
	.size		_ZN80_INTERNAL_56c05319_44_flash_fwd_hdimall_e4m3_paged_softcap_sm90_cu_60c5005d_36014cuda3std3__48in_placeE,(_ZN80_INTERNAL_56c05319_44_flash_fwd_hdimall_e4m3_paged_softcap_sm90_cu_60c5005d_36014cuda3std6ranges3__45__cpo9iter_moveE - _ZN80_INTERNAL_56c05319_44_flash_fwd_hdimall_e4m3_paged_softcap_sm90_cu_60c5005d_36014cuda3std3__48in_placeE)
_ZN80_INTERNAL_56c05319_44_flash_fwd_hdimall_e4m3_paged_softcap_sm90_cu_60c5005d_36014cuda3std3__48in_placeE:
	.zero		1
	.type		_ZN80_INTERNAL_56c05319_44_flash_fwd_hdimall_e4m3_paged_softcap_sm90_cu_60c5005d_36014cuda3std6ranges3__45__cpo9iter_moveE,@object
	.size		_ZN80_INTERNAL_56c05319_44_flash_fwd_hdimall_e4m3_paged_softcap_sm90_cu_60c5005d_36014cuda3std6ranges3__45__cpo9iter_moveE,(_ZN80_INTERNAL_56c05319_44_flash_fwd_hdimall_e4m3_paged_softcap_sm90_cu_60c5005d_36014cuda3std3__45__cpo5beginE - _ZN80_INTERNAL_56c05319_44_flash_fwd_hdimall_e4m3_paged_softcap_sm90_cu_60c5005d_36014cuda3std6ranges3__45__cpo9iter_moveE)
_ZN80_INTERNAL_56c05319_44_flash_fwd_hdimall_e4m3_paged_softcap_sm90_cu_60c5005d_36014cuda3std6ranges3__45__cpo9iter_moveE:
	.zero		1
	.type		_ZN80_INTERNAL_56c05319_44_flash_fwd_hdimall_e4m3_paged_softcap_sm90_cu_60c5005d_36014cuda3std3__45__cpo5beginE,@object
	.size		_ZN80_INTERNAL_56c05319_44_flash_fwd_hdimall_e4m3_paged_softcap_sm90_cu_60c5005d_36014cuda3std3__45__cpo5beginE,(_ZN80_INTERNAL_56c05319_44_flash_fwd_hdimall_e4m3_paged_softcap_sm90_cu_60c5005d_36014cuda3std3__482_GLOBAL__N__56c05319_44_flash_fwd_hdimall_e4m3_paged_softcap_sm90_cu_60c5005d_36016ignoreE - _ZN80_INTERNAL_56c05319_44_flash_fwd_hdimall_e4m3_paged_softcap_sm90_cu_60c5005d_36014cuda3std3__45__cpo5beginE)
_ZN80_INTERNAL_56c05319_44_flash_fwd_hdimall_e4m3_paged_softcap_sm90_cu_60c5005d_36014cuda3std3__45__cpo5beginE:
	.zero		1
	.type		_ZN80_INTERNAL_56c05319_44_flash_fwd_hdimall_e4m3_paged_softcap_sm90_cu_60c5005d_36014cuda3std3__482_GLOBAL__N__56c05319_44_flash_fwd_hdimall_e4m3_paged_softcap_sm90_cu_60c5005d_36016ignoreE,@object
	.size		_ZN80_INTERNAL_56c05319_44_flash_fwd_hdimall_e4m3_paged_softcap_sm90_cu_60c5005d_36014cuda3std3__482_GLOBAL__N__56c05319_44_flash_fwd_hdimall_e4m3_paged_softcap_sm90_cu_60c5005d_36016ignoreE,(_ZN80_INTERNAL_56c05319_44_flash_fwd_hdimall_e4m3_paged_softcap_sm90_cu_60c5005d_36014cute7productE - _ZN80_INTERNAL_56c05319_44_flash_fwd_hdimall_e4m3_paged_softcap_sm90_cu_60c5005d_36014cuda3std3__482_GLOBAL__N__56c05319_44_flash_fwd_hdimall_e4m3_paged_softcap_sm90_cu_60c5005d_36016ignoreE)
_ZN80_INTERNAL_56c05319_44_flash_fwd_hdimall_e4m3_paged_softcap_sm90_cu_60c5005d_36014cuda3std3__482_GLOBAL__N__56c05319_44_flash_fwd_hdimall_e4m3_paged_softcap_sm90_cu_60c5005d_36016ignoreE:
	.zero		1
	.type		_ZN80_INTERNAL_56c05319_44_flash_fwd_hdimall_e4m3_paged_softcap_sm90_cu_60c5005d_36014cute7productE,@object
	.size		_ZN80_INTERNAL_56c05319_44_flash_fwd_hdimall_e4m3_paged_softcap_sm90_cu_60c5005d_36014cute7productE,(_ZN80_INTERNAL_56c05319_44_flash_fwd_hdimall_e4m3_paged_softcap_sm90_cu_60c5005d_36014cuda3std3__45__cpo3endE - _ZN80_INTERNAL_56c05319_44_flash_fwd_hdimall_e4m3_paged_softcap_sm90_cu_60c5005d_36014cute7productE)
_ZN80_INTERNAL_56c05319_44_flash_fwd_hdimall_e4m3_paged_softcap_sm90_cu_60c5005d_36014cute7productE:
	.zero		1
	.type		_ZN80_INTERNAL_56c05319_44_flash_fwd_hdimall_e4m3_paged_softcap_sm90_cu_60c5005d_36014cuda3std3__45__cpo3endE,@object
	.size		_ZN80_INTERNAL_56c05319_44_flash_fwd_hdimall_e4m3_paged_softcap_sm90_cu_60c5005d_36014cuda3std3__45__cpo3endE,(_ZN80_INTERNAL_56c05319_44_flash_fwd_hdimall_e4m3_paged_softcap_sm90_cu_60c5005d_36014cuda3std3__419piecewise_constructE - _ZN80_INTERNAL_56c05319_44_flash_fwd_hdimall_e4m3_paged_softcap_sm90_cu_60c5005d_36014cuda3std3__45__cpo3endE)
_ZN80_INTERNAL_56c05319_44_flash_fwd_hdimall_e4m3_paged_softcap_sm90_cu_60c5005d_36014cuda3std3__45__cpo3endE:
	.zero		1
	.type		_ZN80_INTERNAL_56c05319_44_flash_fwd_hdimall_e4m3_paged_softcap_sm90_cu_60c5005d_36014cuda3std3__419piecewise_constructE,@object
	.size		_ZN80_INTERNAL_56c05319_44_flash_fwd_hdimall_e4m3_paged_softcap_sm90_cu_60c5005d_36014cuda3std3__419piecewise_constructE,(_ZN80_INTERNAL_56c05319_44_flash_fwd_hdimall_e4m3_paged_softcap_sm90_cu_60c5005d_36014cuda3std3__45__cpo4cendE - _ZN80_INTERNAL_56c05319_44_flash_fwd_hdimall_e4m3_paged_softcap_sm90_cu_60c5005d_36014cuda3std3__419piecewise_constructE)
_ZN80_INTERNAL_56c05319_44_flash_fwd_hdimall_e4m3_paged_softcap_sm90_cu_60c5005d_36014cuda3std3__419piecewise_constructE:
	.zero		1
	.type		_ZN80_INTERNAL_56c05319_44_flash_fwd_hdimall_e4m3_paged_softcap_sm90_cu_60c5005d_36014cuda3std3__45__cpo4cendE,@object
	.size		_ZN80_INTERNAL_56c05319_44_flash_fwd_hdimall_e4m3_paged_softcap_sm90_cu_60c5005d_36014cuda3std3__45__cpo4cendE,(_ZN80_INTERNAL_56c05319_44_flash_fwd_hdimall_e4m3_paged_softcap_sm90_cu_60c5005d_36014cuda3std6ranges3__45__cpo4swapE - _ZN80_INTERNAL_56c05319_44_flash_fwd_hdimall_e4m3_paged_softcap_sm90_cu_60c5005d_36014cuda3std3__45__cpo4cendE)
_ZN80_INTERNAL_56c05319_44_flash_fwd_hdimall_e4m3_paged_softcap_sm90_cu_60c5005d_36014cuda3std3__45__cpo4cendE:
	.zero		1
	.type		_ZN80_INTERNAL_56c05319_44_flash_fwd_hdimall_e4m3_paged_softcap_sm90_cu_60c5005d_36014cuda3std6ranges3__45__cpo4swapE,@object
	.size		_ZN80_INTERNAL_56c05319_44_flash_fwd_hdimall_e4m3_paged_softcap_sm90_cu_60c5005d_36014cuda3std6ranges3__45__cpo4swapE,(.L_7 - _ZN80_INTERNAL_56c05319_44_flash_fwd_hdimall_e4m3_paged_softcap_sm90_cu_60c5005d_36014cuda3std6ranges3__45__cpo4swapE)
_ZN80_INTERNAL_56c05319_44_flash_fwd_hdimall_e4m3_paged_softcap_sm90_cu_60c5005d_36014cuda3std6ranges3__45__cpo4swapE:
	.zero		1
.L_7:


//--------------------- .nv.constant0._ZN7cutlass13device_kernelIN5flash11enable_sm90INS1_16FlashAttnFwdSm90INS1_25CollectiveMainloopFwdSm90ILi2EN4cute5tupleIJNS5_1CILi1EEES8_S8_EEENS6_IJNS7_ILi128EEESA_NS7_ILi256EEEEEELi256ENS_12float_e4m3_tEfNS_4arch4Sm90ELb0ELb0ELb1ELb0ELb1ELb0ELb0ELb1ELb0ELb1ELb0ELb0EEENS1_21CollectiveEpilogueFwdINS6_IJSA_SB_SA_EEES9_NS_10bfloat16_tESF_Li256ELb0ELb1ELb0ELb1EEENS1_29StaticPersistentTileSchedulerILb0EEEEEEEEEvNT_6ParamsE --------------------------
	.section	.nv.constant0._ZN7cutlass13device_kernelIN5flash11enable_sm90INS1_16FlashAttnFwdSm90INS1_25CollectiveMainloopFwdSm90ILi2EN4cute5tupleIJNS5_1CILi1EEES8_S8_EEENS6_IJNS7_ILi128EEESA_NS7_ILi256EEEEEELi256ENS_12float_e4m3_tEfNS_4arch4Sm90ELb0ELb0ELb1ELb0ELb1ELb0ELb0ELb1ELb0ELb1ELb0ELb0EEENS1_21CollectiveEpilogueFwdINS6_IJSA_SB_SA_EEES9_NS_10bfloat16_tESF_Li256ELb0ELb1ELb0ELb1EEENS1_29StaticPersistentTileSchedulerILb0EEEEEEEEEvNT_6ParamsE,"a",@progbits
	.sectionflags	@""
	.align	4
.nv.constant0._ZN7cutlass13device_kernelIN5flash11enable_sm90INS1_16FlashAttnFwdSm90INS1_25CollectiveMainloopFwdSm90ILi2EN4cute5tupleIJNS5_1CILi1EEES8_S8_EEENS6_IJNS7_ILi128EEESA_NS7_ILi256EEEEEELi256ENS_12float_e4m3_tEfNS_4arch4Sm90ELb0ELb0ELb1ELb0ELb1ELb0ELb0ELb1ELb0ELb1ELb0ELb0EEENS1_21CollectiveEpilogueFwdINS6_IJSA_SB_SA_EEES9_NS_10bfloat16_tESF_Li256ELb0ELb1ELb0ELb1EEENS1_29StaticPersistentTileSchedulerILb0EEEEEEEEEvNT_6ParamsE:
	.zero		3456


//--------------------- .nv.constant0._ZN7cutlass13device_kernelIN5flash11enable_sm90INS1_16FlashAttnFwdSm90INS1_25CollectiveMainloopFwdSm90ILi2EN4cute5tupleIJNS5_1CILi1EEES8_S8_EEENS6_IJNS7_ILi128EEESA_NS7_ILi256EEEEEELi256ENS_12float_e4m3_tEfNS_4arch4Sm90ELb0ELb0ELb1ELb1ELb1ELb0ELb0ELb1ELb0ELb1ELb0ELb0EEENS1_21CollectiveEpilogueFwdINS6_IJSA_SB_SA_EEES9_NS_10bfloat16_tESF_Li256ELb1ELb1ELb0ELb1EEENS1_36VarlenDynamicPersistentTileSchedulerILi128ELi128ELi256ELi128ELb0ELb1ELb1ELb0ELb1ELb1EEEEEEEEEvNT_6ParamsE --------------------------
	.section	.nv.constant0._ZN7cutlass13device_kernelIN5flash11enable_sm90INS1_16FlashAttnFwdSm90INS1_25CollectiveMainloopFwdSm90ILi2EN4cute5tupleIJNS5_1CILi1EEES8_S8_EEENS6_IJNS7_ILi128EEESA_NS7_ILi256EEEEEELi256ENS_12float_e4m3_tEfNS_4arch4Sm90ELb0ELb0ELb1ELb1ELb1ELb0ELb0ELb1ELb0ELb1ELb0ELb0EEENS1_21CollectiveEpilogueFwdINS6_IJSA_SB_SA_EEES9_NS_10bfloat16_tESF_Li256ELb1ELb1ELb0ELb1EEENS1_36VarlenDynamicPersistentTileSchedulerILi128ELi128ELi256ELi128ELb0ELb1ELb1ELb0ELb1ELb1EEEEEEEEEvNT_6ParamsE,"a",@progbits
	.sectionflags	@""
	.align	4
.nv.constant0._ZN7cutlass13device_kernelIN5flash11enable_sm90INS1_16FlashAttnFwdSm90INS1_25CollectiveMainloopFwdSm90ILi2EN4cute5tupleIJNS5_1CILi1EEES8_S8_EEENS6_IJNS7_ILi128EEESA_NS7_ILi256EEEEEELi256ENS_12float_e4m3_tEfNS_4arch4Sm90ELb0ELb0ELb1ELb1ELb1ELb0ELb0ELb1ELb0ELb1ELb0ELb0EEENS1_21CollectiveEpilogueFwdINS6_IJSA_SB_SA_EEES9_NS_10bfloat16_tESF_Li256ELb1ELb1ELb0ELb1EEENS1_36VarlenDynamicPersistentTileSchedulerILi128ELi128ELi256ELi128ELb0ELb1ELb1ELb0ELb1ELb1EEEEEEEEEvNT_6ParamsE:
	.zero		3584


//--------------------- .nv.constant0._ZN7cutlass13device_kernelIN5flash11enable_sm90INS1_16FlashAttnFwdSm90INS1_25CollectiveMainloopFwdSm90ILi2EN4cute5tupleIJNS5_1CILi1EEES8_S8_EEENS6_IJNS7_ILi128EEESA_NS7_ILi256EEEEEELi256ENS_12float_e4m3_tEfNS_4arch4Sm90ELb0ELb0ELb1ELb1ELb1ELb1ELb0ELb1ELb0ELb1ELb0ELb0EEENS1_21CollectiveEpilogueFwdINS6_IJSA_SB_SA_EEES9_NS_10bfloat16_tESF_Li256ELb1ELb1ELb0ELb1EEENS1_36VarlenDynamicPersistentTileSchedulerILi128ELi128ELi256ELi128ELb0ELb1ELb1ELb0ELb1ELb1EEEEEEEEEvNT_6ParamsE --------------------------
	.section	.nv.constant0._ZN7cutlass13device_kernelIN5flash11enable_sm90INS1_16FlashAttnFwdSm90INS1_25CollectiveMainloopFwdSm90ILi2EN4cute5tupleIJNS5_1CILi1EEES8_S8_EEENS6_IJNS7_ILi128EEESA_NS7_ILi256EEEEEELi256ENS_12float_e4m3_tEfNS_4arch4Sm90ELb0ELb0ELb1ELb1ELb1ELb1ELb0ELb1ELb0ELb1ELb0ELb0EEENS1_21CollectiveEpilogueFwdINS6_IJSA_SB_SA_EEES9_NS_10bfloat16_tESF_Li256ELb1ELb1ELb0ELb1EEENS1_36VarlenDynamicPersistentTileSchedulerILi128ELi128ELi256ELi128ELb0ELb1ELb1ELb0ELb1ELb1EEEEEEEEEvNT_6ParamsE,"a",@progbits
	.sectionflags	@""
	.align	4
.nv.constant0._ZN7cutlass13device_kernelIN5flash11enable_sm90INS1_16FlashAttnFwdSm90INS1_25CollectiveMainloopFwdSm90ILi2EN4cute5tupleIJNS5_1CILi1EEES8_S8_EEENS6_IJNS7_ILi128EEESA_NS7_ILi256EEEEEELi256ENS_12float_e4m3_tEfNS_4arch4Sm90ELb0ELb0ELb1ELb1ELb1ELb1ELb0ELb1ELb0ELb1ELb0ELb0EEENS1_21CollectiveEpilogueFwdINS6_IJSA_SB_SA_EEES9_NS_10bfloat16_tESF_Li256ELb1ELb1ELb0ELb1EEENS1_36VarlenDynamicPersistentTileSchedulerILi128ELi128ELi256ELi128ELb0ELb1ELb1ELb0ELb1ELb1EEEEEEEEEvNT_6ParamsE:
	.zero		3584


//--------------------- .nv.constant0._ZN7cutlass13device_kernelIN5flash11enable_sm90INS1_16FlashAttnFwdSm90INS1_25CollectiveMainloopFwdSm90ILi2EN4cute5tupleIJNS5_1CILi1EEES8_S8_EEENS6_IJNS7_ILi128EEENS7_ILi64EEENS7_ILi256EEEEEELi256ENS_12float_e4m3_tEfNS_4arch4Sm90ELb0ELb1ELb1ELb0ELb1ELb0ELb0ELb1ELb0ELb1ELb0ELb0EEENS1_21CollectiveEpilogueFwdINS6_IJSA_SC_SB_EEES9_NS_10bfloat16_tESG_Li256ELb0ELb1ELb0ELb1EEENS1_30DynamicPersistentTileSchedulerILi256ELi128ELb0ELb1ELb1EEEEEEEEEvNT_6ParamsE --------------------------
	.section	.nv.constant0._ZN7cutlass13device_kernelIN5flash11enable_sm90INS1_16FlashAttnFwdSm90INS1_25CollectiveMainloopFwdSm90ILi2EN4cute5tupleIJNS5_1CILi1EEES8_S8_EEENS6_IJNS7_ILi128EEENS7_ILi64EEENS7_ILi256EEEEEELi256ENS_12float_e4m3_tEfNS_4arch4Sm90ELb0ELb1ELb1ELb0ELb1ELb0ELb0ELb1ELb0ELb1ELb0ELb0EEENS1_21CollectiveEpilogueFwdINS6_IJSA_SC_SB_EEES9_NS_10bfloat16_tESG_Li256ELb0ELb1ELb0ELb1EEENS1_30DynamicPersistentTileSchedulerILi256ELi128ELb0ELb1ELb1EEEEEEEEEvNT_6ParamsE,"a",@progbits
	.sectionflags	@""
	.align	4
.nv.constant0._ZN7cutlass13device_kernelIN5flash11enable_sm90INS1_16FlashAttnFwdSm90INS1_25CollectiveMainloopFwdSm90ILi2EN4cute5tupleIJNS5_1CILi1EEES8_S8_EEENS6_IJNS7_ILi128EEENS7_ILi64EEENS7_ILi256EEEEEELi256ENS_12float_e4m3_tEfNS_4arch4Sm90ELb0ELb1ELb1ELb0ELb1ELb0ELb0ELb1ELb0ELb1ELb0ELb0EEENS1_21CollectiveEpilogueFwdINS6_IJSA_SC_SB_EEES9_NS_10bfloat16_tESG_Li256ELb0ELb1ELb0ELb1EEENS1_30DynamicPersistentTileSchedulerILi256ELi128ELb0ELb1ELb1EEEEEEEEEvNT_6ParamsE:
	.zero		3584


//--------------------- .nv.constant0._ZN7cutlass13device_kernelIN5flash11enable_sm90INS1_16FlashAttnFwdSm90INS1_25CollectiveMainloopFwdSm90ILi2EN4cute5tupleIJNS5_1CILi1EEES8_S8_EEENS6_IJNS7_ILi128EEENS7_ILi64EEENS7_ILi256EEEEEELi256ENS_12float_e4m3_tEfNS_4arch4Sm90ELb0ELb1ELb1ELb1ELb1ELb0ELb0ELb1ELb0ELb1ELb0ELb0EEENS1_21CollectiveEpilogueFwdINS6_IJSA_SC_SB_EEES9_NS_10bfloat16_tESG_Li256ELb1ELb1ELb0ELb1EEENS1_36VarlenDynamicPersistentTileSchedulerILi128ELi64ELi256ELi128ELb0ELb1ELb1ELb1ELb0ELb1EEEEEEEEEvNT_6ParamsE --------------------------
	.section	.nv.constant0._ZN7cutlass13device_kernelIN5flash11enable_sm90INS1_16FlashAttnFwdSm90INS1_25CollectiveMainloopFwdSm90ILi2EN4cute5tupleIJNS5_1CILi1EEES8_S8_EEENS6_IJNS7_ILi128EEENS7_ILi64EEENS7_ILi256EEEEEELi256ENS_12float_e4m3_tEfNS_4arch4Sm90ELb0ELb1ELb1ELb1ELb1ELb0ELb0ELb1ELb0ELb1ELb0ELb0EEENS1_21CollectiveEpilogueFwdINS6_IJSA_SC_SB_EEES9_NS_10bfloat16_tESG_Li256ELb1ELb1ELb0ELb1EEENS1_36VarlenDynamicPersistentTileSchedulerILi128ELi64ELi256ELi128ELb0ELb1ELb1ELb1ELb0ELb1EEEEEEEEEvNT_6ParamsE,"a",@progbits
	.sectionflags	@""
	.align	4
.nv.constant0._ZN7cutlass13device_kernelIN5flash11enable_sm90INS1_16FlashAttnFwdSm90INS1_25CollectiveMainloopFwdSm90ILi2EN4cute5tupleIJNS5_1CILi1EEES8_S8_EEENS6_IJNS7_ILi128EEENS7_ILi64EEENS7_ILi256EEEEEELi256ENS_12float_e4m3_tEfNS_4arch4Sm90ELb0ELb1ELb1ELb1ELb1ELb0ELb0ELb1ELb0ELb1ELb0ELb0EEENS1_21CollectiveEpilogueFwdINS6_IJSA_SC_SB_EEES9_NS_10bfloat16_tESG_Li256ELb1ELb1ELb0ELb1EEENS1_36VarlenDynamicPersistentTileSchedulerILi128ELi64ELi256ELi128ELb0ELb1ELb1ELb1ELb0ELb1EEEEEEEEEvNT_6ParamsE:
	.zero		3584


//--------------------- .nv.constant0._ZN7cutlass13device_kernelIN5flash11enable_sm90INS1_16FlashAttnFwdSm90INS1_25CollectiveMainloopFwdSm90ILi2EN4cute5tupleIJNS5_1CILi1EEES8_S8_EEENS6_IJNS7_ILi128EEENS7_ILi64EEENS7_ILi256EEEEEELi256ENS_12float_e4m3_tEfNS_4arch4Sm90ELb0ELb1ELb1ELb1ELb1ELb1ELb0ELb1ELb0ELb1ELb0ELb0EEENS1_21CollectiveEpilogueFwdINS6_IJSA_SC_SB_EEES9_NS_10bfloat16_tESG_Li256ELb1ELb1ELb0ELb1EEENS1_36VarlenDynamicPersistentTileSchedulerILi128ELi64ELi256ELi128ELb0ELb1ELb1ELb1ELb0ELb1EEEEEEEEEvNT_6ParamsE --------------------------
	.section	.nv.constant0._ZN7cutlass13device_kernelIN5flash11enable_sm90INS1_16FlashAttnFwdSm90INS1_25CollectiveMainloopFwdSm90ILi2EN4cute5tupleIJNS5_1CILi1EEES8_S8_EEENS6_IJNS7_ILi128EEENS7_ILi64EEENS7_ILi256EEEEEELi256ENS_12float_e4m3_tEfNS_4arch4Sm90ELb0ELb1ELb1ELb1ELb1ELb1ELb0ELb1ELb0ELb1ELb0ELb0EEENS1_21CollectiveEpilogueFwdINS6_IJSA_SC_SB_EEES9_NS_10bfloat16_tESG_Li256ELb1ELb1ELb0ELb1EEENS1_36VarlenDynamicPersistentTileSchedulerILi128ELi64ELi256ELi128ELb0ELb1ELb1ELb1ELb0ELb1EEEEEEEEEvNT_6ParamsE,"a",@progbits
	.sectionflags	@""
	.align	4
.nv.constant0._ZN7cutlass13device_kernelIN5flash11enable_sm90INS1_16FlashAttnFwdSm90INS1_25CollectiveMainloopFwdSm90ILi2EN4cute5tupleIJNS5_1CILi1EEES8_S8_EEENS6_IJNS7_ILi128EEENS7_ILi64EEENS7_ILi256EEEEEELi256ENS_12float_e4m3_tEfNS_4arch4Sm90ELb0ELb1ELb1ELb1ELb1ELb1ELb0ELb1ELb0ELb1ELb0ELb0EEENS1_21CollectiveEpilogueFwdINS6_IJSA_SC_SB_EEES9_NS_10bfloat16_tESG_Li256ELb1ELb1ELb0ELb1EEENS1_36VarlenDynamicPersistentTileSchedulerILi128ELi64ELi256ELi128ELb0ELb1ELb1ELb1ELb0ELb1EEEEEEEEEvNT_6ParamsE:
	.zero		3584


//--------------------- .nv.constant0._ZN7cutlass13device_kernelIN5flash11enable_sm90INS1_16FlashAttnFwdSm90INS1_25CollectiveMainloopFwdSm90ILi2EN4cute5tupleIJNS5_1CILi1EEES8_S8_EEENS6_IJNS7_ILi128EEESA_NS7_ILi256EEEEEELi256ENS_12float_e4m3_tEfNS_4arch4Sm90ELb1ELb0ELb1ELb0ELb1ELb0ELb0ELb1ELb0ELb1ELb0ELb0EEENS1_21CollectiveEpilogueFwdINS6_IJSA_SB_SA_EEES9_NS_10bfloat16_tESF_Li256ELb0ELb1ELb0ELb1EEENS1_30DynamicPersistentTileSchedulerILi256ELi128ELb0ELb1ELb1EEEEEEEEEvNT_6ParamsE --------------------------
	.section	.nv.constant0._ZN7cutlass13device_kernelIN5flash11enable_sm90INS1_16FlashAttnFwdSm90INS1_25CollectiveMainloopFwdSm90ILi2EN4cute5tupleIJNS5_1CILi1EEES8_S8_EEENS6_IJNS7_ILi128EEESA_NS7_ILi256EEEEEELi256ENS_12float_e4m3_tEfNS_4arch4Sm90ELb1ELb0ELb1ELb0ELb1ELb0ELb0ELb1ELb0ELb1ELb0ELb0EEENS1_21CollectiveEpilogueFwdINS6_IJSA_SB_SA_EEES9_NS_10bfloat16_tESF_Li256ELb0ELb1ELb0ELb1EEENS1_30DynamicPersistentTileSchedulerILi256ELi128ELb0ELb1ELb1EEEEEEEEEvNT_6ParamsE,"a",@progbits
	.sectionflags	@""
	.align	4
.nv.constant0._ZN7cutlass13device_kernelIN5flash11enable_sm90INS1_16FlashAttnFwdSm90INS1_25CollectiveMainloopFwdSm90ILi2EN4cute5tupleIJNS5_1CILi1EEES8_S8_EEENS6_IJNS7_ILi128EEESA_NS7_ILi256EEEEEELi256ENS_12float_e4m3_tEfNS_4arch4Sm90ELb1ELb0ELb1ELb0ELb1ELb0ELb0ELb1ELb0ELb1ELb0ELb0EEENS1_21CollectiveEpilogueFwdINS6_IJSA_SB_SA_EEES9_NS_10bfloat16_tESF_Li256ELb0ELb1ELb0ELb1EEENS1_30DynamicPersistentTileSchedulerILi256ELi128ELb0ELb1ELb1EEEEEEEEEvNT_6ParamsE:
	.zero		3584


//--------------------- .nv.constant0._ZN7cutlass13device_kernelIN5flash11enable_sm90INS1_16FlashAttnFwdSm90INS1_25CollectiveMainloopFwdSm90ILi2EN4cute5tupleIJNS5_1CILi1EEES8_S8_EEENS6_IJNS7_ILi128EEESA_NS7_ILi256EEEEEELi256ENS_12float_e4m3_tEfNS_4arch4Sm90ELb1ELb0ELb1ELb1ELb1ELb0ELb0ELb1ELb0ELb1ELb0ELb0EEENS1_21CollectiveEpilogueFwdINS6_IJSA_SB_SA_EEES9_NS_10bfloat16_tESF_Li256ELb1ELb1ELb0ELb1EEENS1_36VarlenDynamicPersistentTileSchedulerILi128ELi128ELi256ELi128ELb0ELb1ELb1ELb1ELb1ELb1EEEEEEEEEvNT_6ParamsE --------------------------
	.section	.nv.constant0._ZN7cutlass13device_kernelIN5flash11enable_sm90INS1_16FlashAttnFwdSm90INS1_25CollectiveMainloopFwdSm90ILi2EN4cute5tupleIJNS5_1CILi1EEES8_S8_EEENS6_IJNS7_ILi128EEESA_NS7_ILi256EEEEEELi256ENS_12float_e4m3_tEfNS_4arch4Sm90ELb1ELb0ELb1ELb1ELb1ELb0ELb0ELb1ELb0ELb1ELb0ELb0EEENS1_21CollectiveEpilogueFwdINS6_IJSA_SB_SA_EEES9_NS_10bfloat16_tESF_Li256ELb1ELb1ELb0ELb1EEENS1_36VarlenDynamicPersistentTileSchedulerILi128ELi128ELi256ELi128ELb0ELb1ELb1ELb1ELb1ELb1EEEEEEEEEvNT_6ParamsE,"a",@progbits
	.sectionflags	@""
	.align	4
.nv.constant0._ZN7cutlass13device_kernelIN5flash11enable_sm90INS1_16FlashAttnFwdSm90INS1_25CollectiveMainloopFwdSm90ILi2EN4cute5tupleIJNS5_1CILi1EEES8_S8_EEENS6_IJNS7_ILi128EEESA_NS7_ILi256EEEEEELi256ENS_12float_e4m3_tEfNS_4arch4Sm90ELb1ELb0ELb1ELb1ELb1ELb0ELb0ELb1ELb0ELb1ELb0ELb0EEENS1_21CollectiveEpilogueFwdINS6_IJSA_SB_SA_EEES9_NS_10bfloat16_tESF_Li256ELb1ELb1ELb0ELb1EEENS1_36VarlenDynamicPersistentTileSchedulerILi128ELi128ELi256ELi128ELb0ELb1ELb1ELb1ELb1ELb1EEEEEEEEEvNT_6ParamsE:
	.zero		3584


//--------------------- .nv.constant0._ZN7cutlass13device_kernelIN5flash11enable_sm90INS1_16FlashAttnFwdSm90INS1_25CollectiveMainloopFwdSm90ILi2EN4cute5tupleIJNS5_1CILi1EEES8_S8_EEENS6_IJNS7_ILi128EEESA_NS7_ILi256EEEEEELi256ENS_12float_e4m3_tEfNS_4arch4Sm90ELb1ELb0ELb1ELb1ELb1ELb1ELb0ELb1ELb0ELb1ELb0ELb0EEENS1_21CollectiveEpilogueFwdINS6_IJSA_SB_SA_EEES9_NS_10bfloat16_tESF_Li256ELb1ELb1ELb0ELb1EEENS1_36VarlenDynamicPersistentTileSchedulerILi128ELi128ELi256ELi128ELb0ELb1ELb1ELb1ELb1ELb1EEEEEEEEEvNT_6ParamsE --------------------------
	.section	.nv.constant0._ZN7cutlass13device_kernelIN5flash11enable_sm90INS1_16FlashAttnFwdSm90INS1_25CollectiveMainloopFwdSm90ILi2EN4cute5tupleIJNS5_1CILi1EEES8_S8_EEENS6_IJNS7_ILi128EEESA_NS7_ILi256EEEEEELi256ENS_12float_e4m3_tEfNS_4arch4Sm90ELb1ELb0ELb1ELb1ELb1ELb1ELb0ELb1ELb0ELb1ELb0ELb0EEENS1_21CollectiveEpilogueFwdINS6_IJSA_SB_SA_EEES9_NS_10bfloat16_tESF_Li256ELb1ELb1ELb0ELb1EEENS1_36VarlenDynamicPersistentTileSchedulerILi128ELi128ELi256ELi128ELb0ELb1ELb1ELb1ELb1ELb1EEEEEEEEEvNT_6ParamsE,"a",@progbits
	.sectionflags	@""
	.align	4
.nv.constant0._ZN7cutlass13device_kernelIN5flash11enable_sm90INS1_16FlashAttnFwdSm90INS1_25CollectiveMainloopFwdSm90ILi2EN4cute5tupleIJNS5_1CILi1EEES8_S8_EEENS6_IJNS7_ILi128EEESA_NS7_ILi256EEEEEELi256ENS_12float_e4m3_tEfNS_4arch4Sm90ELb1ELb0ELb1ELb1ELb1ELb1ELb0ELb1ELb0ELb1ELb0ELb0EEENS1_21CollectiveEpilogueFwdINS6_IJSA_SB_SA_EEES9_NS_10bfloat16_tESF_Li256ELb1ELb1ELb0ELb1EEENS1_36VarlenDynamicPersistentTileSchedulerILi128ELi128ELi256ELi128ELb0ELb1ELb1ELb1ELb1ELb1EEEEEEEEEvNT_6ParamsE:
	.zero		3584


//--------------------- .nv.constant0._ZN7cutlass13device_kernelIN5flash11enable_sm90INS1_16FlashAttnFwdSm90INS1_25CollectiveMainloopFwdSm90ILi2EN4cute5tupleIJNS5_1CILi1EEES8_S8_EEENS6_IJNS7_ILi128EEENS7_ILi160EEENS7_ILi192EEEEEELi192ENS_12float_e4m3_tEfNS_4arch4Sm90ELb0ELb0ELb1ELb0ELb1ELb0ELb0ELb1ELb1ELb1ELb0ELb0EEENS1_21CollectiveEpilogueFwdINS6_IJSA_SC_SB_EEES9_NS_10bfloat16_tESG_Li256ELb0ELb1ELb0ELb1EEENS1_29StaticPersistentTileSchedulerILb0EEEEEEEEEvNT_6ParamsE --------------------------
	.section	.nv.constant0._ZN7cutlass13device_kernelIN5flash11enable_sm90INS1_16FlashAttnFwdSm90INS1_25CollectiveMainloopFwdSm90ILi2EN4cute5tupleIJNS5_1CILi1EEES8_S8_EEENS6_IJNS7_ILi128EEENS7_ILi160EEENS7_ILi192EEEEEELi192ENS_12float_e4m3_tEfNS_4arch4Sm90ELb0ELb0ELb1ELb0ELb1ELb0ELb0ELb1ELb1ELb1ELb0ELb0EEENS1_21CollectiveEpilogueFwdINS6_IJSA_SC_SB_EEES9_NS_10bfloat16_tESG_Li256ELb0ELb1ELb0ELb1EEENS1_29StaticPersistentTileSchedulerILb0EEEEEEEEEvNT_6ParamsE,"a",@progbits
	.sectionflags	@""
	.align	4
.nv.constant0._ZN7cutlass13device_kernelIN5flash11enable_sm90INS1_16FlashAttnFwdSm90INS1_25CollectiveMainloopFwdSm90ILi2EN4cute5tupleIJNS5_1CILi1EEES8_S8_EEENS6_IJNS7_ILi128EEENS7_ILi160EEENS7_ILi192EEEEEELi192ENS_12float_e4m3_tEfNS_4arch4Sm90ELb0ELb0ELb1ELb0ELb1ELb0ELb0ELb1ELb1ELb1ELb0ELb0EEENS1_21CollectiveEpilogueFwdINS6_IJSA_SC_SB_EEES9_NS_10bfloat16_tESG_Li256ELb0ELb1ELb0ELb1EEENS1_29StaticPersistentTileSchedulerILb0EEEEEEEEEvNT_6ParamsE:
	.zero		3456


//--------------------- .nv.constant0._ZN7cutlass13device_kernelIN5flash11enable_sm90INS1_16FlashAttnFwdSm90INS1_25CollectiveMainloopFwdSm90ILi2EN4cute5tupleIJNS5_1CILi1EEES8_S8_EEENS6_IJNS7_ILi128EEENS7_ILi160EEENS7_ILi192EEEEEELi192ENS_12float_e4m3_tEfNS_4arch4Sm90ELb0ELb0ELb1ELb1ELb1ELb0ELb0ELb1ELb1ELb1ELb0ELb0EEENS1_21CollectiveEpilogueFwdINS6_IJSA_SC_SB_EEES9_NS_10bfloat16_tESG_Li256ELb1ELb1ELb0ELb1EEENS1_36VarlenDynamicPersistentTileSchedulerILi128ELi160ELi256ELi128ELb0ELb1ELb1ELb0ELb1ELb1EEEEEEEEEvNT_6ParamsE --------------------------
	.section	.nv.constant0._ZN7cutlass13device_kernelIN5flash11enable_sm90INS1_16FlashAttnFwdSm90INS1_25CollectiveMainloopFwdSm90ILi2EN4cute5tupleIJNS5_1CILi1EEES8_S8_EEENS6_IJNS7_ILi128EEENS7_ILi160EEENS7_ILi192EEEEEELi192ENS_12float_e4m3_tEfNS_4arch4Sm90ELb0ELb0ELb1ELb1ELb1ELb0ELb0ELb1ELb1ELb1ELb0ELb0EEENS1_21CollectiveEpilogueFwdINS6_IJSA_SC_SB_EEES9_NS_10bfloat16_tESG_Li256ELb1ELb1ELb0ELb1EEENS1_36VarlenDynamicPersistentTileSchedulerILi128ELi160ELi256ELi128ELb0ELb1ELb1ELb0ELb1ELb1EEEEEEEEEvNT_6ParamsE,"a",@progbits
	.sectionflags	@""
	.align	4
.nv.constant0._ZN7cutlass13device_kernelIN5flash11enable_sm90INS1_16FlashAttnFwdSm90INS1_25CollectiveMainloopFwdSm90ILi2EN4cute5tupleIJNS5_1CILi1EEES8_S8_EEENS6_IJNS7_ILi128EEENS7_ILi160EEENS7_ILi192EEEEEELi192ENS_12float_e4m3_tEfNS_4arch4Sm90ELb0ELb0ELb1ELb1ELb1ELb0ELb0ELb1ELb1ELb1ELb0ELb0EEENS1_21CollectiveEpilogueFwdINS6_IJSA_SC_SB_EEES9_NS_10bfloat16_tESG_Li256ELb1ELb1ELb0ELb1EEENS1_36VarlenDynamicPersistentTileSchedulerILi128ELi160ELi256ELi128ELb0ELb1ELb1ELb0ELb1ELb1EEEEEEEEEvNT_6ParamsE:
	.zero		3584


//--------------------- .nv.constant0._ZN7cutlass13device_kernelIN5flash11enable_sm90INS1_16FlashAttnFwdSm90INS1_25CollectiveMainloopFwdSm90ILi2EN4cute5tupleIJNS5_1CILi1EEES8_S8_EEENS6_IJNS7_ILi128EEENS7_ILi160EEENS7_ILi192EEEEEELi192ENS_12float_e4m3_tEfNS_4arch4Sm90ELb0ELb0ELb1ELb1ELb1ELb1ELb0ELb1ELb1ELb1ELb0ELb0EEENS1_21CollectiveEpilogueFwdINS6_IJSA_SC_SB_EEES9_NS_10bfloat16_tESG_Li256ELb1ELb1ELb0ELb1EEENS1_36VarlenDynamicPersistentTileSchedulerILi128ELi160ELi256ELi128ELb0ELb1ELb1ELb0ELb1ELb1EEEEEEEEEvNT_6ParamsE --------------------------
	.section	.nv.constant0._ZN7cutlass13device_kernelIN5flash11enable_sm90INS1_16FlashAttnFwdSm90INS1_25CollectiveMainloopFwdSm90ILi2EN4cute5tupleIJNS5_1CILi1EEES8_S8_EEENS6_IJNS7_ILi128EEENS7_ILi160EEENS7_ILi192EEEEEELi192ENS_12float_e4m3_tEfNS_4arch4Sm90ELb0ELb0ELb1ELb1ELb1ELb1ELb0ELb1ELb1ELb1ELb0ELb0EEENS1_21CollectiveEpilogueFwdINS6_IJSA_SC_SB_EEES9_NS_10bfloat16_tESG_Li256ELb1ELb1ELb0ELb1EEENS1_36VarlenDynamicPersistentTileSchedulerILi128ELi160ELi256ELi128ELb0ELb1ELb1ELb0ELb1ELb1EEEEEEEEEvNT_6ParamsE,"a",@progbits
	.sectionflags	@""
	.align	4
.nv.constant0._ZN7cutlass13device_kernelIN5flash11enable_sm90INS1_16FlashAttnFwdSm90INS1_25CollectiveMainloopFwdSm90ILi2EN4cute5tupleIJNS5_1CILi1EEES8_S8_EEENS6_IJNS7_ILi128EEENS7_ILi160EEENS7_ILi192EEEEEELi192ENS_12float_e4m3_tEfNS_4arch4Sm90ELb0ELb0ELb1ELb1ELb1ELb1ELb0ELb1ELb1ELb1ELb0ELb0EEENS1_21CollectiveEpilogueFwdINS6_IJSA_SC_SB_EEES9_NS_10bfloat16_tESG_Li256ELb1ELb1ELb0ELb1EEENS1_36VarlenDynamicPersistentTileSchedulerILi128ELi160ELi256ELi128ELb0ELb1ELb1ELb0ELb1ELb1EEEEEEEEEvNT_6ParamsE:
	.zero		3584


//--------------------- .nv.constant0._ZN7cutlass13device_kernelIN5flash11enable_sm90INS1_16FlashAttnFwdSm90INS1_25CollectiveMainloopFwdSm90ILi2EN4cute5tupleIJNS5_1CILi1EEES8_S8_EEENS6_IJNS7_ILi128EEESA_NS7_ILi192EEEEEELi192ENS_12float_e4m3_tEfNS_4arch4Sm90ELb0ELb1ELb1ELb0ELb1ELb0ELb0ELb1ELb1ELb1ELb0ELb0EEENS1_21CollectiveEpilogueFwdINS6_IJSA_SB_SA_EEES9_NS_10bfloat16_tESF_Li256ELb0ELb1ELb0ELb1EEENS1_30DynamicPersistentTileSchedulerILi256ELi128ELb0ELb1ELb1EEEEEEEEEvNT_6ParamsE --------------------------
	.section	.nv.constant0._ZN7cutlass13device_kernelIN5flash11enable_sm90INS1_16FlashAttnFwdSm90INS1_25CollectiveMainloopFwdSm90ILi2EN4cute5tupleIJNS5_1CILi1EEES8_S8_EEENS6_IJNS7_ILi128EEESA_NS7_ILi192EEEEEELi192ENS_12float_e4m3_tEfNS_4arch4Sm90ELb0ELb1ELb1ELb0ELb1ELb0ELb0ELb1ELb1ELb1ELb0ELb0EEENS1_21CollectiveEpilogueFwdINS6_IJSA_SB_SA_EEES9_NS_10bfloat16_tESF_Li256ELb0ELb1ELb0ELb1EEENS1_30DynamicPersistentTileSchedulerILi256ELi128ELb0ELb1ELb1EEEEEEEEEvNT_6ParamsE,"a",@progbits
	.sectionflags	@""
	.align	4
.nv.constant0._ZN7cutlass13device_kernelIN5flash11enable_sm90INS1_16FlashAttnFwdSm90INS1_25CollectiveMainloopFwdSm90ILi2EN4cute5tupleIJNS5_1CILi1EEES8_S8_EEENS6_IJNS7_ILi128EEESA_NS7_ILi192EEEEEELi192ENS_12float_e4m3_tEfNS_4arch4Sm90ELb0ELb1ELb1ELb0ELb1ELb0ELb0ELb1ELb1ELb1ELb0ELb0EEENS1_21CollectiveEpilogueFwdINS6_IJSA_SB_SA_EEES9_NS_10bfloat16_tESF_Li256ELb0ELb1ELb0ELb1EEENS1_30DynamicPersistentTileSchedulerILi256ELi128ELb0ELb1ELb1EEEEEEEEEvNT_6ParamsE:
	.zero		3584


//--------------------- .nv.constant0._ZN7cutlass13device_kernelIN5flash11enable_sm90INS1_16FlashAttnFwdSm90INS1_25CollectiveMainloopFwdSm90ILi2EN4cute5tupleIJNS5_1CILi1EEES8_S8_EEENS6_IJNS7_ILi128EEESA_NS7_ILi192EEEEEELi192ENS_12float_e4m3_tEfNS_4arch4Sm90ELb0ELb1ELb1ELb1ELb1ELb0ELb0ELb1ELb1ELb1ELb0ELb0EEENS1_21CollectiveEpilogueFwdINS6_IJSA_SB_SA_EEES9_NS_10bfloat16_tESF_Li256ELb1ELb1ELb0ELb1EEENS1_36VarlenDynamicPersistentTileSchedulerILi128ELi128ELi256ELi128ELb0ELb1ELb1ELb1ELb0ELb1EEEEEEEEEvNT_6ParamsE --------------------------
	.section	.nv.constant0._ZN7cutlass13device_kernelIN5flash11enable_sm90INS1_16FlashAttnFwdSm90INS1_25CollectiveMainloopFwdSm90ILi2EN4cute5tupleIJNS5_1CILi1EEES8_S8_EEENS6_IJNS7_ILi128EEESA_NS7_ILi192EEEEEELi192ENS_12float_e4m3_tEfNS_4arch4Sm90ELb0ELb1ELb1ELb1ELb1ELb0ELb0ELb1ELb1ELb1ELb0ELb0EEENS1_21CollectiveEpilogueFwdINS6_IJSA_SB_SA_EEES9_NS_10bfloat16_tESF_Li256ELb1ELb1ELb0ELb1EEENS1_36VarlenDynamicPersistentTileSchedulerILi128ELi128ELi256ELi128ELb0ELb1ELb1ELb1ELb0ELb1EEEEEEEEEvNT_6ParamsE,"a",@progbits
	.sectionflags	@""
	.align	4
.nv.constant0._ZN7cutlass13device_kernelIN5flash11enable_sm90INS1_16FlashAttnFwdSm90INS1_25CollectiveMainloopFwdSm90ILi2EN4cute5tupleIJNS5_1CILi1EEES8_S8_EEENS6_IJNS7_ILi128EEESA_NS7_ILi192EEEEEELi192ENS_12float_e4m3_tEfNS_4arch4Sm90ELb0ELb1ELb1ELb1ELb1ELb0ELb0ELb1ELb1ELb1ELb0ELb0EEENS1_21CollectiveEpilogueFwdINS6_IJSA_SB_SA_EEES9_NS_10bfloat16_tESF_Li256ELb1ELb1ELb0ELb1EEENS1_36VarlenDynamicPersistentTileSchedulerILi128ELi128ELi256ELi128ELb0ELb1ELb1ELb1ELb0ELb1EEEEEEEEEvNT_6ParamsE:
	.zero		3584


//--------------------- .nv.constant0._ZN7cutlass13device_kernelIN5flash11enable_sm90INS1_16FlashAttnFwdSm90INS1_25CollectiveMainloopFwdSm90ILi2EN4cute5tupleIJNS5_1CILi1EEES8_S8_EEENS6_IJNS7_ILi128EEESA_NS7_ILi192EEEEEELi192ENS_12float_e4m3_tEfNS_4arch4Sm90ELb0ELb1ELb1ELb1ELb1ELb1ELb0ELb1ELb1ELb1ELb0ELb0EEENS1_21CollectiveEpilogueFwdINS6_IJSA_SB_SA_EEES9_NS_10bfloat16_tESF_Li256ELb1ELb1ELb0ELb1EEENS1_36VarlenDynamicPersistentTileSchedulerILi128ELi128ELi256ELi128ELb0ELb1ELb1ELb1ELb0ELb1EEEEEEEEEvNT_6ParamsE --------------------------
	.section	.nv.constant0._ZN7cutlass13device_kernelIN5flash11enable_sm90INS1_16FlashAttnFwdSm90INS1_25CollectiveMainloopFwdSm90ILi2EN4cute5tupleIJNS5_1CILi1EEES8_S8_EEENS6_IJNS7_ILi128EEESA_NS7_ILi192EEEEEELi192ENS_12float_e4m3_tEfNS_4arch4Sm90ELb0ELb1ELb1ELb1ELb1ELb1ELb0ELb1ELb1ELb1ELb0ELb0EEENS1_21CollectiveEpilogueFwdINS6_IJSA_SB_SA_EEES9_NS_10bfloat16_tESF_Li256ELb1ELb1ELb0ELb1EEENS1_36VarlenDynamicPersistentTileSchedulerILi128ELi128ELi256ELi128ELb0ELb1ELb1ELb1ELb0ELb1EEEEEEEEEvNT_6ParamsE,"a",@progbits
	.sectionflags	@""
	.align	4
.nv.constant0._ZN7cutlass13device_kernelIN5flash11enable_sm90INS1_16FlashAttnFwdSm90INS1_25CollectiveMainloopFwdSm90ILi2EN4cute5tupleIJNS5_1CILi1EEES8_S8_EEENS6_IJNS7_ILi128EEESA_NS7_ILi192EEEEEELi192ENS_12float_e4m3_tEfNS_4arch4Sm90ELb0ELb1ELb1ELb1ELb1ELb1ELb0ELb1ELb1ELb1ELb0ELb0EEENS1_21CollectiveEpilogueFwdINS6_IJSA_SB_SA_EEES9_NS_10bfloat16_tESF_Li256ELb1ELb1ELb0ELb1EEENS1_36VarlenDynamicPersistentTileSchedulerILi128ELi128ELi256ELi128ELb0ELb1ELb1ELb1ELb0ELb1EEEEEEEEEvNT_6ParamsE:
	.zero		3584


//--------------------- .nv.constant0._ZN7cutlass13device_kernelIN5flash11enable_sm90INS1_16FlashAttnFwdSm90INS1_25CollectiveMainloopFwdSm90ILi2EN4cute5tupleIJNS5_1CILi1EEES8_S8_EEENS6_IJNS7_ILi128EEENS7_ILi160EEENS7_ILi192EEEEEELi192ENS_12float_e4m3_tEfNS_4arch4Sm90ELb1ELb0ELb1ELb0ELb1ELb0ELb0ELb1ELb1ELb1ELb0ELb0EEENS1_21CollectiveEpilogueFwdINS6_IJSA_SC_SB_EEES9_NS_10bfloat16_tESG_Li256ELb0ELb1ELb0ELb1EEENS1_30DynamicPersistentTileSchedulerILi256ELi128ELb0ELb1ELb1EEEEEEEEEvNT_6ParamsE --------------------------
	.section	.nv.constant0._ZN7cutlass13device_kernelIN5flash11enable_sm90INS1_16FlashAttnFwdSm90INS1_25CollectiveMainloopFwdSm90ILi2EN4cute5tupleIJNS5_1CILi1EEES8_S8_EEENS6_IJNS7_ILi128EEENS7_ILi160EEENS7_ILi192EEEEEELi192ENS_12float_e4m3_tEfNS_4arch4Sm90ELb1ELb0ELb1ELb0ELb1ELb0ELb0ELb1ELb1ELb1ELb0ELb0EEENS1_21CollectiveEpilogueFwdINS6_IJSA_SC_SB_EEES9_NS_10bfloat16_tESG_Li256ELb0ELb1ELb0ELb1EEENS1_30DynamicPersistentTileSchedulerILi256ELi128ELb0ELb1ELb1EEEEEEEEEvNT_6ParamsE,"a",@progbits
	.sectionflags	@""
	.align	4
.nv.constant0._ZN7cutlass13device_kernelIN5flash11enable_sm90INS1_16FlashAttnFwdSm90INS1_25CollectiveMainloopFwdSm90ILi2EN4cute5tupleIJNS5_1CILi1EEES8_S8_EEENS6_IJNS7_ILi128EEENS7_ILi160EEENS7_ILi192EEEEEELi192ENS_12float_e4m3_tEfNS_4arch4Sm90ELb1ELb0ELb1ELb0ELb1ELb0ELb0ELb1ELb1ELb1ELb0ELb0EEENS1_21CollectiveEpilogueFwdINS6_IJSA_SC_SB_EEES9_NS_10bfloat16_tESG_Li256ELb0ELb1ELb0ELb1EEENS1_30DynamicPersistentTileSchedulerILi256ELi128ELb0ELb1ELb1EEEEEEEEEvNT_6ParamsE:
	.zero		3584


//--------------------- .nv.constant0._ZN7cutlass13device_kernelIN5flash11enable_sm90INS1_16FlashAttnFwdSm90INS1_25CollectiveMainloopFwdSm90ILi2EN4cute5tupleIJNS5_1CILi1EEES8_S8_EEENS6_IJNS7_ILi128EEENS7_ILi160EEENS7_ILi192EEEEEELi192ENS_12float_e4m3_tEfNS_4arch4Sm90ELb1ELb0ELb1ELb1ELb1ELb0ELb0ELb1ELb1ELb1ELb0ELb0EEENS1_21CollectiveEpilogueFwdINS6_IJSA_SC_SB_EEES9_NS_10bfloat16_tESG_Li256ELb1ELb1ELb0ELb1EEENS1_36VarlenDynamicPersistentTileSchedulerILi128ELi160ELi256ELi128ELb0ELb1ELb1ELb1ELb1ELb1EEEEEEEEEvNT_6ParamsE --------------------------
	.section	.nv.constant0._ZN7cutlass13device_kernelIN5flash11enable_sm90INS1_16FlashAttnFwdSm90INS1_25CollectiveMainloopFwdSm90ILi2EN4cute5tupleIJNS5_1CILi1EEES8_S8_EEENS6_IJNS7_ILi128EEENS7_ILi160EEENS7_ILi192EEEEEELi192ENS_12float_e4m3_tEfNS_4arch4Sm90ELb1ELb0ELb1ELb1ELb1ELb0ELb0ELb1ELb1ELb1ELb0ELb0EEENS1_21CollectiveEpilogueFwdINS6_IJSA_SC_SB_EEES9_NS_10bfloat16_tESG_Li256ELb1ELb1ELb0ELb1EEENS1_36VarlenDynamicPersistentTileSchedulerILi128ELi160ELi256ELi128ELb0ELb1ELb1ELb1ELb1ELb1EEEEEEEEEvNT_6ParamsE,"a",@progbits
	.sectionflags	@""
	.align	4
.nv.constant0._ZN7cutlass13device_kernelIN5flash11enable_sm90INS1_16FlashAttnFwdSm90INS1_25CollectiveMainloopFwdSm90ILi2EN4cute5tupleIJNS5_1CILi1EEES8_S8_EEENS6_IJNS7_ILi128EEENS7_ILi160EEENS7_ILi192EEEEEELi192ENS_12float_e4m3_tEfNS_4arch4Sm90ELb1ELb0ELb1ELb1ELb1ELb0ELb0ELb1ELb1ELb1ELb0ELb0EEENS1_21CollectiveEpilogueFwdINS6_IJSA_SC_SB_EEES9_NS_10bfloat16_tESG_Li256ELb1ELb1ELb0ELb1EEENS1_36VarlenDynamicPersistentTileSchedulerILi128ELi160ELi256ELi128ELb0ELb1ELb1ELb1ELb1ELb1EEEEEEEEEvNT_6ParamsE:
	.zero		3584


//--------------------- .nv.constant0._ZN7cutlass13device_kernelIN5flash11enable_sm90INS1_16FlashAttnFwdSm90INS1_25CollectiveMainloopFwdSm90ILi2EN4cute5tupleIJNS5_1CILi1EEES8_S8_EEENS6_IJNS7_ILi128EEENS7_ILi160EEENS7_ILi192EEEEEELi192ENS_12float_e4m3_tEfNS_4arch4Sm90ELb1ELb0ELb1ELb1ELb1ELb1ELb0ELb1ELb1ELb1ELb0ELb0EEENS1_21CollectiveEpilogueFwdINS6_IJSA_SC_SB_EEES9_NS_10bfloat16_tESG_Li256ELb1ELb1ELb0ELb1EEENS1_36VarlenDynamicPersistentTileSchedulerILi128ELi160ELi256ELi128ELb0ELb1ELb1ELb1ELb1ELb1EEEEEEEEEvNT_6ParamsE --------------------------
	.section	.nv.constant0._ZN7cutlass13device_kernelIN5flash11enable_sm90INS1_16FlashAttnFwdSm90INS1_25CollectiveMainloopFwdSm90ILi2EN4cute5tupleIJNS5_1CILi1EEES8_S8_EEENS6_IJNS7_ILi128EEENS7_ILi160EEENS7_ILi192EEEEEELi192ENS_12float_e4m3_tEfNS_4arch4Sm90ELb1ELb0ELb1ELb1ELb1ELb1ELb0ELb1ELb1ELb1ELb0ELb0EEENS1_21CollectiveEpilogueFwdINS6_IJSA_SC_SB_EEES9_NS_10bfloat16_tESG_Li256ELb1ELb1ELb0ELb1EEENS1_36VarlenDynamicPersistentTileSchedulerILi128ELi160ELi256ELi128ELb0ELb1ELb1ELb1ELb1ELb1EEEEEEEEEvNT_6ParamsE,"a",@progbits
	.sectionflags	@""
	.align	4
.nv.constant0._ZN7cutlass13device_kernelIN5flash11enable_sm90INS1_16FlashAttnFwdSm90INS1_25CollectiveMainloopFwdSm90ILi2EN4cute5tupleIJNS5_1CILi1EEES8_S8_EEENS6_IJNS7_ILi128EEENS7_ILi160EEENS7_ILi192EEEEEELi192ENS_12float_e4m3_tEfNS_4arch4Sm90ELb1ELb0ELb1ELb1ELb1ELb1ELb0ELb1ELb1ELb1ELb0ELb0EEENS1_21CollectiveEpilogueFwdINS6_IJSA_SC_SB_EEES9_NS_10bfloat16_tESG_Li256ELb1ELb1ELb0ELb1EEENS1_36VarlenDynamicPersistentTileSchedulerILi128ELi160ELi256ELi128ELb0ELb1ELb1ELb1ELb1ELb1EEEEEEEEEvNT_6ParamsE:
	.zero		3584


//--------------------- .nv.constant0._ZN7cutlass13device_kernelIN5flash11enable_sm90INS1_16FlashAttnFwdSm90INS1_25CollectiveMainloopFwdSm90ILi2EN4cute5tupleIJNS5_1CILi1EEES8_S8_EEENS6_IJNS7_ILi128EEENS7_ILi160EEESA_EEELi128ENS_12float_e4m3_tEfNS_4arch4Sm90ELb0ELb0ELb1ELb0ELb1ELb0ELb0ELb1ELb1ELb1ELb0ELb0EEENS1_21CollectiveEpilogueFwdINS6_IJSA_SA_SB_EEES9_NS_10bfloat16_tESF_Li256ELb0ELb1ELb0ELb1EEENS1_29StaticPersistentTileSchedulerILb0EEEEEEEEEvNT_6ParamsE --------------------------
	.section	.nv.constant0._ZN7cutlass13device_kernelIN5flash11enable_sm90INS1_16FlashAttnFwdSm90INS1_25CollectiveMainloopFwdSm90ILi2EN4cute5tupleIJNS5_1CILi1EEES8_S8_EEENS6_IJNS7_ILi128EEENS7_ILi160EEESA_EEELi128ENS_12float_e4m3_tEfNS_4arch4Sm90ELb0ELb0ELb1ELb0ELb1ELb0ELb0ELb1ELb1ELb1ELb0ELb0EEENS1_21CollectiveEpilogueFwdINS6_IJSA_SA_SB_EEES9_NS_10bfloat16_tESF_Li256ELb0ELb1ELb0ELb1EEENS1_29StaticPersistentTileSchedulerILb0EEEEEEEEEvNT_6ParamsE,"a",@progbits
	.sectionflags	@""
	.align	4
.nv.constant0._ZN7cutlass13device_kernelIN5flash11enable_sm90INS1_16FlashAttnFwdSm90INS1_25CollectiveMainloopFwdSm90ILi2EN4cute5tupleIJNS5_1CILi1EEES8_S8_EEENS6_IJNS7_ILi128EEENS7_ILi160EEESA_EEELi128ENS_12float_e4m3_tEfNS_4arch4Sm90ELb0ELb0ELb1ELb0ELb1ELb0ELb0ELb1ELb1ELb1ELb0ELb0EEENS1_21CollectiveEpilogueFwdINS6_IJSA_SA_SB_EEES9_NS_10bfloat16_tESF_Li256ELb0ELb1ELb0ELb1EEENS1_29StaticPersistentTileSchedulerILb0EEEEEEEEEvNT_6ParamsE:
	.zero		3456


//--------------------- .nv.constant0._ZN7cutlass13device_kernelIN5flash11enable_sm90INS1_16FlashAttnFwdSm90INS1_25CollectiveMainloopFwdSm90ILi2EN4cute5tupleIJNS5_1CILi1EEES8_S8_EEENS6_IJNS7_ILi128EEENS7_ILi160EEESA_EEELi128ENS_12float_e4m3_tEfNS_4arch4Sm90ELb0ELb0ELb1ELb1ELb1ELb0ELb0ELb1ELb1ELb1ELb0ELb0EEENS1_21CollectiveEpilogueFwdINS6_IJSA_SA_SB_EEES9_NS_10bfloat16_tESF_Li256ELb1ELb1ELb0ELb1EEENS1_36VarlenDynamicPersistentTileSchedulerILi128ELi160ELi256ELi128ELb0ELb1ELb1ELb0ELb1ELb1EEEEEEEEEvNT_6ParamsE --------------------------
	.section	.nv.constant0._ZN7cutlass13device_kernelIN5flash11enable_sm90INS1_16FlashAttnFwdSm90INS1_25CollectiveMainloopFwdSm90ILi2EN4cute5tupleIJNS5_1CILi1EEES8_S8_EEENS6_IJNS7_ILi128EEENS7_ILi160EEESA_EEELi128ENS_12float_e4m3_tEfNS_4arch4Sm90ELb0ELb0ELb1ELb1ELb1ELb0ELb0ELb1ELb1ELb1ELb0ELb0EEENS1_21CollectiveEpilogueFwdINS6_IJSA_SA_SB_EEES9_NS_10bfloat16_tESF_Li256ELb1ELb1ELb0ELb1EEENS1_36VarlenDynamicPersistentTileSchedulerILi128ELi160ELi256ELi128ELb0ELb1ELb1ELb0ELb1ELb1EEEEEEEEEvNT_6ParamsE,"a",@progbits
	.sectionflags	@""
	.align	4
.nv.constant0._ZN7cutlass13device_kernelIN5flash11enable_sm90INS1_16FlashAttnFwdSm90INS1_25CollectiveMainloopFwdSm90ILi2EN4cute5tupleIJNS5_1CILi1EEES8_S8_EEENS6_IJNS7_ILi128EEENS7_ILi160EEESA_EEELi128ENS_12float_e4m3_tEfNS_4arch4Sm90ELb0ELb0ELb1ELb1ELb1ELb0ELb0ELb1ELb1ELb1ELb0ELb0EEENS1_21CollectiveEpilogueFwdINS6_IJSA_SA_SB_EEES9_NS_10bfloat16_tESF_Li256ELb1ELb1ELb0ELb1EEENS1_36VarlenDynamicPersistentTileSchedulerILi128ELi160ELi256ELi128ELb0ELb1ELb1ELb0ELb1ELb1EEEEEEEEEvNT_6ParamsE:
	.zero		3584


//--------------------- .nv.constant0._ZN7cutlass13device_kernelIN5flash11enable_sm90INS1_16FlashAttnFwdSm90INS1_25CollectiveMainloopFwdSm90ILi2EN4cute5tupleIJNS5_1CILi1EEES8_S8_EEENS6_IJNS7_ILi128EEENS7_ILi160EEESA_EEELi128ENS_12float_e4m3_tEfNS_4arch4Sm90ELb0ELb0ELb1ELb1ELb1ELb1ELb0ELb1ELb1ELb1ELb0ELb0EEENS1_21CollectiveEpilogueFwdINS6_IJSA_SA_SB_EEES9_NS_10bfloat16_tESF_Li256ELb1ELb1ELb0ELb1EEENS1_36VarlenDynamicPersistentTileSchedulerILi128ELi160ELi256ELi128ELb0ELb1ELb1ELb0ELb1ELb1EEEEEEEEEvNT_6ParamsE --------------------------
	.section	.nv.constant0._ZN7cutlass13device_kernelIN5flash11enable_sm90INS1_16FlashAttnFwdSm90INS1_25CollectiveMainloopFwdSm90ILi2EN4cute5tupleIJNS5_1CILi1EEES8_S8_EEENS6_IJNS7_ILi128EEENS7_ILi160EEESA_EEELi128ENS_12float_e4m3_tEfNS_4arch4Sm90ELb0ELb0ELb1ELb1ELb1ELb1ELb0ELb1ELb1ELb1ELb0ELb0EEENS1_21CollectiveEpilogueFwdINS6_IJSA_SA_SB_EEES9_NS_10bfloat16_tESF_Li256ELb1ELb1ELb0ELb1EEENS1_36VarlenDynamicPersistentTileSchedulerILi128ELi160ELi256ELi128ELb0ELb1ELb1ELb0ELb1ELb1EEEEEEEEEvNT_6ParamsE,"a",@progbits
	.sectionflags	@""
	.align	4
.nv.constant0._ZN7cutlass13device_kernelIN5flash11enable_sm90INS1_16FlashAttnFwdSm90INS1_25CollectiveMainloopFwdSm90ILi2EN4cute5tupleIJNS5_1CILi1EEES8_S8_EEENS6_IJNS7_ILi128EEENS7_ILi160EEESA_EEELi128ENS_12float_e4m3_tEfNS_4arch4Sm90ELb0ELb0ELb1ELb1ELb1ELb1ELb0ELb1ELb1ELb1ELb0ELb0EEENS1_21CollectiveEpilogueFwdINS6_IJSA_SA_SB_EEES9_NS_10bfloat16_tESF_Li256ELb1ELb1ELb0ELb1EEENS1_36VarlenDynamicPersistentTileSchedulerILi128ELi160ELi256ELi128ELb0ELb1ELb1ELb0ELb1ELb1EEEEEEEEEvNT_6ParamsE:
	.zero		3584


//--------------------- .nv.constant0._ZN7cutlass13device_kernelIN5flash11enable_sm90INS1_16FlashAttnFwdSm90INS1_25CollectiveMainloopFwdSm90ILi2EN4cute5tupleIJNS5_1CILi1EEES8_S8_EEENS6_IJNS7_ILi128EEENS7_ILi160EEESA_EEELi128ENS_12float_e4m3_tEfNS_4arch4Sm90ELb0ELb1ELb1ELb0ELb1ELb0ELb0ELb1ELb1ELb1ELb0ELb0EEENS1_21CollectiveEpilogueFwdINS6_IJSA_SA_SB_EEES9_NS_10bfloat16_tESF_Li256ELb0ELb1ELb0ELb1EEENS1_30DynamicPersistentTileSchedulerILi256ELi128ELb0ELb1ELb1EEEEEEEEEvNT_6ParamsE --------------------------
	.section	.nv.constant0._ZN7cutlass13device_kernelIN5flash11enable_sm90INS1_16FlashAttnFwdSm90INS1_25CollectiveMainloopFwdSm90ILi2EN4cute5tupleIJNS5_1CILi1EEES8_S8_EEENS6_IJNS7_ILi128EEENS7_ILi160EEESA_EEELi128ENS_12float_e4m3_tEfNS_4arch4Sm90ELb0ELb1ELb1ELb0ELb1ELb0ELb0ELb1ELb1ELb1ELb0ELb0EEENS1_21CollectiveEpilogueFwdINS6_IJSA_SA_SB_EEES9_NS_10bfloat16_tESF_Li256ELb0ELb1ELb0ELb1EEENS1_30DynamicPersistentTileSchedulerILi256ELi128ELb0ELb1ELb1EEEEEEEEEvNT_6ParamsE,"a",@progbits
	.sectionflags	@""
	.align	4
.nv.constant0._ZN7cutlass13device_kernelIN5flash11enable_sm90INS1_16FlashAttnFwdSm90INS1_25CollectiveMainloopFwdSm90ILi2EN4cute5tupleIJNS5_1CILi1EEES8_S8_EEENS6_IJNS7_ILi128EEENS7_ILi160EEESA_EEELi128ENS_12float_e4m3_tEfNS_4arch4Sm90ELb0ELb1ELb1ELb0ELb1ELb0ELb0ELb1ELb1ELb1ELb0ELb0EEENS1_21CollectiveEpilogueFwdINS6_IJSA_SA_SB_EEES9_NS_10bfloat16_tESF_Li256ELb0ELb1ELb0ELb1EEENS1_30DynamicPersistentTileSchedulerILi256ELi128ELb0ELb1ELb1EEEEEEEEEvNT_6ParamsE:
	.zero		3584


//--------------------- .nv.constant0._ZN7cutlass13device_kernelIN5flash11enable_sm90INS1_16FlashAttnFwdSm90INS1_25CollectiveMainloopFwdSm90ILi2EN4cute5tupleIJNS5_1CILi1EEES8_S8_EEENS6_IJNS7_ILi128EEENS7_ILi160EEESA_EEELi128ENS_12float_e4m3_tEfNS_4arch4Sm90ELb0ELb1ELb1ELb1ELb1ELb0ELb0ELb1ELb1ELb1ELb0ELb0EEENS1_21CollectiveEpilogueFwdINS6_IJSA_SA_SB_EEES9_NS_10bfloat16_tESF_Li256ELb1ELb1ELb0ELb1EEENS1_36VarlenDynamicPersistentTileSchedulerILi128ELi160ELi256ELi128ELb0ELb1ELb1ELb1ELb0ELb1EEEEEEEEEvNT_6ParamsE --------------------------
	.section	.nv.constant0._ZN7cutlass13device_kernelIN5flash11enable_sm90INS1_16FlashAttnFwdSm90INS1_25CollectiveMainloopFwdSm90ILi2EN4cute5tupleIJNS5_1CILi1EEES8_S8_EEENS6_IJNS7_ILi128EEENS7_ILi160EEESA_EEELi128ENS_12float_e4m3_tEfNS_4arch4Sm90ELb0ELb1ELb1ELb1ELb1ELb0ELb0ELb1ELb1ELb1ELb0ELb0EEENS1_21CollectiveEpilogueFwdINS6_IJSA_SA_SB_EEES9_NS_10bfloat16_tESF_Li256ELb1ELb1ELb0ELb1EEENS1_36VarlenDynamicPersistentTileSchedulerILi128ELi160ELi256ELi128ELb0ELb1ELb1ELb1ELb0ELb1EEEEEEEEEvNT_6ParamsE,"a",@progbits
	.sectionflags	@""
	.align	4
.nv.constant0._ZN7cutlass13device_kernelIN5flash11enable_sm90INS1_16FlashAttnFwdSm90INS1_25CollectiveMainloopFwdSm90ILi2EN4cute5tupleIJNS5_1CILi1EEES8_S8_EEENS6_IJNS7_ILi128EEENS7_ILi160EEESA_EEELi128ENS_12float_e4m3_tEfNS_4arch4Sm90ELb0ELb1ELb1ELb1ELb1ELb0ELb0ELb1ELb1ELb1ELb0ELb0EEENS1_21CollectiveEpilogueFwdINS6_IJSA_SA_SB_EEES9_NS_10bfloat16_tESF_Li256ELb1ELb1ELb0ELb1EEENS1_36VarlenDynamicPersistentTileSchedulerILi128ELi160ELi256ELi128ELb0ELb1ELb1ELb1ELb0ELb1EEEEEEEEEvNT_6ParamsE:
	.zero		3584


//--------------------- .nv.constant0._ZN7cutlass13device_kernelIN5flash11enable_sm90INS1_16FlashAttnFwdSm90INS1_25CollectiveMainloopFwdSm90ILi2EN4cute5tupleIJNS5_1CILi1EEES8_S8_EEENS6_IJNS7_ILi128EEENS7_ILi160EEESA_EEELi128ENS_12float_e4m3_tEfNS_4arch4Sm90ELb0ELb1ELb1ELb1ELb1ELb1ELb0ELb1ELb1ELb1ELb0ELb0EEENS1_21CollectiveEpilogueFwdINS6_IJSA_SA_SB_EEES9_NS_10bfloat16_tESF_Li256ELb1ELb1ELb0ELb1EEENS1_36VarlenDynamicPersistentTileSchedulerILi128ELi160ELi256ELi128ELb0ELb1ELb1ELb1ELb0ELb1EEEEEEEEEvNT_6ParamsE --------------------------
	.section	.nv.constant0._ZN7cutlass13device_kernelIN5flash11enable_sm90INS1_16FlashAttnFwdSm90INS1_25CollectiveMainloopFwdSm90ILi2EN4cute5tupleIJNS5_1CILi1EEES8_S8_EEENS6_IJNS7_ILi128EEENS7_ILi160EEESA_EEELi128ENS_12float_e4m3_tEfNS_4arch4Sm90ELb0ELb1ELb1ELb1ELb1ELb1ELb0ELb1ELb1ELb1ELb0ELb0EEENS1_21CollectiveEpilogueFwdINS6_IJSA_SA_SB_EEES9_NS_10bfloat16_tESF_Li256ELb1ELb1ELb0ELb1EEENS1_36VarlenDynamicPersistentTileSchedulerILi128ELi160ELi256ELi128ELb0ELb1ELb1ELb1ELb0ELb1EEEEEEEEEvNT_6ParamsE,"a",@progbits
	.sectionflags	@""
	.align	4
.nv.constant0._ZN7cutlass13device_kernelIN5flash11enable_sm90INS1_16FlashAttnFwdSm90INS1_25CollectiveMainloopFwdSm90ILi2EN4cute5tupleIJNS5_1CILi1EEES8_S8_EEENS6_IJNS7_ILi128EEENS7_ILi160EEESA_EEELi128ENS_12float_e4m3_tEfNS_4arch4Sm90ELb0ELb1ELb1ELb1ELb1ELb1ELb0ELb1ELb1ELb1ELb0ELb0EEENS1_21CollectiveEpilogueFwdINS6_IJSA_SA_SB_EEES9_NS_10bfloat16_tESF_Li256ELb1ELb1ELb0ELb1EEENS1_36VarlenDynamicPersistentTileSchedulerILi128ELi160ELi256ELi128ELb0ELb1ELb1ELb1ELb0ELb1EEEEEEEEEvNT_6ParamsE:
	.zero		3584


//--------------------- .nv.constant0._ZN7cutlass13device_kernelIN5flash11enable_sm90INS1_16FlashAttnFwdSm90INS1_25CollectiveMainloopFwdSm90ILi2EN4cute5tupleIJNS5_1CILi1EEES8_S8_EEENS6_IJNS7_ILi128EEENS7_ILi160EEESA_EEELi128ENS_12float_e4m3_tEfNS_4arch4Sm90ELb1ELb0ELb1ELb0ELb1ELb0ELb0ELb1ELb1ELb1ELb0ELb0EEENS1_21CollectiveEpilogueFwdINS6_IJSA_SA_SB_EEES9_NS_10bfloat16_tESF_Li256ELb0ELb1ELb0ELb1EEENS1_30DynamicPersistentTileSchedulerILi256ELi128ELb0ELb1ELb1EEEEEEEEEvNT_6ParamsE --------------------------
	.section	.nv.constant0._ZN7cutlass13device_kernelIN5flash11enable_sm90INS1_16FlashAttnFwdSm90INS1_25CollectiveMainloopFwdSm90ILi2EN4cute5tupleIJNS5_1CILi1EEES8_S8_EEENS6_IJNS7_ILi128EEENS7_ILi160EEESA_EEELi128ENS_12float_e4m3_tEfNS_4arch4Sm90ELb1ELb0ELb1ELb0ELb1ELb0ELb0ELb1ELb1ELb1ELb0ELb0EEENS1_21CollectiveEpilogueFwdINS6_IJSA_SA_SB_EEES9_NS_10bfloat16_tESF_Li256ELb0ELb1ELb0ELb1EEENS1_30DynamicPersistentTileSchedulerILi256ELi128ELb0ELb1ELb1EEEEEEEEEvNT_6ParamsE,"a",@progbits
	.sectionflags	@""
	.align	4
.nv.constant0._ZN7cutlass13device_kernelIN5flash11enable_sm90INS1_16FlashAttnFwdSm90INS1_25CollectiveMainloopFwdSm90ILi2EN4cute5tupleIJNS5_1CILi1EEES8_S8_EEENS6_IJNS7_ILi128EEENS7_ILi160EEESA_EEELi128ENS_12float_e4m3_tEfNS_4arch4Sm90ELb1ELb0ELb1ELb0ELb1ELb0ELb0ELb1ELb1ELb1ELb0ELb0EEENS1_21CollectiveEpilogueFwdINS6_IJSA_SA_SB_EEES9_NS_10bfloat16_tESF_Li256ELb0ELb1ELb0ELb1EEENS1_30DynamicPersistentTileSchedulerILi256ELi128ELb0ELb1ELb1EEEEEEEEEvNT_6ParamsE:
	.zero		3584


//--------------------- .nv.constant0._ZN7cutlass13device_kernelIN5flash11enable_sm90INS1_16FlashAttnFwdSm90INS1_25CollectiveMainloopFwdSm90ILi2EN4cute5tupleIJNS5_1CILi1EEES8_S8_EEENS6_IJNS7_ILi128EEENS7_ILi160EEESA_EEELi128ENS_12float_e4m3_tEfNS_4arch4Sm90ELb1ELb0ELb1ELb1ELb1ELb0ELb0ELb1ELb1ELb1ELb0ELb0EEENS1_21CollectiveEpilogueFwdINS6_IJSA_SA_SB_EEES9_NS_10bfloat16_tESF_Li256ELb1ELb1ELb0ELb1EEENS1_36VarlenDynamicPersistentTileSchedulerILi128ELi160ELi256ELi128ELb0ELb1ELb1ELb1ELb1ELb1EEEEEEEEEvNT_6ParamsE --------------------------
	.section	.nv.constant0._ZN7cutlass13device_kernelIN5flash11enable_sm90INS1_16FlashAttnFwdSm90INS1_25CollectiveMainloopFwdSm90ILi2EN4cute5tupleIJNS5_1CILi1EEES8_S8_EEENS6_IJNS7_ILi128EEENS7_ILi160EEESA_EEELi128ENS_12float_e4m3_tEfNS_4arch4Sm90ELb1ELb0ELb1ELb1ELb1ELb0ELb0ELb1ELb1ELb1ELb0ELb0EEENS1_21CollectiveEpilogueFwdINS6_IJSA_SA_SB_EEES9_NS_10bfloat16_tESF_Li256ELb1ELb1ELb0ELb1EEENS1_36VarlenDynamicPersistentTileSchedulerILi128ELi160ELi256ELi128ELb0ELb1ELb1ELb1ELb1ELb1EEEEEEEEEvNT_6ParamsE,"a",@progbits
	.sectionflags	@""
	.align	4
.nv.constant0._ZN7cutlass13device_kernelIN5flash11enable_sm90INS1_16FlashAttnFwdSm90INS1_25CollectiveMainloopFwdSm90ILi2EN4cute5tupleIJNS5_1CILi1EEES8_S8_EEENS6_IJNS7_ILi128EEENS7_ILi160EEESA_EEELi128ENS_12float_e4m3_tEfNS_4arch4Sm90ELb1ELb0ELb1ELb1ELb1ELb0ELb0ELb1ELb1ELb1ELb0ELb0EEENS1_21CollectiveEpilogueFwdINS6_IJSA_SA_SB_EEES9_NS_10bfloat16_tESF_Li256ELb1ELb1ELb0ELb1EEENS1_36VarlenDynamicPersistentTileSchedulerILi128ELi160ELi256ELi128ELb0ELb1ELb1ELb1ELb1ELb1EEEEEEEEEvNT_6ParamsE:
	.zero		3584


//--------------------- .nv.constant0._ZN7cutlass13device_kernelIN5flash11enable_sm90INS1_16FlashAttnFwdSm90INS1_25CollectiveMainloopFwdSm90ILi2EN4cute5tupleIJNS5_1CILi1EEES8_S8_EEENS6_IJNS7_ILi128EEENS7_ILi160EEESA_EEELi128ENS_12float_e4m3_tEfNS_4arch4Sm90ELb1ELb0ELb1ELb1ELb1ELb1ELb0ELb1ELb1ELb1ELb0ELb0EEENS1_21CollectiveEpilogueFwdINS6_IJSA_SA_SB_EEES9_NS_10bfloat16_tESF_Li256ELb1ELb1ELb0ELb1EEENS1_36VarlenDynamicPersistentTileSchedulerILi128ELi160ELi256ELi128ELb0ELb1ELb1ELb1ELb1ELb1EEEEEEEEEvNT_6ParamsE --------------------------
	.section	.nv.constant0._ZN7cutlass13device_kernelIN5flash11enable_sm90INS1_16FlashAttnFwdSm90INS1_25CollectiveMainloopFwdSm90ILi2EN4cute5tupleIJNS5_1CILi1EEES8_S8_EEENS6_IJNS7_ILi128EEENS7_ILi160EEESA_EEELi128ENS_12float_e4m3_tEfNS_4arch4Sm90ELb1ELb0ELb1ELb1ELb1ELb1ELb0ELb1ELb1ELb1ELb0ELb0EEENS1_21CollectiveEpilogueFwdINS6_IJSA_SA_SB_EEES9_NS_10bfloat16_tESF_Li256ELb1ELb1ELb0ELb1EEENS1_36VarlenDynamicPersistentTileSchedulerILi128ELi160ELi256ELi128ELb0ELb1ELb1ELb1ELb1ELb1EEEEEEEEEvNT_6ParamsE,"a",@progbits
	.sectionflags	@""
	.align	4
.nv.constant0._ZN7cutlass13device_kernelIN5flash11enable_sm90INS1_16FlashAttnFwdSm90INS1_25CollectiveMainloopFwdSm90ILi2EN4cute5tupleIJNS5_1CILi1EEES8_S8_EEENS6_IJNS7_ILi128EEENS7_ILi160EEESA_EEELi128ENS_12float_e4m3_tEfNS_4arch4Sm90ELb1ELb0ELb1ELb1ELb1ELb1ELb0ELb1ELb1ELb1ELb0ELb0EEENS1_21CollectiveEpilogueFwdINS6_IJSA_SA_SB_EEES9_NS_10bfloat16_tESF_Li256ELb1ELb1ELb0ELb1EEENS1_36VarlenDynamicPersistentTileSchedulerILi128ELi160ELi256ELi128ELb0ELb1ELb1ELb1ELb1ELb1EEEEEEEEEvNT_6ParamsE:
	.zero		3584


//--------------------- .nv.constant0._ZN7cutlass13device_kernelIN5flash11enable_sm90INS1_16FlashAttnFwdSm90INS1_25CollectiveMainloopFwdSm90ILi2EN4cute5tupleIJNS5_1CILi1EEES8_S8_EEENS6_IJNS7_ILi192EEENS7_ILi128EEENS7_ILi96EEEEEELi96ENS_12float_e4m3_tEfNS_4arch4Sm90ELb0ELb0ELb1ELb0ELb1ELb0ELb0ELb1ELb1ELb1ELb0ELb0EEENS1_21CollectiveEpilogueFwdINS6_IJSA_SC_SB_EEES9_NS_10bfloat16_tESG_Li384ELb0ELb1ELb0ELb1EEENS1_29StaticPersistentTileSchedulerILb0EEEEEEEEEvNT_6ParamsE --------------------------
	.section	.nv.constant0._ZN7cutlass13device_kernelIN5flash11enable_sm90INS1_16FlashAttnFwdSm90INS1_25CollectiveMainloopFwdSm90ILi2EN4cute5tupleIJNS5_1CILi1EEES8_S8_EEENS6_IJNS7_ILi192EEENS7_ILi128EEENS7_ILi96EEEEEELi96ENS_12float_e4m3_tEfNS_4arch4Sm90ELb0ELb0ELb1ELb0ELb1ELb0ELb0ELb1ELb1ELb1ELb0ELb0EEENS1_21CollectiveEpilogueFwdINS6_IJSA_SC_SB_EEES9_NS_10bfloat16_tESG_Li384ELb0ELb1ELb0ELb1EEENS1_29StaticPersistentTileSchedulerILb0EEEEEEEEEvNT_6ParamsE,"a",@progbits
	.sectionflags	@""
	.align	4
.nv.constant0._ZN7cutlass13device_kernelIN5flash11enable_sm90INS1_16FlashAttnFwdSm90INS1_25CollectiveMainloopFwdSm90ILi2EN4cute5tupleIJNS5_1CILi1EEES8_S8_EEENS6_IJNS7_ILi192EEENS7_ILi128EEENS7_ILi96EEEEEELi96ENS_12float_e4m3_tEfNS_4arch4Sm90ELb0ELb0ELb1ELb0ELb1ELb0ELb0ELb1ELb1ELb1ELb0ELb0EEENS1_21CollectiveEpilogueFwdINS6_IJSA_SC_SB_EEES9_NS_10bfloat16_tESG_Li384ELb0ELb1ELb0ELb1EEENS1_29StaticPersistentTileSchedulerILb0EEEEEEEEEvNT_6ParamsE:
	.zero		3456


//--------------------- .nv.constant0._ZN7cutlass13device_kernelIN5flash11enable_sm90INS1_16FlashAttnFwdSm90INS1_25CollectiveMainloopFwdSm90ILi2EN4cute5tupleIJNS5_1CILi1EEES8_S8_EEENS6_IJNS7_ILi192EEENS7_ILi128EEENS7_ILi96EEEEEELi96ENS_12float_e4m3_tEfNS_4arch4Sm90ELb0ELb0ELb1ELb1ELb1ELb0ELb0ELb1ELb1ELb1ELb0ELb0EEENS1_21CollectiveEpilogueFwdINS6_IJSA_SC_SB_EEES9_NS_10bfloat16_tESG_Li384ELb1ELb1ELb0ELb1EEENS1_36VarlenDynamicPersistentTileSchedulerILi192ELi128ELi384ELi128ELb0ELb1ELb1ELb0ELb1ELb1EEEEEEEEEvNT_6ParamsE --------------------------
	.section	.nv.constant0._ZN7cutlass13device_kernelIN5flash11enable_sm90INS1_16FlashAttnFwdSm90INS1_25CollectiveMainloopFwdSm90ILi2EN4cute5tupleIJNS5_1CILi1EEES8_S8_EEENS6_IJNS7_ILi192EEENS7_ILi128EEENS7_ILi96EEEEEELi96ENS_12float_e4m3_tEfNS_4arch4Sm90ELb0ELb0ELb1ELb1ELb1ELb0ELb0ELb1ELb1ELb1ELb0ELb0EEENS1_21CollectiveEpilogueFwdINS6_IJSA_SC_SB_EEES9_NS_10bfloat16_tESG_Li384ELb1ELb1ELb0ELb1EEENS1_36VarlenDynamicPersistentTileSchedulerILi192ELi128ELi384ELi128ELb0ELb1ELb1ELb0ELb1ELb1EEEEEEEEEvNT_6ParamsE,"a",@progbits
	.sectionflags	@""
	.align	4
.nv.constant0._ZN7cutlass13device_kernelIN5flash11enable_sm90INS1_16FlashAttnFwdSm90INS1_25CollectiveMainloopFwdSm90ILi2EN4cute5tupleIJNS5_1CILi1EEES8_S8_EEENS6_IJNS7_ILi192EEENS7_ILi128EEENS7_ILi96EEEEEELi96ENS_12float_e4m3_tEfNS_4arch4Sm90ELb0ELb0ELb1ELb1ELb1ELb0ELb0ELb1ELb1ELb1ELb0ELb0EEENS1_21CollectiveEpilogueFwdINS6_IJSA_SC_SB_EEES9_NS_10bfloat16_tESG_Li384ELb1ELb1ELb0ELb1EEENS1_36VarlenDynamicPersistentTileSchedulerILi192ELi128ELi384ELi128ELb0ELb1ELb1ELb0ELb1ELb1EEEEEEEEEvNT_6ParamsE:
	.zero		3584


//--------------------- .nv.constant0._ZN7cutlass13device_kernelIN5flash11enable_sm90INS1_16FlashAttnFwdSm90INS1_25CollectiveMainloopFwdSm90ILi2EN4cute5tupleIJNS5_1CILi1EEES8_S8_EEENS6_IJNS7_ILi192EEENS7_ILi128EEENS7_ILi96EEEEEELi96ENS_12float_e4m3_tEfNS_4arch4Sm90ELb0ELb0ELb1ELb1ELb1ELb1ELb0ELb1ELb1ELb1ELb0ELb0EEENS1_21CollectiveEpilogueFwdINS6_IJSA_SC_SB_EEES9_NS_10bfloat16_tESG_Li384ELb1ELb1ELb0ELb1EEENS1_36VarlenDynamicPersistentTileSchedulerILi192ELi128ELi384ELi128ELb0ELb1ELb1ELb0ELb1ELb1EEEEEEEEEvNT_6ParamsE --------------------------
	.section	.nv.constant0._ZN7cutlass13device_kernelIN5flash11enable_sm90INS1_16FlashAttnFwdSm90INS1_25CollectiveMainloopFwdSm90ILi2EN4cute5tupleIJNS5_1CILi1EEES8_S8_EEENS6_IJNS7_ILi192EEENS7_ILi128EEENS7_ILi96EEEEEELi96ENS_12float_e4m3_tEfNS_4arch4Sm90ELb0ELb0ELb1ELb1ELb1ELb1ELb0ELb1ELb1ELb1ELb0ELb0EEENS1_21CollectiveEpilogueFwdINS6_IJSA_SC_SB_EEES9_NS_10bfloat16_tESG_Li384ELb1ELb1ELb0ELb1EEENS1_36VarlenDynamicPersistentTileSchedulerILi192ELi128ELi384ELi128ELb0ELb1ELb1ELb0ELb1ELb1EEEEEEEEEvNT_6ParamsE,"a",@progbits
	.sectionflags	@""
	.align	4
.nv.constant0._ZN7cutlass13device_kernelIN5flash11enable_sm90INS1_16FlashAttnFwdSm90INS1_25CollectiveMainloopFwdSm90ILi2EN4cute5tupleIJNS5_1CILi1EEES8_S8_EEENS6_IJNS7_ILi192EEENS7_ILi128EEENS7_ILi96EEEEEELi96ENS_12float_e4m3_tEfNS_4arch4Sm90ELb0ELb0ELb1ELb1ELb1ELb1ELb0ELb1ELb1ELb1ELb0ELb0EEENS1_21CollectiveEpilogueFwdINS6_IJSA_SC_SB_EEES9_NS_10bfloat16_tESG_Li384ELb1ELb1ELb0ELb1EEENS1_36VarlenDynamicPersistentTileSchedulerILi192ELi128ELi384ELi128ELb0ELb1ELb1ELb0ELb1ELb1EEEEEEEEEvNT_6ParamsE:
	.zero		3584


//--------------------- .nv.constant0._ZN7cutlass13device_kernelIN5flash11enable_sm90INS1_16FlashAttnFwdSm90INS1_25CollectiveMainloopFwdSm90ILi2EN4cute5tupleIJNS5_1CILi1EEES8_S8_EEENS6_IJNS7_ILi192EEENS7_ILi128EEENS7_ILi96EEEEEELi96ENS_12float_e4m3_tEfNS_4arch4Sm90ELb0ELb1ELb1ELb0ELb1ELb0ELb0ELb1ELb1ELb1ELb0ELb0EEENS1_21CollectiveEpilogueFwdINS6_IJSA_SC_SB_EEES9_NS_10bfloat16_tESG_Li384ELb0ELb1ELb0ELb1EEENS1_30DynamicPersistentTileSchedulerILi384ELi128ELb0ELb1ELb1EEEEEEEEEvNT_6ParamsE --------------------------
	.section	.nv.constant0._ZN7cutlass13device_kernelIN5flash11enable_sm90INS1_16FlashAttnFwdSm90INS1_25CollectiveMainloopFwdSm90ILi2EN4cute5tupleIJNS5_1CILi1EEES8_S8_EEENS6_IJNS7_ILi192EEENS7_ILi128EEENS7_ILi96EEEEEELi96ENS_12float_e4m3_tEfNS_4arch4Sm90ELb0ELb1ELb1ELb0ELb1ELb0ELb0ELb1ELb1ELb1ELb0ELb0EEENS1_21CollectiveEpilogueFwdINS6_IJSA_SC_SB_EEES9_NS_10bfloat16_tESG_Li384ELb0ELb1ELb0ELb1EEENS1_30DynamicPersistentTileSchedulerILi384ELi128ELb0ELb1ELb1EEEEEEEEEvNT_6ParamsE,"a",@progbits
	.sectionflags	@""
	.align	4
.nv.constant0._ZN7cutlass13device_kernelIN5flash11enable_sm90INS1_16FlashAttnFwdSm90INS1_25CollectiveMainloopFwdSm90ILi2EN4cute5tupleIJNS5_1CILi1EEES8_S8_EEENS6_IJNS7_ILi192EEENS7_ILi128EEENS7_ILi96EEEEEELi96ENS_12float_e4m3_tEfNS_4arch4Sm90ELb0ELb1ELb1ELb0ELb1ELb0ELb0ELb1ELb1ELb1ELb0ELb0EEENS1_21CollectiveEpilogueFwdINS6_IJSA_SC_SB_EEES9_NS_10bfloat16_tESG_Li384ELb0ELb1ELb0ELb1EEENS1_30DynamicPersistentTileSchedulerILi384ELi128ELb0ELb1ELb1EEEEEEEEEvNT_6ParamsE:
	.zero		3584


//--------------------- .nv.constant0._ZN7cutlass13device_kernelIN5flash11enable_sm90INS1_16FlashAttnFwdSm90INS1_25CollectiveMainloopFwdSm90ILi2EN4cute5tupleIJNS5_1CILi1EEES8_S8_EEENS6_IJNS7_ILi192EEENS7_ILi128EEENS7_ILi96EEEEEELi96ENS_12float_e4m3_tEfNS_4arch4Sm90ELb0ELb1ELb1ELb1ELb1ELb0ELb0ELb1ELb1ELb1ELb0ELb0EEENS1_21CollectiveEpilogueFwdINS6_IJSA_SC_SB_EEES9_NS_10bfloat16_tESG_Li384ELb1ELb1ELb0ELb1EEENS1_36VarlenDynamicPersistentTileSchedulerILi192ELi128ELi384ELi128ELb0ELb1ELb1ELb1ELb0ELb1EEEEEEEEEvNT_6ParamsE --------------------------
	.section	.nv.constant0._ZN7cutlass13device_kernelIN5flash11enable_sm90INS1_16FlashAttnFwdSm90INS1_25CollectiveMainloopFwdSm90ILi2EN4cute5tupleIJNS5_1CILi1EEES8_S8_EEENS6_IJNS7_ILi192EEENS7_ILi128EEENS7_ILi96EEEEEELi96ENS_12float_e4m3_tEfNS_4arch4Sm90ELb0ELb1ELb1ELb1ELb1ELb0ELb0ELb1ELb1ELb1ELb0ELb0EEENS1_21CollectiveEpilogueFwdINS6_IJSA_SC_SB_EEES9_NS_10bfloat16_tESG_Li384ELb1ELb1ELb0ELb1EEENS1_36VarlenDynamicPersistentTileSchedulerILi192ELi128ELi384ELi128ELb0ELb1ELb1ELb1ELb0ELb1EEEEEEEEEvNT_6ParamsE,"a",@progbits
	.sectionflags	@""
	.align	4
.nv.constant0._ZN7cutlass13device_kernelIN5flash11enable_sm90INS1_16FlashAttnFwdSm90INS1_25CollectiveMainloopFwdSm90ILi2EN4cute5tupleIJNS5_1CILi1EEES8_S8_EEENS6_IJNS7_ILi192EEENS7_ILi128EEENS7_ILi96EEEEEELi96ENS_12float_e4m3_tEfNS_4arch4Sm90ELb0ELb1ELb1ELb1ELb1ELb0ELb0ELb1ELb1ELb1ELb0ELb0EEENS1_21CollectiveEpilogueFwdINS6_IJSA_SC_SB_EEES9_NS_10bfloat16_tESG_Li384ELb1ELb1ELb0ELb1EEENS1_36VarlenDynamicPersistentTileSchedulerILi192ELi128ELi384ELi128ELb0ELb1ELb1ELb1ELb0ELb1EEEEEEEEEvNT_6ParamsE:
	.zero		3584


//--------------------- .nv.constant0._ZN7cutlass13device_kernelIN5flash11enable_sm90INS1_16FlashAttnFwdSm90INS1_25CollectiveMainloopFwdSm90ILi2EN4cute5tupleIJNS5_1CILi1EEES8_S8_EEENS6_IJNS7_ILi192EEENS7_ILi128EEENS7_ILi96EEEEEELi96ENS_12float_e4m3_tEfNS_4arch4Sm90ELb0ELb1ELb1ELb1ELb1ELb1ELb0ELb1ELb1ELb1ELb0ELb0EEENS1_21CollectiveEpilogueFwdINS6_IJSA_SC_SB_EEES9_NS_10bfloat16_tESG_Li384ELb1ELb1ELb0ELb1EEENS1_36VarlenDynamicPersistentTileSchedulerILi192ELi128ELi384ELi128ELb0ELb1ELb1ELb1ELb0ELb1EEEEEEEEEvNT_6ParamsE --------------------------
	.section	.nv.constant0._ZN7cutlass13device_kernelIN5flash11enable_sm90INS1_16FlashAttnFwdSm90INS1_25CollectiveMainloopFwdSm90ILi2EN4cute5tupleIJNS5_1CILi1EEES8_S8_EEENS6_IJNS7_ILi192EEENS7_ILi128EEENS7_ILi96EEEEEELi96ENS_12float_e4m3_tEfNS_4arch4Sm90ELb0ELb1ELb1ELb1ELb1ELb1ELb0ELb1ELb1ELb1ELb0ELb0EEENS1_21CollectiveEpilogueFwdINS6_IJSA_SC_SB_EEES9_NS_10bfloat16_tESG_Li384ELb1ELb1ELb0ELb1EEENS1_36VarlenDynamicPersistentTileSchedulerILi192ELi128ELi384ELi128ELb0ELb1ELb1ELb1ELb0ELb1EEEEEEEEEvNT_6ParamsE,"a",@progbits
	.sectionflags	@""
	.align	4
.nv.constant0._ZN7cutlass13device_kernelIN5flash11enable_sm90INS1_16FlashAttnFwdSm90INS1_25CollectiveMainloopFwdSm90ILi2EN4cute5tupleIJNS5_1CILi1EEES8_S8_EEENS6_IJNS7_ILi192EEENS7_ILi128EEENS7_ILi96EEEEEELi96ENS_12float_e4m3_tEfNS_4arch4Sm90ELb0ELb1ELb1ELb1ELb1ELb1ELb0ELb1ELb1ELb1ELb0ELb0EEENS1_21CollectiveEpilogueFwdINS6_IJSA_SC_SB_EEES9_NS_10bfloat16_tESG_Li384ELb1ELb1ELb0ELb1EEENS1_36VarlenDynamicPersistentTileSchedulerILi192ELi128ELi384ELi128ELb0ELb1ELb1ELb1ELb0ELb1EEEEEEEEEvNT_6ParamsE:
	.zero		3584


//--------------------- .nv.constant0._ZN7cutlass13device_kernelIN5flash11enable_sm90INS1_16FlashAttnFwdSm90INS1_25CollectiveMainloopFwdSm90ILi2EN4cute5tupleIJNS5_1CILi1EEES8_S8_EEENS6_IJNS7_ILi192EEENS7_ILi128EEENS7_ILi96EEEEEELi96ENS_12float_e4m3_tEfNS_4arch4Sm90ELb1ELb0ELb1ELb0ELb1ELb0ELb0ELb1ELb1ELb1ELb0ELb0EEENS1_21CollectiveEpilogueFwdINS6_IJSA_SC_SB_EEES9_NS_10bfloat16_tESG_Li384ELb0ELb1ELb0ELb1EEENS1_30DynamicPersistentTileSchedulerILi384ELi128ELb0ELb1ELb1EEEEEEEEEvNT_6ParamsE --------------------------
	.section	.nv.constant0._ZN7cutlass13device_kernelIN5flash11enable_sm90INS1_16FlashAttnFwdSm90INS1_25CollectiveMainloopFwdSm90ILi2EN4cute5tupleIJNS5_1CILi1EEES8_S8_EEENS6_IJNS7_ILi192EEENS7_ILi128EEENS7_ILi96EEEEEELi96ENS_12float_e4m3_tEfNS_4arch4Sm90ELb1ELb0ELb1ELb0ELb1ELb0ELb0ELb1ELb1ELb1ELb0ELb0EEENS1_21CollectiveEpilogueFwdINS6_IJSA_SC_SB_EEES9_NS_10bfloat16_tESG_Li384ELb0ELb1ELb0ELb1EEENS1_30DynamicPersistentTileSchedulerILi384ELi128ELb0ELb1ELb1EEEEEEEEEvNT_6ParamsE,"a",@progbits
	.sectionflags	@""
	.align	4
.nv.constant0._ZN7cutlass13device_kernelIN5flash11enable_sm90INS1_16FlashAttnFwdSm90INS1_25CollectiveMainloopFwdSm90ILi2EN4cute5tupleIJNS5_1CILi1EEES8_S8_EEENS6_IJNS7_ILi192EEENS7_ILi128EEENS7_ILi96EEEEEELi96ENS_12float_e4m3_tEfNS_4arch4Sm90ELb1ELb0ELb1ELb0ELb1ELb0ELb0ELb1ELb1ELb1ELb0ELb0EEENS1_21CollectiveEpilogueFwdINS6_IJSA_SC_SB_EEES9_NS_10bfloat16_tESG_Li384ELb0ELb1ELb0ELb1EEENS1_30DynamicPersistentTileSchedulerILi384ELi128ELb0ELb1ELb1EEEEEEEEEvNT_6ParamsE:
	.zero		3584


//--------------------- .nv.constant0._ZN7cutlass13device_kernelIN5flash11enable_sm90INS1_16FlashAttnFwdSm90INS1_25CollectiveMainloopFwdSm90ILi2EN4cute5tupleIJNS5_1CILi1EEES8_S8_EEENS6_IJNS7_ILi192EEENS7_ILi128EEENS7_ILi96EEEEEELi96ENS_12float_e4m3_tEfNS_4arch4Sm90ELb1ELb0ELb1ELb1ELb1ELb0ELb0ELb1ELb1ELb1ELb0ELb0EEENS1_21CollectiveEpilogueFwdINS6_IJSA_SC_SB_EEES9_NS_10bfloat16_tESG_Li384ELb1ELb1ELb0ELb1EEENS1_36VarlenDynamicPersistentTileSchedulerILi192ELi128ELi384ELi128ELb0ELb1ELb1ELb1ELb1ELb1EEEEEEEEEvNT_6ParamsE --------------------------
	.section	.nv.constant0._ZN7cutlass13device_kernelIN5flash11enable_sm90INS1_16FlashAttnFwdSm90INS1_25CollectiveMainloopFwdSm90ILi2EN4cute5tupleIJNS5_1CILi1EEES8_S8_EEENS6_IJNS7_ILi192EEENS7_ILi128EEENS7_ILi96EEEEEELi96ENS_12float_e4m3_tEfNS_4arch4Sm90ELb1ELb0ELb1ELb1ELb1ELb0ELb0ELb1ELb1ELb1ELb0ELb0EEENS1_21CollectiveEpilogueFwdINS6_IJSA_SC_SB_EEES9_NS_10bfloat16_tESG_Li384ELb1ELb1ELb0ELb1EEENS1_36VarlenDynamicPersistentTileSchedulerILi192ELi128ELi384ELi128ELb0ELb1ELb1ELb1ELb1ELb1EEEEEEEEEvNT_6ParamsE,"a",@progbits
	.sectionflags	@""
	.align	4
.nv.constant0._ZN7cutlass13device_kernelIN5flash11enable_sm90INS1_16FlashAttnFwdSm90INS1_25CollectiveMainloopFwdSm90ILi2EN4cute5tupleIJNS5_1CILi1EEES8_S8_EEENS6_IJNS7_ILi192EEENS7_ILi128EEENS7_ILi96EEEEEELi96ENS_12float_e4m3_tEfNS_4arch4Sm90ELb1ELb0ELb1ELb1ELb1ELb0ELb0ELb1ELb1ELb1ELb0ELb0EEENS1_21CollectiveEpilogueFwdINS6_IJSA_SC_SB_EEES9_NS_10bfloat16_tESG_Li384ELb1ELb1ELb0ELb1EEENS1_36VarlenDynamicPersistentTileSchedulerILi192ELi128ELi384ELi128ELb0ELb1ELb1ELb1ELb1ELb1EEEEEEEEEvNT_6ParamsE:
	.zero		3584


//--------------------- .nv.constant0._ZN7cutlass13device_kernelIN5flash11enable_sm90INS1_16FlashAttnFwdSm90INS1_25CollectiveMainloopFwdSm90ILi2EN4cute5tupleIJNS5_1CILi1EEES8_S8_EEENS6_IJNS7_ILi192EEENS7_ILi128EEENS7_ILi96EEEEEELi96ENS_12float_e4m3_tEfNS_4arch4Sm90ELb1ELb0ELb1ELb1ELb1ELb1ELb0ELb1ELb1ELb1ELb0ELb0EEENS1_21CollectiveEpilogueFwdINS6_IJSA_SC_SB_EEES9_NS_10bfloat16_tESG_Li384ELb1ELb1ELb0ELb1EEENS1_36VarlenDynamicPersistentTileSchedulerILi192ELi128ELi384ELi128ELb0ELb1ELb1ELb1ELb1ELb1EEEEEEEEEvNT_6ParamsE --------------------------
	.section	.nv.constant0._ZN7cutlass13device_kernelIN5flash11enable_sm90INS1_16FlashAttnFwdSm90INS1_25CollectiveMainloopFwdSm90ILi2EN4cute5tupleIJNS5_1CILi1EEES8_S8_EEENS6_IJNS7_ILi192EEENS7_ILi128EEENS7_ILi96EEEEEELi96ENS_12float_e4m3_tEfNS_4arch4Sm90ELb1ELb0ELb1ELb1ELb1ELb1ELb0ELb1ELb1ELb1ELb0ELb0EEENS1_21CollectiveEpilogueFwdINS6_IJSA_SC_SB_EEES9_NS_10bfloat16_tESG_Li384ELb1ELb1ELb0ELb1EEENS1_36VarlenDynamicPersistentTileSchedulerILi192ELi128ELi384ELi128ELb0ELb1ELb1ELb1ELb1ELb1EEEEEEEEEvNT_6ParamsE,"a",@progbits
	.sectionflags	@""
	.align	4
.nv.constant0._ZN7cutlass13device_kernelIN5flash11enable_sm90INS1_16FlashAttnFwdSm90INS1_25CollectiveMainloopFwdSm90ILi2EN4cute5tupleIJNS5_1CILi1EEES8_S8_EEENS6_IJNS7_ILi192EEENS7_ILi128EEENS7_ILi96EEEEEELi96ENS_12float_e4m3_tEfNS_4arch4Sm90ELb1ELb0ELb1ELb1ELb1ELb1ELb0ELb1ELb1ELb1ELb0ELb0EEENS1_21CollectiveEpilogueFwdINS6_IJSA_SC_SB_EEES9_NS_10bfloat16_tESG_Li384ELb1ELb1ELb0ELb1EEENS1_36VarlenDynamicPersistentTileSchedulerILi192ELi128ELi384ELi128ELb0ELb1ELb1ELb1ELb1ELb1EEEEEEEEEvNT_6ParamsE:
	.zero		3584


//--------------------- .nv.constant0._ZN7cutlass13device_kernelIN5flash11enable_sm90INS1_16FlashAttnFwdSm90INS1_25CollectiveMainloopFwdSm90ILi2EN4cute5tupleIJNS5_1CILi1EEES8_S8_EEENS6_IJNS7_ILi192EEENS7_ILi160EEENS7_ILi64EEEEEELi64ENS_12float_e4m3_tEfNS_4arch4Sm90ELb0ELb0ELb1ELb0ELb1ELb0ELb0ELb1ELb1ELb1ELb0ELb0EEENS1_21CollectiveEpilogueFwdINS6_IJSA_SC_SB_EEES9_NS_10bfloat16_tESG_Li384ELb0ELb1ELb0ELb1EEENS1_29StaticPersistentTileSchedulerILb0EEEEEEEEEvNT_6ParamsE --------------------------
	.section	.nv.constant0._ZN7cutlass13device_kernelIN5flash11enable_sm90INS1_16FlashAttnFwdSm90INS1_25CollectiveMainloopFwdSm90ILi2EN4cute5tupleIJNS5_1CILi1EEES8_S8_EEENS6_IJNS7_ILi192EEENS7_ILi160EEENS7_ILi64EEEEEELi64ENS_12float_e4m3_tEfNS_4arch4Sm90ELb0ELb0ELb1ELb0ELb1ELb0ELb0ELb1ELb1ELb1ELb0ELb0EEENS1_21CollectiveEpilogueFwdINS6_IJSA_SC_SB_EEES9_NS_10bfloat16_tESG_Li384ELb0ELb1ELb0ELb1EEENS1_29StaticPersistentTileSchedulerILb0EEEEEEEEEvNT_6ParamsE,"a",@progbits
	.sectionflags	@""
	.align	4
.nv.constant0._ZN7cutlass13device_kernelIN5flash11enable_sm90INS1_16FlashAttnFwdSm90INS1_25CollectiveMainloopFwdSm90ILi2EN4cute5tupleIJNS5_1CILi1EEES8_S8_EEENS6_IJNS7_ILi192EEENS7_ILi160EEENS7_ILi64EEEEEELi64ENS_12float_e4m3_tEfNS_4arch4Sm90ELb0ELb0ELb1ELb0ELb1ELb0ELb0ELb1ELb1ELb1ELb0ELb0EEENS1_21CollectiveEpilogueFwdINS6_IJSA_SC_SB_EEES9_NS_10bfloat16_tESG_Li384ELb0ELb1ELb0ELb1EEENS1_29StaticPersistentTileSchedulerILb0EEEEEEEEEvNT_6ParamsE:
	.zero		3456


//--------------------- .nv.constant0._ZN7cutlass13device_kernelIN5flash11enable_sm90INS1_16FlashAttnFwdSm90INS1_25CollectiveMainloopFwdSm90ILi2EN4cute5tupleIJNS5_1CILi1EEES8_S8_EEENS6_IJNS7_ILi192EEENS7_ILi160EEENS7_ILi64EEEEEELi64ENS_12float_e4m3_tEfNS_4arch4Sm90ELb0ELb0ELb1ELb1ELb1ELb0ELb0ELb1ELb1ELb1ELb0ELb0EEENS1_21CollectiveEpilogueFwdINS6_IJSA_SC_SB_EEES9_NS_10bfloat16_tESG_Li384ELb1ELb1ELb0ELb1EEENS1_36VarlenDynamicPersistentTileSchedulerILi192ELi160ELi384ELi128ELb0ELb1ELb1ELb0ELb1ELb1EEEEEEEEEvNT_6ParamsE --------------------------
	.section	.nv.constant0._ZN7cutlass13device_kernelIN5flash11enable_sm90INS1_16FlashAttnFwdSm90INS1_25CollectiveMainloopFwdSm90ILi2EN4cute5tupleIJNS5_1CILi1EEES8_S8_EEENS6_IJNS7_ILi192EEENS7_ILi160EEENS7_ILi64EEEEEELi64ENS_12float_e4m3_tEfNS_4arch4Sm90ELb0ELb0ELb1ELb1ELb1ELb0ELb0ELb1ELb1ELb1ELb0ELb0EEENS1_21CollectiveEpilogueFwdINS6_IJSA_SC_SB_EEES9_NS_10bfloat16_tESG_Li384ELb1ELb1ELb0ELb1EEENS1_36VarlenDynamicPersistentTileSchedulerILi192ELi160ELi384ELi128ELb0ELb1ELb1ELb0ELb1ELb1EEEEEEEEEvNT_6ParamsE,"a",@progbits
	.sectionflags	@""
	.align	4
.nv.constant0._ZN7cutlass13device_kernelIN5flash11enable_sm90INS1_16FlashAttnFwdSm90INS1_25CollectiveMainloopFwdSm90ILi2EN4cute5tupleIJNS5_1CILi1EEES8_S8_EEENS6_IJNS7_ILi192EEENS7_ILi160EEENS7_ILi64EEEEEELi64ENS_12float_e4m3_tEfNS_4arch4Sm90ELb0ELb0ELb1ELb1ELb1ELb0ELb0ELb1ELb1ELb1ELb0ELb0EEENS1_21CollectiveEpilogueFwdINS6_IJSA_SC_SB_EEES9_NS_10bfloat16_tESG_Li384ELb1ELb1ELb0ELb1EEENS1_36VarlenDynamicPersistentTileSchedulerILi192ELi160ELi384ELi128ELb0ELb1ELb1ELb0ELb1ELb1EEEEEEEEEvNT_6ParamsE:
	.zero		3584


//--------------------- .nv.constant0._ZN7cutlass13device_kernelIN5flash11enable_sm90INS1_16FlashAttnFwdSm90INS1_25CollectiveMainloopFwdSm90ILi2EN4cute5tupleIJNS5_1CILi1EEES8_S8_EEENS6_IJNS7_ILi192EEENS7_ILi160EEENS7_ILi64EEEEEELi64ENS_12float_e4m3_tEfNS_4arch4Sm90ELb0ELb0ELb1ELb1ELb1ELb1ELb0ELb1ELb1ELb1ELb0ELb0EEENS1_21CollectiveEpilogueFwdINS6_IJSA_SC_SB_EEES9_NS_10bfloat16_tESG_Li384ELb1ELb1ELb0ELb1EEENS1_36VarlenDynamicPersistentTileSchedulerILi192ELi160ELi384ELi128ELb0ELb1ELb1ELb0ELb1ELb1EEEEEEEEEvNT_6ParamsE --------------------------
	.section	.nv.constant0._ZN7cutlass13device_kernelIN5flash11enable_sm90INS1_16FlashAttnFwdSm90INS1_25CollectiveMainloopFwdSm90ILi2EN4cute5tupleIJNS5_1CILi1EEES8_S8_EEENS6_IJNS7_ILi192EEENS7_ILi160EEENS7_ILi64EEEEEELi64ENS_12float_e4m3_tEfNS_4arch4Sm90ELb0ELb0ELb1ELb1ELb1ELb1ELb0ELb1ELb1ELb1ELb0ELb0EEENS1_21CollectiveEpilogueFwdINS6_IJSA_SC_SB_EEES9_NS_10bfloat16_tESG_Li384ELb1ELb1ELb0ELb1EEENS1_36VarlenDynamicPersistentTileSchedulerILi192ELi160ELi384ELi128ELb0ELb1ELb1ELb0ELb1ELb1EEEEEEEEEvNT_6ParamsE,"a",@progbits
	.sectionflags	@""
	.align	4
.nv.constant0._ZN7cutlass13device_kernelIN5flash11enable_sm90INS1_16FlashAttnFwdSm90INS1_25CollectiveMainloopFwdSm90ILi2EN4cute5tupleIJNS5_1CILi1EEES8_S8_EEENS6_IJNS7_ILi192EEENS7_ILi160EEENS7_ILi64EEEEEELi64ENS_12float_e4m3_tEfNS_4arch4Sm90ELb0ELb0ELb1ELb1ELb1ELb1ELb0ELb1ELb1ELb1ELb0ELb0EEENS1_21CollectiveEpilogueFwdINS6_IJSA_SC_SB_EEES9_NS_10bfloat16_tESG_Li384ELb1ELb1ELb0ELb1EEENS1_36VarlenDynamicPersistentTileSchedulerILi192ELi160ELi384ELi128ELb0ELb1ELb1ELb0ELb1ELb1EEEEEEEEEvNT_6ParamsE:
	.zero		3584


//--------------------- .nv.constant0._ZN7cutlass13device_kernelIN5flash11enable_sm90INS1_16FlashAttnFwdSm90INS1_25CollectiveMainloopFwdSm90ILi2EN4cute5tupleIJNS5_1CILi1EEES8_S8_EEENS6_IJNS7_ILi192EEENS7_ILi160EEENS7_ILi64EEEEEELi64ENS_12float_e4m3_tEfNS_4arch4Sm90ELb0ELb1ELb1ELb0ELb1ELb0ELb0ELb1ELb1ELb1ELb0ELb0EEENS1_21CollectiveEpilogueFwdINS6_IJSA_SC_SB_EEES9_NS_10bfloat16_tESG_Li384ELb0ELb1ELb0ELb1EEENS1_30DynamicPersistentTileSchedulerILi384ELi128ELb0ELb1ELb1EEEEEEEEEvNT_6ParamsE --------------------------
	.section	.nv.constant0._ZN7cutlass13device_kernelIN5flash11enable_sm90INS1_16FlashAttnFwdSm90INS1_25CollectiveMainloopFwdSm90ILi2EN4cute5tupleIJNS5_1CILi1EEES8_S8_EEENS6_IJNS7_ILi192EEENS7_ILi160EEENS7_ILi64EEEEEELi64ENS_12float_e4m3_tEfNS_4arch4Sm90ELb0ELb1ELb1ELb0ELb1ELb0ELb0ELb1ELb1ELb1ELb0ELb0EEENS1_21CollectiveEpilogueFwdINS6_IJSA_SC_SB_EEES9_NS_10bfloat16_tESG_Li384ELb0ELb1ELb0ELb1EEENS1_30DynamicPersistentTileSchedulerILi384ELi128ELb0ELb1ELb1EEEEEEEEEvNT_6ParamsE,"a",@progbits
	.sectionflags	@""
	.align	4
.nv.constant0._ZN7cutlass13device_kernelIN5flash11enable_sm90INS1_16FlashAttnFwdSm90INS1_25CollectiveMainloopFwdSm90ILi2EN4cute5tupleIJNS5_1CILi1EEES8_S8_EEENS6_IJNS7_ILi192EEENS7_ILi160EEENS7_ILi64EEEEEELi64ENS_12float_e4m3_tEfNS_4arch4Sm90ELb0ELb1ELb1ELb0ELb1ELb0ELb0ELb1ELb1ELb1ELb0ELb0EEENS1_21CollectiveEpilogueFwdINS6_IJSA_SC_SB_EEES9_NS_10bfloat16_tESG_Li384ELb0ELb1ELb0ELb1EEENS1_30DynamicPersistentTileSchedulerILi384ELi128ELb0ELb1ELb1EEEEEEEEEvNT_6ParamsE:
	.zero		3584


//--------------------- .nv.constant0._ZN7cutlass13device_kernelIN5flash11enable_sm90INS1_16FlashAttnFwdSm90INS1_25CollectiveMainloopFwdSm90ILi2EN4cute5tupleIJNS5_1CILi1EEES8_S8_EEENS6_IJNS7_ILi192EEENS7_ILi160EEENS7_ILi64EEEEEELi64ENS_12float_e4m3_tEfNS_4arch4Sm90ELb0ELb1ELb1ELb1ELb1ELb0ELb0ELb1ELb1ELb1ELb0ELb0EEENS1_21CollectiveEpilogueFwdINS6_IJSA_SC_SB_EEES9_NS_10bfloat16_tESG_Li384ELb1ELb1ELb0ELb1EEENS1_36VarlenDynamicPersistentTileSchedulerILi192ELi160ELi384ELi128ELb0ELb1ELb1ELb1ELb0ELb1EEEEEEEEEvNT_6ParamsE --------------------------
	.section	.nv.constant0._ZN7cutlass13device_kernelIN5flash11enable_sm90INS1_16FlashAttnFwdSm90INS1_25CollectiveMainloopFwdSm90ILi2EN4cute5tupleIJNS5_1CILi1EEES8_S8_EEENS6_IJNS7_ILi192EEENS7_ILi160EEENS7_ILi64EEEEEELi64ENS_12float_e4m3_tEfNS_4arch4Sm90ELb0ELb1ELb1ELb1ELb1ELb0ELb0ELb1ELb1ELb1ELb0ELb0EEENS1_21CollectiveEpilogueFwdINS6_IJSA_SC_SB_EEES9_NS_10bfloat16_tESG_Li384ELb1ELb1ELb0ELb1EEENS1_36VarlenDynamicPersistentTileSchedulerILi192ELi160ELi384ELi128ELb0ELb1ELb1ELb1ELb0ELb1EEEEEEEEEvNT_6ParamsE,"a",@progbits
	.sectionflags	@""
	.align	4
.nv.constant0._ZN7cutlass13device_kernelIN5flash11enable_sm90INS1_16FlashAttnFwdSm90INS1_25CollectiveMainloopFwdSm90ILi2EN4cute5tupleIJNS5_1CILi1EEES8_S8_EEENS6_IJNS7_ILi192EEENS7_ILi160EEENS7_ILi64EEEEEELi64ENS_12float_e4m3_tEfNS_4arch4Sm90ELb0ELb1ELb1ELb1ELb1ELb0ELb0ELb1ELb1ELb1ELb0ELb0EEENS1_21CollectiveEpilogueFwdINS6_IJSA_SC_SB_EEES9_NS_10bfloat16_tESG_Li384ELb1ELb1ELb0ELb1EEENS1_36VarlenDynamicPersistentTileSchedulerILi192ELi160ELi384ELi128ELb0ELb1ELb1ELb1ELb0ELb1EEEEEEEEEvNT_6ParamsE:
	.zero		3584


//--------------------- .nv.constant0._ZN7cutlass13device_kernelIN5flash11enable_sm90INS1_16FlashAttnFwdSm90INS1_25CollectiveMainloopFwdSm90ILi2EN4cute5tupleIJNS5_1CILi1EEES8_S8_EEENS6_IJNS7_ILi192EEENS7_ILi160EEENS7_ILi64EEEEEELi64ENS_12float_e4m3_tEfNS_4arch4Sm90ELb0ELb1ELb1ELb1ELb1ELb1ELb0ELb1ELb1ELb1ELb0ELb0EEENS1_21CollectiveEpilogueFwdINS6_IJSA_SC_SB_EEES9_NS_10bfloat16_tESG_Li384ELb1ELb1ELb0ELb1EEENS1_36VarlenDynamicPersistentTileSchedulerILi192ELi160ELi384ELi128ELb0ELb1ELb1ELb1ELb0ELb1EEEEEEEEEvNT_6ParamsE --------------------------
	.section	.nv.constant0._ZN7cutlass13device_kernelIN5flash11enable_sm90INS1_16FlashAttnFwdSm90INS1_25CollectiveMainloopFwdSm90ILi2EN4cute5tupleIJNS5_1CILi1EEES8_S8_EEENS6_IJNS7_ILi192EEENS7_ILi160EEENS7_ILi64EEEEEELi64ENS_12float_e4m3_tEfNS_4arch4Sm90ELb0ELb1ELb1ELb1ELb1ELb1ELb0ELb1ELb1ELb1ELb0ELb0EEENS1_21CollectiveEpilogueFwdINS6_IJSA_SC_SB_EEES9_NS_10bfloat16_tESG_Li384ELb1ELb1ELb0ELb1EEENS1_36VarlenDynamicPersistentTileSchedulerILi192ELi160ELi384ELi128ELb0ELb1ELb1ELb1ELb0ELb1EEEEEEEEEvNT_6ParamsE,"a",@progbits
	.sectionflags	@""
	.align	4
.nv.constant0._ZN7cutlass13device_kernelIN5flash11enable_sm90INS1_16FlashAttnFwdSm90INS1_25CollectiveMainloopFwdSm90ILi2EN4cute5tupleIJNS5_1CILi1EEES8_S8_EEENS6_IJNS7_ILi192EEENS7_ILi160EEENS7_ILi64EEEEEELi64ENS_12float_e4m3_tEfNS_4arch4Sm90ELb0ELb1ELb1ELb1ELb1ELb1ELb0ELb1ELb1ELb1ELb0ELb0EEENS1_21CollectiveEpilogueFwdINS6_IJSA_SC_SB_EEES9_NS_10bfloat16_tESG_Li384ELb1ELb1ELb0ELb1EEENS1_36VarlenDynamicPersistentTileSchedulerILi192ELi160ELi384ELi128ELb0ELb1ELb1ELb1ELb0ELb1EEEEEEEEEvNT_6ParamsE:
	.zero		3584


//--------------------- .nv.constant0._ZN7cutlass13device_kernelIN5flash11enable_sm90INS1_16FlashAttnFwdSm90INS1_25CollectiveMainloopFwdSm90ILi2EN4cute5tupleIJNS5_1CILi1EEES8_S8_EEENS6_IJNS7_ILi192EEENS7_ILi160EEENS7_ILi64EEEEEELi64ENS_12float_e4m3_tEfNS_4arch4Sm90ELb1ELb0ELb1ELb0ELb1ELb0ELb0ELb1ELb1ELb1ELb0ELb0EEENS1_21CollectiveEpilogueFwdINS6_IJSA_SC_SB_EEES9_NS_10bfloat16_tESG_Li384ELb0ELb1ELb0ELb1EEENS1_30DynamicPersistentTileSchedulerILi384ELi128ELb0ELb1ELb1EEEEEEEEEvNT_6ParamsE --------------------------
	.section	.nv.constant0._ZN7cutlass13device_kernelIN5flash11enable_sm90INS1_16FlashAttnFwdSm90INS1_25CollectiveMainloopFwdSm90ILi2EN4cute5tupleIJNS5_1CILi1EEES8_S8_EEENS6_IJNS7_ILi192EEENS7_ILi160EEENS7_ILi64EEEEEELi64ENS_12float_e4m3_tEfNS_4arch4Sm90ELb1ELb0ELb1ELb0ELb1ELb0ELb0ELb1ELb1ELb1ELb0ELb0EEENS1_21CollectiveEpilogueFwdINS6_IJSA_SC_SB_EEES9_NS_10bfloat16_tESG_Li384ELb0ELb1ELb0ELb1EEENS1_30DynamicPersistentTileSchedulerILi384ELi128ELb0ELb1ELb1EEEEEEEEEvNT_6ParamsE,"a",@progbits
	.sectionflags	@""
	.align	4
.nv.constant0._ZN7cutlass13device_kernelIN5flash11enable_sm90INS1_16FlashAttnFwdSm90INS1_25CollectiveMainloopFwdSm90ILi2EN4cute5tupleIJNS5_1CILi1EEES8_S8_EEENS6_IJNS7_ILi192EEENS7_ILi160EEENS7_ILi64EEEEEELi64ENS_12float_e4m3_tEfNS_4arch4Sm90ELb1ELb0ELb1ELb0ELb1ELb0ELb0ELb1ELb1ELb1ELb0ELb0EEENS1_21CollectiveEpilogueFwdINS6_IJSA_SC_SB_EEES9_NS_10bfloat16_tESG_Li384ELb0ELb1ELb0ELb1EEENS1_30DynamicPersistentTileSchedulerILi384ELi128ELb0ELb1ELb1EEEEEEEEEvNT_6ParamsE:
	.zero		3584


//--------------------- .nv.constant0._ZN7cutlass13device_kernelIN5flash11enable_sm90INS1_16FlashAttnFwdSm90INS1_25CollectiveMainloopFwdSm90ILi2EN4cute5tupleIJNS5_1CILi1EEES8_S8_EEENS6_IJNS7_ILi192EEENS7_ILi160EEENS7_ILi64EEEEEELi64ENS_12float_e4m3_tEfNS_4arch4Sm90ELb1ELb0ELb1ELb1ELb1ELb0ELb0ELb1ELb1ELb1ELb0ELb0EEENS1_21CollectiveEpilogueFwdINS6_IJSA_SC_SB_EEES9_NS_10bfloat16_tESG_Li384ELb1ELb1ELb0ELb1EEENS1_36VarlenDynamicPersistentTileSchedulerILi192ELi160ELi384ELi128ELb0ELb1ELb1ELb1ELb1ELb1EEEEEEEEEvNT_6ParamsE --------------------------
	.section	.nv.constant0._ZN7cutlass13device_kernelIN5flash11enable_sm90INS1_16FlashAttnFwdSm90INS1_25CollectiveMainloopFwdSm90ILi2EN4cute5tupleIJNS5_1CILi1EEES8_S8_EEENS6_IJNS7_ILi192EEENS7_ILi160EEENS7_ILi64EEEEEELi64ENS_12float_e4m3_tEfNS_4arch4Sm90ELb1ELb0ELb1ELb1ELb1ELb0ELb0ELb1ELb1ELb1ELb0ELb0EEENS1_21CollectiveEpilogueFwdINS6_IJSA_SC_SB_EEES9_NS_10bfloat16_tESG_Li384ELb1ELb1ELb0ELb1EEENS1_36VarlenDynamicPersistentTileSchedulerILi192ELi160ELi384ELi128ELb0ELb1ELb1ELb1ELb1ELb1EEEEEEEEEvNT_6ParamsE,"a",@progbits
	.sectionflags	@""
	.align	4
.nv.constant0._ZN7cutlass13device_kernelIN5flash11enable_sm90INS1_16FlashAttnFwdSm90INS1_25CollectiveMainloopFwdSm90ILi2EN4cute5tupleIJNS5_1CILi1EEES8_S8_EEENS6_IJNS7_ILi192EEENS7_ILi160EEENS7_ILi64EEEEEELi64ENS_12float_e4m3_tEfNS_4arch4Sm90ELb1ELb0ELb1ELb1ELb1ELb0ELb0ELb1ELb1ELb1ELb0ELb0EEENS1_21CollectiveEpilogueFwdINS6_IJSA_SC_SB_EEES9_NS_10bfloat16_tESG_Li384ELb1ELb1ELb0ELb1EEENS1_36VarlenDynamicPersistentTileSchedulerILi192ELi160ELi384ELi128ELb0ELb1ELb1ELb1ELb1ELb1EEEEEEEEEvNT_6ParamsE:
	.zero		3584


//--------------------- .nv.constant0._ZN7cutlass13device_kernelIN5flash11enable_sm90INS1_16FlashAttnFwdSm90INS1_25CollectiveMainloopFwdSm90ILi2EN4cute5tupleIJNS5_1CILi1EEES8_S8_EEENS6_IJNS7_ILi192EEENS7_ILi160EEENS7_ILi64EEEEEELi64ENS_12float_e4m3_tEfNS_4arch4Sm90ELb1ELb0ELb1ELb1ELb1ELb1ELb0ELb1ELb1ELb1ELb0ELb0EEENS1_21CollectiveEpilogueFwdINS6_IJSA_SC_SB_EEES9_NS_10bfloat16_tESG_Li384ELb1ELb1ELb0ELb1EEENS1_36VarlenDynamicPersistentTileSchedulerILi192ELi160ELi384ELi128ELb0ELb1ELb1ELb1ELb1ELb1EEEEEEEEEvNT_6ParamsE --------------------------
	.section	.nv.constant0._ZN7cutlass13device_kernelIN5flash11enable_sm90INS1_16FlashAttnFwdSm90INS1_25CollectiveMainloopFwdSm90ILi2EN4cute5tupleIJNS5_1CILi1EEES8_S8_EEENS6_IJNS7_ILi192EEENS7_ILi160EEENS7_ILi64EEEEEELi64ENS_12float_e4m3_tEfNS_4arch4Sm90ELb1ELb0ELb1ELb1ELb1ELb1ELb0ELb1ELb1ELb1ELb0ELb0EEENS1_21CollectiveEpilogueFwdINS6_IJSA_SC_SB_EEES9_NS_10bfloat16_tESG_Li384ELb1ELb1ELb0ELb1EEENS1_36VarlenDynamicPersistentTileSchedulerILi192ELi160ELi384ELi128ELb0ELb1ELb1ELb1ELb1ELb1EEEEEEEEEvNT_6ParamsE,"a",@progbits
	.sectionflags	@""
	.align	4
.nv.constant0._ZN7cutlass13device_kernelIN5flash11enable_sm90INS1_16FlashAttnFwdSm90INS1_25CollectiveMainloopFwdSm90ILi2EN4cute5tupleIJNS5_1CILi1EEES8_S8_EEENS6_IJNS7_ILi192EEENS7_ILi160EEENS7_ILi64EEEEEELi64ENS_12float_e4m3_tEfNS_4arch4Sm90ELb1ELb0ELb1ELb1ELb1ELb1ELb0ELb1ELb1ELb1ELb0ELb0EEENS1_21CollectiveEpilogueFwdINS6_IJSA_SC_SB_EEES9_NS_10bfloat16_tESG_Li384ELb1ELb1ELb0ELb1EEENS1_36VarlenDynamicPersistentTileSchedulerILi192ELi160ELi384ELi128ELb0ELb1ELb1ELb1ELb1ELb1EEEEEEEEEvNT_6ParamsE:
	.zero		3584


//--------------------- SYMBOLS --------------------------

	.type		.nv.reservedSmem.offset0,@object
	.size		.nv.reservedSmem.offset0,0x4
